	.target	sm_80

	.elftype	@"ET_EXEC"


//--------------------- .note.nv.tkinfo           --------------------------
	.section	.note.nv.tkinfo,"",@"SHT_NOTE"
	.sectionflags	@"SHF_NOTE_NV_TKINFO"
	.tkinfo
        /*0018*/ 	.word	0x00000002
        /*0030*/ 	.string	""
        /*0030*/ 	.string	"ptxas"
        /*0030*/ 	.string	"Cuda compilation tools, release 13.0, V13.0.88"
        /*0030*/ 	.string	"Build cuda_13.0.r13.0/compiler.36424714_0"
        /*0030*/ 	.string	"-v  -suppress-debug-info  -lineinfo  -arch sm_80 "



//--------------------- .note.nv.cuinfo           --------------------------
	.section	.note.nv.cuinfo,"",@"SHT_NOTE"
	.sectionflags	@"SHF_NOTE_NV_CUINFO"
        /*0018*/ 	.short	0x0002
        /*001a*/ 	.short	0x0050
        /*001c*/ 	.short	0x0082
	.zero		2


//--------------------- .nv.info                  --------------------------
	.section	.nv.info,"",@"SHT_CUDA_INFO"
	.align	4


	//----- nvinfo : EIATTR_REGCOUNT
	.align		4
        /*0000*/ 	.byte	0x04, 0x2f
        /*0002*/ 	.short	(.L_1 - .L_0)
	.align		4
.L_0:
        /*0004*/ 	.word	index@(matmul_kernel)
        /*0008*/ 	.word	0x00000020


	//----- nvinfo : EIATTR_FRAME_SIZE
	.align		4
.L_1:
        /*000c*/ 	.byte	0x04, 0x11
        /*000e*/ 	.short	(.L_3 - .L_2)
	.align		4
.L_2:
        /*0010*/ 	.word	index@(matmul_kernel)
        /*0014*/ 	.word	0x00002020


	//----- nvinfo : EIATTR_MIN_STACK_SIZE
	.align		4
.L_3:
        /*0018*/ 	.byte	0x04, 0x12
        /*001a*/ 	.short	(.L_5 - .L_4)
	.align		4
.L_4:
        /*001c*/ 	.word	index@(matmul_kernel)
        /*0020*/ 	.word	0x00002020
.L_5:


//--------------------- .nv.info.matmul_kernel    --------------------------
	.section	.nv.info.matmul_kernel,"",@"SHT_CUDA_INFO"
	.sectionflags	@""
	.align	4


	//----- nvinfo : EIATTR_CUDA_API_VERSION
	.align		4
        /*0000*/ 	.byte	0x04, 0x37
        /*0002*/ 	.short	(.L_7 - .L_6)
.L_6:
        /*0004*/ 	.word	0x00000082


	//----- nvinfo : EIATTR_SW2861232_WAR
	.align		4
.L_7:
        /*0008*/ 	.byte	0x01, 0x35
	.zero		2


	//----- nvinfo : EIATTR_PARAM_CBANK
	.align		4
        /*000c*/ 	.byte	0x04, 0x0a
        /*000e*/ 	.short	(.L_9 - .L_8)
	.align		4
.L_8:
        /*0010*/ 	.word	index@(.nv.constant0.matmul_kernel)
        /*0014*/ 	.short	0x0160
        /*0016*/ 	.short	0x0050


	//----- nvinfo : EIATTR_CBANK_PARAM_SIZE
	.align		4
.L_9:
        /*0018*/ 	.byte	0x03, 0x19
        /*001a*/ 	.short	0x0050


	//----- nvinfo : EIATTR_KPARAM_INFO
	.align		4
        /*001c*/ 	.byte	0x04, 0x17
        /*001e*/ 	.short	(.L_11 - .L_10)
.L_10:
        /*0020*/ 	.word	0x00000000
        /*0024*/ 	.short	0x000d
        /*0026*/ 	.short	0x0048
        /*0028*/ 	.byte	0x00, 0xf4, 0x21, 0x00


	//----- nvinfo : EIATTR_KPARAM_INFO
	.align		4
.L_11:
        /*002c*/ 	.byte	0x04, 0x17
        /*002e*/ 	.short	(.L_13 - .L_12)
.L_12:
        /*0030*/ 	.word	0x00000000
        /*0034*/ 	.short	0x000c
        /*0036*/ 	.short	0x0040
        /*0038*/ 	.byte	0x00, 0xf4, 0x21, 0x00


	//----- nvinfo : EIATTR_KPARAM_INFO
	.align		4
.L_13:
        /*003c*/ 	.byte	0x04, 0x17
        /*003e*/ 	.short	(.L_15 - .L_14)
.L_14:
        /*0040*/ 	.word	0x00000000
        /*0044*/ 	.short	0x000b
        /*0046*/ 	.short	0x0038
        /*0048*/ 	.byte	0x00, 0xf0, 0x11, 0x00


	//----- nvinfo : EIATTR_KPARAM_INFO
	.align		4
.L_15:
        /*004c*/ 	.byte	0x04, 0x17
        /*004e*/ 	.short	(.L_17 - .L_16)
.L_16:
        /*0050*/ 	.word	0x00000000
        /*0054*/ 	.short	0x000a
        /*0056*/ 	.short	0x0034
        /*0058*/ 	.byte	0x00, 0xf0, 0x11, 0x00


	//----- nvinfo : EIATTR_KPARAM_INFO
	.align		4
.L_17:
        /*005c*/ 	.byte	0x04, 0x17
        /*005e*/ 	.short	(.L_19 - .L_18)
.L_18:
        /*0060*/ 	.word	0x00000000
        /*0064*/ 	.short	0x0009
        /*0066*/ 	.short	0x0030
        /*0068*/ 	.byte	0x00, 0xf0, 0x11, 0x00


	//----- nvinfo : EIATTR_KPARAM_INFO
	.align		4
.L_19:
        /*006c*/ 	.byte	0x04, 0x17
        /*006e*/ 	.short	(.L_21 - .L_20)
.L_20:
        /*0070*/ 	.word	0x00000000
        /*0074*/ 	.short	0x0008
        /*0076*/ 	.short	0x002c
        /*0078*/ 	.byte	0x00, 0xf0, 0x11, 0x00


	//----- nvinfo : EIATTR_KPARAM_INFO
	.align		4
.L_21:
        /*007c*/ 	.byte	0x04, 0x17
        /*007e*/ 	.short	(.L_23 - .L_22)
.L_22:
        /*0080*/ 	.word	0x00000000
        /*0084*/ 	.short	0x0007
        /*0086*/ 	.short	0x0028
        /*0088*/ 	.byte	0x00, 0xf0, 0x11, 0x00


	//----- nvinfo : EIATTR_KPARAM_INFO
	.align		4
.L_23:
        /*008c*/ 	.byte	0x04, 0x17
        /*008e*/ 	.short	(.L_25 - .L_24)
.L_24:
        /*0090*/ 	.word	0x00000000
        /*0094*/ 	.short	0x0006
        /*0096*/ 	.short	0x0024
        /*0098*/ 	.byte	0x00, 0xf0, 0x11, 0x00


	//----- nvinfo : EIATTR_KPARAM_INFO
	.align		4
.L_25:
        /*009c*/ 	.byte	0x04, 0x17
        /*009e*/ 	.short	(.L_27 - .L_26)
.L_26:
        /*00a0*/ 	.word	0x00000000
        /*00a4*/ 	.short	0x0005
        /*00a6*/ 	.short	0x0020
        /*00a8*/ 	.byte	0x00, 0xf0, 0x11, 0x00


	//----- nvinfo : EIATTR_KPARAM_INFO
	.align		4
.L_27:
        /*00ac*/ 	.byte	0x04, 0x17
        /*00ae*/ 	.short	(.L_29 - .L_28)
.L_28:
        /*00b0*/ 	.word	0x00000000
        /*00b4*/ 	.short	0x0004
        /*00b6*/ 	.short	0x001c
        /*00b8*/ 	.byte	0x00, 0xf0, 0x11, 0x00


	//----- nvinfo : EIATTR_KPARAM_INFO
	.align		4
.L_29:
        /*00bc*/ 	.byte	0x04, 0x17
        /*00be*/ 	.short	(.L_31 - .L_30)
.L_30:
        /*00c0*/ 	.word	0x00000000
        /*00c4*/ 	.short	0x0003
        /*00c6*/ 	.short	0x0018
        /*00c8*/ 	.byte	0x00, 0xf0, 0x11, 0x00


	//----- nvinfo : EIATTR_KPARAM_INFO
	.align		4
.L_31:
        /*00cc*/ 	.byte	0x04, 0x17
        /*00ce*/ 	.short	(.L_33 - .L_32)
.L_32:
        /*00d0*/ 	.word	0x00000000
        /*00d4*/ 	.short	0x0002
        /*00d6*/ 	.short	0x0010
        /*00d8*/ 	.byte	0x00, 0xf4, 0x21, 0x00


	//----- nvinfo : EIATTR_KPARAM_INFO
	.align		4
.L_33:
        /*00dc*/ 	.byte	0x04, 0x17
        /*00de*/ 	.short	(.L_35 - .L_34)
.L_34:
        /*00e0*/ 	.word	0x00000000
        /*00e4*/ 	.short	0x0001
        /*00e6*/ 	.short	0x0008
        /*00e8*/ 	.byte	0x00, 0xf4, 0x21, 0x00


	//----- nvinfo : EIATTR_KPARAM_INFO
	.align		4
.L_35:
        /*00ec*/ 	.byte	0x04, 0x17
        /*00ee*/ 	.short	(.L_37 - .L_36)
.L_36:
        /*00f0*/ 	.word	0x00000000
        /*00f4*/ 	.short	0x0000
        /*00f6*/ 	.short	0x0000
        /*00f8*/ 	.byte	0x00, 0xf4, 0x21, 0x00


	//----- nvinfo : EIATTR_MAXREG_COUNT
	.align		4
.L_37:
        /*00fc*/ 	.byte	0x03, 0x1b
        /*00fe*/ 	.short	0x00ff


	//----- nvinfo : EIATTR_NUM_BARRIERS
	.align		4
        /*0100*/ 	.byte	0x02, 0x4c
        /*0102*/ 	.byte	0x01
	.zero		1


	//----- nvinfo : EIATTR_ANNOTATIONS
	.align		4
        /*0104*/ 	.byte	0x04, 0x55
        /*0106*/ 	.short	(.L_39 - .L_38)


	//   ....[0]....
.L_38:
        /*0108*/ 	.word	0x00000001
        /*010c*/ 	.byte	0x10, 0x06, 0x00, 0x00, 0x01, 0x00, 0x00, 0x00, 0x40, 0x06, 0x00, 0x00, 0x01, 0x00, 0x00, 0x00
        /* <DEDUP_REMOVED lines=584> */
        /*259c*/ 	.byte	0x10, 0xca, 0x00, 0x00, 0x01, 0x00, 0x00, 0x00, 0x10, 0xcc, 0x00, 0x00


	//----- nvinfo : EIATTR_MERCURY_ISA_VERSION
	.align		4
.L_39:
        /*25a8*/ 	.byte	0x03, 0x5f
        /*25aa*/ 	.short	0x0000


	//----- nvinfo : EIATTR_EXIT_INSTR_OFFSETS
	.align		4
        /*25ac*/ 	.byte	0x04, 0x1c
        /*25ae*/ 	.short	(.L_41 - .L_40)


	//   ....[0]....
.L_40:
        /*25b0*/ 	.word	0x00046270


	//   ....[1]....
        /*25b4*/ 	.word	0x000462a0


	//----- nvinfo : EIATTR_REQNTID
	.align		4
.L_41:
        /*25b8*/ 	.byte	0x04, 0x10
        /*25ba*/ 	.short	(.L_43 - .L_42)
.L_42:
        /*25bc*/ 	.word	0x00000040
        /*25c0*/ 	.word	0x00000001
        /*25c4*/ 	.word	0x00000001
.L_43:


//--------------------- .nv.callgraph             --------------------------
	.section	.nv.callgraph,"",@"SHT_CUDA_CALLGRAPH"
	.align	4
	.sectionentsize	8
	.align		4
        /*0000*/ 	.word	0x00000000
	.align		4
        /*0004*/ 	.word	0xffffffff
	.align		4
        /*0008*/ 	.word	0x00000000
	.align		4
        /*000c*/ 	.word	0xfffffffe
	.align		4
        /*0010*/ 	.word	0x00000000
	.align		4
        /*0014*/ 	.word	0xfffffffd
	.align		4
        /*0018*/ 	.word	0x00000000
	.align		4
        /*001c*/ 	.word	0xfffffffc


//--------------------- .nv.rel.action            --------------------------
	.section	.nv.rel.action,"",@"SHT_CUDA_RELOCINFO"
	.align	8
	.sectionentsize	8
        /*0000*/ 	.byte	0x73, 0x00, 0x00, 0x00, 0x00, 0x00, 0x00, 0x00, 0x00, 0x00, 0x00, 0x11, 0x25, 0x00, 0x05, 0x36


//--------------------- .nv.constant0.matmul_kernel --------------------------
	.section	.nv.constant0.matmul_kernel,"a",@progbits
	.sectionflags	@""
	.align	4
.nv.constant0.matmul_kernel:
	.zero		432


//--------------------- .text.matmul_kernel       --------------------------
	.section	.text.matmul_kernel,"ax",@progbits
	.sectioninfo	@"SHI_REGISTERS=32"
	.align	128
        .global         matmul_kernel
        .type           matmul_kernel,@function
        .size           matmul_kernel,(.L_x_5 - matmul_kernel)
        .other          matmul_kernel,@"STO_CUDA_ENTRY STV_DEFAULT"
matmul_kernel:
.text.matmul_kernel:
[----:B------:R-:W-:-:S03]  /*0000*/  IMAD.MOV.U32 R1, RZ, RZ, c[0x0][0x28] ;  /* 0x00000a00ff017624 */ /* 0x000fc600078e00ff */
[----:B------:R-:W-:Y:S01]  /*0010*/  IMAD.MOV.U32 R0, RZ, RZ, c[0x0][0x17c] ;  /* 0x00005f00ff007624 */ /* 0x000fe200078e00ff */
[----:B------:R-:W0:Y:S01]  /*0020*/  S2R R12, SR_TID.X ;  /* 0x00000000000c7919 */ /* 0x000e220000002100 */
[----:B------:R-:W-:Y:S01]  /*0030*/  IADD3 R1, R1, -0x2020, RZ ;  /* 0xffffdfe001017810 */ /* 0x000fe20007ffe0ff */
[----:B------:R-:W-:Y:S02]  /*0040*/  ULDC.64 UR10, c[0x0][0x118] ;  /* 0x00004600000a7ab9 */ /* 0x000fe40000000a00 */
[----:B------:R-:W-:-:S04]  /*0050*/  IADD3 R0, R0, 0x1ff, RZ ;  /* 0x000001ff00007810 */ /* 0x000fc80007ffe0ff */
[----:B------:R-:W-:-:S04]  /*0060*/  SHF.R.S32.HI R3, RZ, 0x1f, R0 ;  /* 0x0000001fff037819 */ /* 0x000fc80000011400 */
[----:B------:R-:W-:-:S04]  /*0070*/  LEA.HI R3, R3, R0, RZ, 0x9 ;  /* 0x0000000003037211 */ /* 0x000fc800078f48ff */
[----:B------:R-:W-:Y:S02]  /*0080*/  SHF.R.S32.HI R2, RZ, 0x9, R3 ;  /* 0x00000009ff027819 */ /* 0x000fe40000011403 */
[----:B------:R-:W1:Y:S03]  /*0090*/  S2R R3, SR_CTAID.X ;  /* 0x0000000000037919 */ /* 0x000e660000002500 */
[----:B------:R-:W-:Y:S01]  /*00a0*/  IMAD.SHL.U32 R2, R2, 0x8, RZ ;  /* 0x0000000802027824 */ /* 0x000fe200078e00ff */
[----:B0-----:R-:W-:-:S04]  /*00b0*/  LOP3.LUT R13, R12, 0x1f, RZ, 0xc0, !PT ;  /* 0x0000001f0c0d7812 */ /* 0x001fc800078ec0ff */
[-C--:B------:R-:W-:Y:S02]  /*00c0*/  IABS R7, R2.reuse ;  /* 0x0000000200077213 */ /* 0x080fe40000000000 */
[----:B------:R-:W-:Y:S02]  /*00d0*/  IABS R10, R2 ;  /* 0x00000002000a7213 */ /* 0x000fe40000000000 */
[----:B------:R-:W0:Y:S01]  /*00e0*/  I2F.RP R0, R7 ;  /* 0x0000000700007306 */ /* 0x000e220000209400 */
[----:B-1----:R-:W-:-:S07]  /*00f0*/  IABS R8, R3 ;  /* 0x0000000300087213 */ /* 0x002fce0000000000 */
[----:B0-----:R-:W0:Y:S02]  /*0100*/  MUFU.RCP R0, R0 ;  /* 0x0000000000007308 */ /* 0x001e240000001000 */
[----:B0-----:R-:W-:Y:S01]  /*0110*/  IADD3 R4, R0, 0xffffffe, RZ ;  /* 0x0ffffffe00047810 */ /* 0x001fe20007ffe0ff */
[----:B------:R-:W-:-:S05]  /*0120*/  IMAD.MOV R0, RZ, RZ, -R10 ;  /* 0x000000ffff007224 */ /* 0x000fca00078e0a0a */
[----:B------:R0:W1:Y:S02]  /*0130*/  F2I.FTZ.U32.TRUNC.NTZ R5, R4 ;  /* 0x0000000400057305 */ /* 0x000064000021f000 */
[----:B0-----:R-:W-:Y:S02]  /*0140*/  IMAD.MOV.U32 R4, RZ, RZ, RZ ;  /* 0x000000ffff047224 */ /* 0x001fe400078e00ff */
[----:B-1----:R-:W-:-:S04]  /*0150*/  IMAD.MOV R6, RZ, RZ, -R5 ;  /* 0x000000ffff067224 */ /* 0x002fc800078e0a05 */
[----:B------:R-:W-:Y:S02]  /*0160*/  IMAD R9, R6, R7, RZ ;  /* 0x0000000706097224 */ /* 0x000fe400078e02ff */
[----:B------:R-:W-:Y:S02]  /*0170*/  IMAD.MOV.U32 R6, RZ, RZ, R8 ;  /* 0x000000ffff067224 */ /* 0x000fe400078e0008 */
[----:B------:R-:W-:-:S06]  /*0180*/  IMAD.HI.U32 R5, R5, R9, R4 ;  /* 0x0000000905057227 */ /* 0x000fcc00078e0004 */
[----:B------:R-:W-:-:S04]  /*0190*/  IMAD.HI.U32 R5, R5, R6, RZ ;  /* 0x0000000605057227 */ /* 0x000fc800078e00ff */
[----:B------:R-:W-:-:S05]  /*01a0*/  IMAD R0, R5, R0, R6 ;  /* 0x0000000005007224 */ /* 0x000fca00078e0206 */
[----:B------:R-:W-:-:S13]  /*01b0*/  ISETP.GT.U32.AND P1, PT, R7, R0, PT ;  /* 0x000000000700720c */ /* 0x000fda0003f24070 */
[----:B------:R-:W-:Y:S01]  /*01c0*/  @!P1 IMAD.IADD R0, R0, 0x1, -R7 ;  /* 0x0000000100009824 */ /* 0x000fe200078e0a07 */
[----:B------:R-:W-:Y:S02]  /*01d0*/  @!P1 IADD3 R5, R5, 0x1, RZ ;  /* 0x0000000105059810 */ /* 0x000fe40007ffe0ff */
[----:B------:R-:W-:Y:S02]  /*01e0*/  ISETP.NE.AND P1, PT, R2, RZ, PT ;  /* 0x000000ff0200720c */ /* 0x000fe40003f25270 */
[----:B------:R-:W-:Y:S02]  /*01f0*/  ISETP.GE.U32.AND P0, PT, R0, R7, PT ;  /* 0x000000070000720c */ /* 0x000fe40003f06070 */
[----:B------:R-:W-:-:S04]  /*0200*/  LOP3.LUT R0, R3, R2, RZ, 0x3c, !PT ;  /* 0x0000000203007212 */ /* 0x000fc800078e3cff */
[----:B------:R-:W-:Y:S01]  /*0210*/  ISETP.GE.AND P2, PT, R0, RZ, PT ;  /* 0x000000ff0000720c */ /* 0x000fe20003f46270 */
[----:B------:R-:W-:-:S05]  /*0220*/  IMAD.MOV.U32 R0, RZ, RZ, 0x1f ;  /* 0x0000001fff007424 */ /* 0x000fca00078e00ff */
[C---:B------:R-:W-:Y:S02]  /*0230*/  IADD3 R4, R0.reuse, c[0x0][0x178], RZ ;  /* 0x00005e0000047a10 */ /* 0x040fe40007ffe0ff */
[----:B------:R-:W-:Y:S02]  /*0240*/  @P0 IADD3 R5, R5, 0x1, RZ ;  /* 0x0000000105050810 */ /* 0x000fe40007ffe0ff */
[----:B------:R-:W-:-:S03]  /*0250*/  IADD3 R15, R0, c[0x0][0x180], RZ ;  /* 0x00006000000f7a10 */ /* 0x000fc60007ffe0ff */
[----:B------:R-:W-:Y:S01]  /*0260*/  IMAD.MOV.U32 R6, RZ, RZ, R5 ;  /* 0x000000ffff067224 */ /* 0x000fe200078e0005 */
[----:B------:R-:W-:-:S03]  /*0270*/  SHF.R.S32.HI R5, RZ, 0x1f, R4 ;  /* 0x0000001fff057819 */ /* 0x000fc60000011404 */
[----:B------:R-:W-:Y:S01]  /*0280*/  @!P2 IMAD.MOV R6, RZ, RZ, -R6 ;  /* 0x000000ffff06a224 */ /* 0x000fe200078e0a06 */
[----:B------:R-:W-:Y:S02]  /*0290*/  @!P1 LOP3.LUT R6, RZ, R2, RZ, 0x33, !PT ;  /* 0x00000002ff069212 */ /* 0x000fe400078e33ff */
[----:B------:R-:W-:-:S03]  /*02a0*/  LEA.HI R5, R5, R4, RZ, 0x5 ;  /* 0x0000000405057211 */ /* 0x000fc600078f28ff */
[----:B------:R-:W-:Y:S02]  /*02b0*/  IMAD.SHL.U32 R4, R6, 0x8, RZ ;  /* 0x0000000806047824 */ /* 0x000fe400078e00ff */
[----:B------:R-:W-:-:S03]  /*02c0*/  IMAD.MOV R6, RZ, RZ, -R6 ;  /* 0x000000ffff067224 */ /* 0x000fc600078e0a06 */
[----:B------:R-:W-:Y:S01]  /*02d0*/  LEA.HI.SX32 R5, R5, -R4, 0x1b ;  /* 0x8000000405057211 */ /* 0x000fe200078fdaff */
[----:B------:R-:W-:Y:S02]  /*02e0*/  IMAD R10, R2, R6, R3 ;  /* 0x00000006020a7224 */ /* 0x000fe400078e0203 */
[----:B------:R-:W-:Y:S01]  /*02f0*/  IMAD.MOV.U32 R6, RZ, RZ, RZ ;  /* 0x000000ffff067224 */ /* 0x000fe200078e00ff */
[----:B------:R-:W-:-:S04]  /*0300*/  IMNMX R5, R5, 0x8, PT ;  /* 0x0000000805057817 */ /* 0x000fc80003800200 */
[----:B------:R-:W-:-:S04]  /*0310*/  IABS R9, R5 ;  /* 0x0000000500097213 */ /* 0x000fc80000000000 */
[----:B------:R-:W0:Y:S08]  /*0320*/  I2F.RP R8, R9 ;  /* 0x0000000900087306 */ /* 0x000e300000209400 */
[----:B0-----:R-:W0:Y:S02]  /*0330*/  MUFU.RCP R8, R8 ;  /* 0x0000000800087308 */ /* 0x001e240000001000 */
[----:B0-----:R-:W-:-:S06]  /*0340*/  IADD3 R7, R8, 0xffffffe, RZ ;  /* 0x0ffffffe08077810 */ /* 0x001fcc0007ffe0ff */
[----:B------:R-:W0:Y:S02]  /*0350*/  F2I.FTZ.U32.TRUNC.NTZ R7, R7 ;  /* 0x0000000700077305 */ /* 0x000e24000021f000 */
[----:B0-----:R-:W-:-:S04]  /*0360*/  IMAD.MOV R11, RZ, RZ, -R7 ;  /* 0x000000ffff0b7224 */ /* 0x001fc800078e0a07 */
[----:B------:R-:W-:Y:S01]  /*0370*/  IMAD.MOV.U32 R2, RZ, RZ, R11 ;  /* 0x000000ffff027224 */ /* 0x000fe200078e000b */
[----:B------:R-:W-:-:S03]  /*0380*/  IABS R11, R10 ;  /* 0x0000000a000b7213 */ /* 0x000fc60000000000 */
[----:B------:R-:W-:Y:S01]  /*0390*/  IMAD R3, R2, R9, RZ ;  /* 0x0000000902037224 */ /* 0x000fe200078e02ff */
[----:B------:R-:W-:-:S03]  /*03a0*/  IABS R2, R5 ;  /* 0x0000000500027213 */ /* 0x000fc60000000000 */
[----:B------:R-:W-:Y:S01]  /*03b0*/  IMAD.HI.U32 R6, R7, R3, R6 ;  /* 0x0000000307067227 */ /* 0x000fe200078e0006 */
[----:B------:R-:W-:-:S03]  /*03c0*/  SHF.R.U32.HI R3, RZ, 0x5, R12 ;  /* 0x00000005ff037819 */ /* 0x000fc6000001160c */
[----:B------:R-:W-:Y:S01]  /*03d0*/  IMAD.MOV R2, RZ, RZ, -R2 ;  /* 0x000000ffff027224 */ /* 0x000fe200078e0a02 */
[----:B------:R-:W-:Y:S01]  /*03e0*/  SGXT.U32 R14, R3, 0x1 ;  /* 0x00000001030e781a */ /* 0x000fe20000000000 */
[----:B------:R-:W-:-:S03]  /*03f0*/  IMAD.HI.U32 R6, R6, R11, RZ ;  /* 0x0000000b06067227 */ /* 0x000fc600078e00ff */
[----:B------:R-:W-:Y:S01]  /*0400*/  LOP3.LUT R3, R14, 0x6, RZ, 0xfc, !PT ;  /* 0x000000060e037812 */ /* 0x000fe200078efcff */
[----:B------:R-:W-:Y:S01]  /*0410*/  IMAD R2, R6, R2, R11 ;  /* 0x0000000206027224 */ /* 0x000fe200078e020b */
[C---:B------:R-:W-:Y:S02]  /*0420*/  LOP3.LUT R3, R14.reuse, 0xc, RZ, 0xfc, !PT ;  /* 0x0000000c0e037812 */ /* 0x040fe400078efcff */
[C---:B------:R-:W-:Y:S02]  /*0430*/  LOP3.LUT R3, R14.reuse, 0x12, RZ, 0xfc, !PT ;  /* 0x000000120e037812 */ /* 0x040fe400078efcff */
[----:B------:R-:W-:Y:S02]  /*0440*/  ISETP.GT.U32.AND P1, PT, R9, R2, PT ;  /* 0x000000020900720c */ /* 0x000fe40003f24070 */
[C---:B------:R-:W-:Y:S02]  /*0450*/  LOP3.LUT R3, R14.reuse, 0x18, RZ, 0xfc, !PT ;  /* 0x000000180e037812 */ /* 0x040fe400078efcff */
[----:B------:R-:W-:-:S09]  /*0460*/  LOP3.LUT R3, R14, 0x1e, RZ, 0xfc, !PT ;  /* 0x0000001e0e037812 */ /* 0x000fd200078efcff */
[----:B------:R-:W-:Y:S01]  /*0470*/  @!P1 IMAD.IADD R2, R2, 0x1, -R9 ;  /* 0x0000000102029824 */ /* 0x000fe200078e0a09 */
[----:B------:R-:W-:Y:S02]  /*0480*/  @!P1 IADD3 R6, R6, 0x1, RZ ;  /* 0x0000000106069810 */ /* 0x000fe40007ffe0ff */
[----:B------:R-:W-:Y:S02]  /*0490*/  ISETP.NE.AND P1, PT, R5, RZ, PT ;  /* 0x000000ff0500720c */ /* 0x000fe40003f25270 */
[----:B------:R-:W-:Y:S02]  /*04a0*/  ISETP.GE.U32.AND P0, PT, R2, R9, PT ;  /* 0x000000090200720c */ /* 0x000fe40003f06070 */
[----:B------:R-:W-:-:S04]  /*04b0*/  LOP3.LUT R2, R10, R5, RZ, 0x3c, !PT ;  /* 0x000000050a027212 */ /* 0x000fc800078e3cff */
[----:B------:R-:W-:-:S07]  /*04c0*/  ISETP.GE.AND P2, PT, R2, RZ, PT ;  /* 0x000000ff0200720c */ /* 0x000fce0003f46270 */
[----:B------:R-:W-:Y:S02]  /*04d0*/  @P0 IADD3 R6, R6, 0x1, RZ ;  /* 0x0000000106060810 */ /* 0x000fe40007ffe0ff */
[----:B------:R-:W-:-:S04]  /*04e0*/  ISETP.GT.AND P0, PT, R15, 0x1f, PT ;  /* 0x0000001f0f00780c */ /* 0x000fc80003f04270 */
[----:B------:R-:W-:Y:S01]  /*04f0*/  @!P2 IMAD.MOV R6, RZ, RZ, -R6 ;  /* 0x000000ffff06a224 */ /* 0x000fe200078e0a06 */
[----:B------:R-:W-:-:S05]  /*0500*/  @!P1 LOP3.LUT R6, RZ, R5, RZ, 0x33, !PT ;  /* 0x00000005ff069212 */ /* 0x000fca00078e33ff */
[----:B------:R-:W-:-:S04]  /*0510*/  IMAD.MOV R2, RZ, RZ, -R6 ;  /* 0x000000ffff027224 */ /* 0x000fc800078e0a06 */
[----:B------:R-:W-:Y:S01]  /*0520*/  IMAD R5, R5, R2, R10 ;  /* 0x0000000205057224 */ /* 0x000fe200078e020a */
[C---:B------:R-:W-:Y:S02]  /*0530*/  LOP3.LUT R2, R14.reuse, 0x2, RZ, 0xfc, !PT ;  /* 0x000000020e027812 */ /* 0x040fe400078efcff */
[----:B------:R-:W-:Y:S01]  /*0540*/  LOP3.LUT R2, R14, 0x8, RZ, 0xfc, !PT ;  /* 0x000000080e027812 */ /* 0x000fe200078efcff */
[----:B------:R-:W-:Y:S01]  /*0550*/  IMAD.IADD R0, R4, 0x1, R5 ;  /* 0x0000000104007824 */ /* 0x000fe200078e0205 */
[C---:B------:R-:W-:Y:S02]  /*0560*/  LOP3.LUT R2, R14.reuse, 0xe, RZ, 0xfc, !PT ;  /* 0x0000000e0e027812 */ /* 0x040fe400078efcff */
[----:B------:R-:W-:Y:S01]  /*0570*/  LOP3.LUT R2, R14, 0x14, RZ, 0xfc, !PT ;  /* 0x000000140e027812 */ /* 0x000fe200078efcff */
[----:B------:R-:W-:Y:S01]  /*0580*/  IMAD.SHL.U32 R2, R6, 0x200, RZ ;  /* 0x0000020006027824 */ /* 0x000fe200078e00ff */
[C---:B------:R-:W-:Y:S02]  /*0590*/  LOP3.LUT R4, R14.reuse, 0x4, RZ, 0xfc, !PT ;  /* 0x000000040e047812 */ /* 0x040fe400078efcff */
[----:B------:R-:W-:-:S02]  /*05a0*/  LOP3.LUT R4, R14, 0xa, RZ, 0xfc, !PT ;  /* 0x0000000a0e047812 */ /* 0x000fc400078efcff */
[C---:B------:R-:W-:Y:S02]  /*05b0*/  LOP3.LUT R4, R14.reuse, 0x10, RZ, 0xfc, !PT ;  /* 0x000000100e047812 */ /* 0x040fe400078efcff */
[C---:B------:R-:W-:Y:S02]  /*05c0*/  LOP3.LUT R4, R14.reuse, 0x16, RZ, 0xfc, !PT ;  /* 0x000000160e047812 */ /* 0x040fe400078efcff */
[----:B------:R-:W-:Y:S02]  /*05d0*/  LOP3.LUT R4, R14, 0x1a, RZ, 0xfc, !PT ;  /* 0x0000001a0e047812 */ /* 0x000fe400078efcff */
[--C-:B------:R-:W-:Y:S02]  /*05e0*/  LOP3.LUT R6, R2, 0x2, R14.reuse, 0xfe, !PT ;  /* 0x0000000202067812 */ /* 0x100fe400078efe0e */
[----:B------:R-:W-:Y:S02]  /*05f0*/  LOP3.LUT R5, R14, 0x1c, RZ, 0xfc, !PT ;  /* 0x0000001c0e057812 */ /* 0x000fe400078efcff */
[C---:B------:R-:W-:Y:S01]  /*0600*/  LOP3.LUT R4, R2.reuse, R14, RZ, 0xfc, !PT ;  /* 0x0000000e02047212 */ /* 0x040fe200078efcff */
[----:B------:R0:W-:Y:S01]  /*0610*/  STL [R1+0xea8], R6 ;  /* 0x000ea80601007387 */ /* 0x0001e20000100800 */
[----:B------:R-:W-:-:S02]  /*0620*/  LOP3.LUT R5, R2, 0x4, R14, 0xfe, !PT ;  /* 0x0000000402057812 */ /* 0x000fc400078efe0e */
[--C-:B------:R-:W-:Y:S01]  /*0630*/  LOP3.LUT R3, R2, 0x6, R14.reuse, 0xfe, !PT ;  /* 0x0000000602037812 */ /* 0x100fe200078efe0e */
[----:B------:R-:W-:Y:S01]  /*0640*/  STL [R1+0x5c0], R4 ;  /* 0x0005c00401007387 */ /* 0x000fe20000100800 */
[C---:B------:R-:W-:Y:S02]  /*0650*/  LOP3.LUT R28, R4.reuse, 0x32, RZ, 0xfc, !PT ;  /* 0x00000032041c7812 */ /* 0x040fe400078efcff */
[C---:B------:R-:W-:Y:S01]  /*0660*/  LOP3.LUT R29, R4.reuse, 0x1da, RZ, 0xfc, !PT ;  /* 0x000001da041d7812 */ /* 0x040fe200078efcff */
[----:B------:R1:W-:Y:S01]  /*0670*/  STL [R1+0xeac], R5 ;  /* 0x000eac0501007387 */ /* 0x0003e20000100800 */
[----:B------:R-:W-:Y:S02]  /*0680*/  LOP3.LUT R7, R4, 0x1f0, RZ, 0xfc, !PT ;  /* 0x000001f004077812 */ /* 0x000fe400078efcff */
[C-C-:B0-----:R-:W-:Y:S01]  /*0690*/  LOP3.LUT R6, R2.reuse, 0xc, R14.reuse, 0xfe, !PT ;  /* 0x0000000c02067812 */ /* 0x141fe200078efe0e */
[----:B------:R0:W-:Y:S01]  /*06a0*/  STL [R1+0xeb0], R3 ;  /* 0x000eb00301007387 */ /* 0x0001e20000100800 */
[----:B-1----:R-:W-:-:S02]  /*06b0*/  LOP3.LUT R5, R2, 0x8, R14, 0xfe, !PT ;  /* 0x0000000802057812 */ /* 0x002fc400078efe0e */
[----:B0-----:R-:W-:-:S03]  /*06c0*/  LOP3.LUT R3, R2, 0xa, R14, 0xfe, !PT ;  /* 0x0000000a02037812 */ /* 0x001fc600078efe0e */
[----:B------:R0:W-:Y:S04]  /*06d0*/  STL [R1+0xeb4], R5 ;  /* 0x000eb40501007387 */ /* 0x0001e80000100800 */
[----:B------:R1:W-:Y:S04]  /*06e0*/  STL [R1+0xeb8], R3 ;  /* 0x000eb80301007387 */ /* 0x0003e80000100800 */
[----:B------:R2:W-:Y:S01]  /*06f0*/  STL [R1+0xebc], R6 ;  /* 0x000ebc0601007387 */ /* 0x0005e20000100800 */
[C-C-:B0-----:R-:W-:Y:S02]  /*0700*/  LOP3.LUT R5, R2.reuse, 0xe, R14.reuse, 0xfe, !PT ;  /* 0x0000000e02057812 */ /* 0x141fe400078efe0e */
[----:B-1----:R-:W-:-:S03]  /*0710*/  LOP3.LUT R3, R2, 0x10, R14, 0xfe, !PT ;  /* 0x0000001002037812 */ /* 0x002fc600078efe0e */
[----:B------:R0:W-:Y:S01]  /*0720*/  STL [R1+0xec0], R5 ;  /* 0x000ec00501007387 */ /* 0x0001e20000100800 */
[----:B--2---:R-:W-:-:S03]  /*0730*/  LOP3.LUT R6, R2, 0x12, R14, 0xfe, !PT ;  /* 0x0000001202067812 */ /* 0x004fc600078efe0e */
        /* <DEDUP_REMOVED lines=11> */
[----:B------:R-:W-:Y:S02]  /*07f0*/  LOP3.LUT R2, R2, 0x1e, R14, 0xfe, !PT ;  /* 0x0000001e02027812 */ /* 0x000fe400078efe0e */
[C---:B--2---:R-:W-:Y:S01]  /*0800*/  LOP3.LUT R6, R4.reuse, 0x1f4, RZ, 0xfc, !PT ;  /* 0x000001f404067812 */ /* 0x044fe200078efcff */
[----:B------:R1:W-:Y:S04]  /*0810*/  STL [R1+0xedc], R3 ;  /* 0x000edc0301007387 */ /* 0x0003e80000100800 */
[----:B------:R2:W-:Y:S01]  /*0820*/  STL [R1+0xee0], R2 ;  /* 0x000ee00201007387 */ /* 0x0005e20000100800 */
[C---:B0-----:R-:W-:Y:S02]  /*0830*/  LOP3.LUT R5, R4.reuse, 0x20, RZ, 0xfc, !PT ;  /* 0x0000002004057812 */ /* 0x041fe400078efcff */
[----:B-1----:R-:W-:-:S03]  /*0840*/  LOP3.LUT R3, R4, 0x22, RZ, 0xfc, !PT ;  /* 0x0000002204037812 */ /* 0x002fc600078efcff */
[----:B------:R0:W-:Y:S01]  /*0850*/  STL [R1+0xee4], R5 ;  /* 0x000ee40501007387 */ /* 0x0001e20000100800 */
[----:B--2---:R-:W-:-:S03]  /*0860*/  LOP3.LUT R2, R4, 0x24, RZ, 0xfc, !PT ;  /* 0x0000002404027812 */ /* 0x004fc600078efcff */
        /* <DEDUP_REMOVED lines=18> */
[----:B------:R-:W-:Y:S04]  /*0990*/  STL [R1+0xf08], R28 ;  /* 0x000f081c01007387 */ /* 0x000fe80000100800 */
[----:B------:R1:W-:Y:S01]  /*09a0*/  STL [R1+0xf10], R2 ;  /* 0x000f100201007387 */ /* 0x0003e20000100800 */
[----:B0-----:R-:W-:-:S03]  /*09b0*/  LOP3.LUT R5, R4, 0x3c, RZ, 0xfc, !PT ;  /* 0x0000003c04057812 */ /* 0x001fc600078efcff */
[----:B------:R0:W-:Y:S01]  /*09c0*/  STL [R1+0xf14], R3 ;  /* 0x000f140301007387 */ /* 0x0001e20000100800 */
[C---:B-1----:R-:W-:Y:S02]  /*09d0*/  LOP3.LUT R2, R4.reuse, 0x3a, RZ, 0xfc, !PT ;  /* 0x0000003a04027812 */ /* 0x042fe400078efcff */
[----:B0-----:R-:W-:-:S03]  /*09e0*/  LOP3.LUT R3, R4, 0x3e, RZ, 0xfc, !PT ;  /* 0x0000003e04037812 */ /* 0x001fc600078efcff */
[----:B------:R0:W-:Y:S04]  /*09f0*/  STL [R1+0xf18], R2 ;  /* 0x000f180201007387 */ /* 0x0001e80000100800 */
        /* <DEDUP_REMOVED lines=407> */
[----:B--2---:R-:W-:Y:S01]  /*2370*/  IMAD R3, R0, 0x20, R13 ;  /* 0x0000002000037824 */ /* 0x004fe200078e020d */
[C---:B------:R-:W-:Y:S02]  /*2380*/  LOP3.LUT R0, R4.reuse, 0x1d8, RZ, 0xfc, !PT ;  /* 0x000001d804007812 */ /* 0x040fe400078efcff */
[----:B------:R1:W-:Y:S04]  /*2390*/  STL [R1+0x1250], R5 ;  /* 0x0012500501007387 */ /* 0x0003e80000100800 */
[----:B------:R2:W-:Y:S01]  /*23a0*/  STL [R1+0xea4], R3 ;  /* 0x000ea40301007387 */ /* 0x0005e20000100800 */
[----:B0-----:R-:W-:-:S05]  /*23b0*/  LOP3.LUT R2, R4, 0x1d6, RZ, 0xfc, !PT ;  /* 0x000001d604027812 */ /* 0x001fca00078efcff */
[----:B------:R0:W-:Y:S01]  /*23c0*/  STL [R1+0x124c], R2 ;  /* 0x00124c0201007387 */ /* 0x0001e20000100800 */
[C---:B-1----:R-:W-:Y:S02]  /*23d0*/  LOP3.LUT R5, R4.reuse, 0x1e8, RZ, 0xfc, !PT ;  /* 0x000001e804057812 */ /* 0x042fe400078efcff */
[C---:B--2---:R-:W-:Y:S01]  /*23e0*/  LOP3.LUT R3, R4.reuse, 0x1dc, RZ, 0xfc, !PT ;  /* 0x000001dc04037812 */ /* 0x044fe200078efcff */
[----:B------:R1:W-:Y:S04]  /*23f0*/  STL [R1+0x1258], R0 ;  /* 0x0012580001007387 */ /* 0x0003e80000100800 */
[----:B------:R2:W-:Y:S01]  /*2400*/  STL [R1+0x1260], R3 ;  /* 0x0012600301007387 */ /* 0x0005e20000100800 */
[----:B0-----:R-:W-:-:S03]  /*2410*/  LOP3.LUT R2, R4, 0x1de, RZ, 0xfc, !PT ;  /* 0x000001de04027812 */ /* 0x001fc600078efcff */
[----:B------:R-:W-:Y:S01]  /*2420*/  STL [R1+0x125c], R29 ;  /* 0x00125c1d01007387 */ /* 0x000fe20000100800 */
[----:B-1----:R-:W-:-:S03]  /*2430*/  LOP3.LUT R0, R4, 0x1e0, RZ, 0xfc, !PT ;  /* 0x000001e004007812 */ /* 0x002fc600078efcff */
[----:B------:R0:W-:Y:S01]  /*2440*/  STL [R1+0x1264], R2 ;  /* 0x0012640201007387 */ /* 0x0001e20000100800 */
[----:B--2---:R-:W-:-:S03]  /*2450*/  LOP3.LUT R3, R4, 0x1e2, RZ, 0xfc, !PT ;  /* 0x000001e204037812 */ /* 0x004fc600078efcff */
[----:B------:R1:W-:Y:S04]  /*2460*/  STL [R1+0x1268], R0 ;  /* 0x0012680001007387 */ /* 0x0003e80000100800 */
[----:B------:R2:W-:Y:S01]  /*2470*/  STL [R1+0x126c], R3 ;  /* 0x00126c0301007387 */ /* 0x0005e20000100800 */
[C---:B0-----:R-:W-:Y:S02]  /*2480*/  LOP3.LUT R2, R4.reuse, 0x1e6, RZ, 0xfc, !PT ;  /* 0x000001e604027812 */ /* 0x041fe400078efcff */
[C---:B-1----:R-:W-:Y:S02]  /*2490*/  LOP3.LUT R0, R4.reuse, 0x1e4, RZ, 0xfc, !PT ;  /* 0x000001e404007812 */ /* 0x042fe400078efcff */
[----:B--2---:R-:W-:-:S03]  /*24a0*/  LOP3.LUT R3, R4, 0x1ea, RZ, 0xfc, !PT ;  /* 0x000001ea04037812 */ /* 0x004fc600078efcff */
[----:B------:R-:W-:Y:S04]  /*24b0*/  STL [R1+0x1270], R0 ;  /* 0x0012700001007387 */ /* 0x000fe80000100800 */
[----:B------:R0:W-:Y:S04]  /*24c0*/  STL [R1+0x1278], R5 ;  /* 0x0012780501007387 */ /* 0x0001e80000100800 */
[----:B------:R1:W-:Y:S04]  /*24d0*/  STL [R1+0x127c], R3 ;  /* 0x00127c0301007387 */ /* 0x0003e80000100800 */
[----:B------:R-:W-:Y:S01]  /*24e0*/  STL [R1+0x1274], R2 ;  /* 0x0012740201007387 */ /* 0x000fe20000100800 */
[----:B0-----:R-:W-:-:S02]  /*24f0*/  LOP3.LUT R5, R4, 0x1ec, RZ, 0xfc, !PT ;  /* 0x000001ec04057812 */ /* 0x001fc400078efcff */
[----:B-1----:R-:W-:-:S03]  /*2500*/  LOP3.LUT R3, R4, 0x1ee, RZ, 0xfc, !PT ;  /* 0x000001ee04037812 */ /* 0x002fc600078efcff */
[----:B------:R0:W-:Y:S04]  /*2510*/  STL [R1+0x1280], R5 ;  /* 0x0012800501007387 */ /* 0x0001e80000100800 */
[----:B------:R1:W-:Y:S04]  /*2520*/  STL [R1+0x1288], R7 ;  /* 0x0012880701007387 */ /* 0x0003e80000100800 */
[----:B------:R-:W-:Y:S01]  /*2530*/  STL [R1+0x1284], R3 ;  /* 0x0012840301007387 */ /* 0x000fe20000100800 */
[C---:B0-----:R-:W-:Y:S02]  /*2540*/  LOP3.LUT R5, R4.reuse, 0x1f2, RZ, 0xfc, !PT ;  /* 0x000001f204057812 */ /* 0x041fe400078efcff */
[----:B-1----:R-:W-:-:S03]  /*2550*/  LOP3.LUT R7, R4, 0x1f8, RZ, 0xfc, !PT ;  /* 0x000001f804077812 */ /* 0x002fc600078efcff */
[----:B------:R0:W-:Y:S04]  /*2560*/  STL [R1+0x128c], R5 ;  /* 0x00128c0501007387 */ /* 0x0001e80000100800 */
[----:B------:R1:W-:Y:S01]  /*2570*/  STL [R1+0x1294], R6 ;  /* 0x0012940601007387 */ /* 0x0003e20000100800 */
[C---:B0-----:R-:W-:Y:S02]  /*2580*/  LOP3.LUT R5, R4.reuse, 0x1f6, RZ, 0xfc, !PT ;  /* 0x000001f604057812 */ /* 0x041fe400078efcff */
[----:B-1----:R-:W-:-:S03]  /*2590*/  LOP3.LUT R6, R4, 0x1fa, RZ, 0xfc, !PT ;  /* 0x000001fa04067812 */ /* 0x002fc600078efcff */
[----:B------:R0:W-:Y:S04]  /*25a0*/  STL [R1+0x1290], R5 ;  /* 0x0012900501007387 */ /* 0x0001e80000100800 */
[----:B------:R1:W-:Y:S04]  /*25b0*/  STL [R1+0x1298], R7 ;  /* 0x0012980701007387 */ /* 0x0003e80000100800 */
[----:B------:R1:W-:Y:S01]  /*25c0*/  STL [R1+0x129c], R6 ;  /* 0x00129c0601007387 */ /* 0x0003e20000100800 */
[C---:B0-----:R-:W-:Y:S02]  /*25d0*/  LOP3.LUT R5, R4.reuse, 0x1fc, RZ, 0xfc, !PT ;  /* 0x000001fc04057812 */ /* 0x041fe400078efcff */
[----:B------:R-:W-:-:S03]  /*25e0*/  LOP3.LUT R4, R4, 0x1fe, RZ, 0xfc, !PT ;  /* 0x000001fe04047812 */ /* 0x000fc600078efcff */
[----:B------:R1:W-:Y:S04]  /*25f0*/  STL [R1+0x12a0], R5 ;  /* 0x0012a00501007387 */ /* 0x0003e80000100800 */
[----:B------:R1:W-:Y:S01]  /*2600*/  STL [R1+0x1230], R4 ;  /* 0x0012300401007387 */ /* 0x0003e20000100800 */
[----:B------:R-:W-:Y:S05]  /*2610*/  @P0 BRA `(.L_x_0) ;  /* 0x0000077000000947 */ /* 0x000fea0003800000 */
[----:B------:R-:W-:Y:S01]  /*2620*/  IMAD.SHL.U32 R0, R12, 0x20, RZ ;  /* 0x000000200c007824 */ /* 0x000fe200078e00ff */
[----:B------:R-:W-:Y:S01]  /*2630*/  CS2R R24, SRZ ;  /* 0x0000000000187805 */ /* 0x000fe2000001ff00 */
[----:B------:R-:W-:Y:S01]  /*2640*/  CS2R R26, SRZ ;  /* 0x00000000001a7805 */ /* 0x000fe2000001ff00 */
[----:B------:R-:W-:Y:S01]  /*2650*/  CS2R R20, SRZ ;  /* 0x0000000000147805 */ /* 0x000fe2000001ff00 */
[----:B------:R-:W-:Y:S01]  /*2660*/  CS2R R22, SRZ ;  /* 0x0000000000167805 */ /* 0x000fe2000001ff00 */
[----:B------:R0:W-:Y:S01]  /*2670*/  STL [R1+0xea0], R0 ;  /* 0x000ea00001007387 */ /* 0x0001e20000100800 */
[----:B------:R-:W-:Y:S01]  /*2680*/  CS2R R16, SRZ ;  /* 0x0000000000107805 */ /* 0x000fe2000001ff00 */
[----:B------:R-:W-:Y:S01]  /*2690*/  CS2R R18, SRZ ;  /* 0x0000000000127805 */ /* 0x000fe2000001ff00 */
[----:B------:R-:W-:Y:S01]  /*26a0*/  CS2R R12, SRZ ;  /* 0x00000000000c7805 */ /* 0x000fe2000001ff00 */
[----:B------:R0:W-:Y:S01]  /*26b0*/  STL [R1], RZ ;  /* 0x000000ff01007387 */ /* 0x0001e20000100800 */
[----:B------:R-:W-:Y:S01]  /*26c0*/  CS2R R14, SRZ ;  /* 0x00000000000e7805 */ /* 0x000fe2000001ff00 */
[----:B------:R-:W-:Y:S01]  /*26d0*/  CS2R R8, SRZ ;  /* 0x0000000000087805 */ /* 0x000fe2000001ff00 */
[----:B------:R-:W-:Y:S01]  /*26e0*/  CS2R R10, SRZ ;  /* 0x00000000000a7805 */ /* 0x000fe2000001ff00 */
[----:B------:R0:W-:Y:S01]  /*26f0*/  STL [R1+0x4], RZ ;  /* 0x000004ff01007387 */ /* 0x0001e20000100800 */
[----:B-1----:R-:W-:Y:S01]  /*2700*/  CS2R R4, SRZ ;  /* 0x0000000000047805 */ /* 0x002fe2000001ff00 */
[----:B------:R-:W-:-:S02]  /*2710*/  CS2R R6, SRZ ;  /* 0x0000000000067805 */ /* 0x000fc4000001ff00 */
[----:B------:R0:W-:Y:S04]  /*2720*/  STL [R1+0x8], RZ ;  /* 0x000008ff01007387 */ /* 0x0001e80000100800 */
        /* <DEDUP_REMOVED lines=100> */
[----:B------:R0:W-:Y:S01]  /*2d70*/  STL [R1+0x19c], RZ ;  /* 0x00019cff01007387 */ /* 0x0001e20000100800 */
[----:B------:R-:W-:Y:S05]  /*2d80*/  BRA `(.L_x_1) ;  /* 0x0003b13000007947 */ /* 0x000fea0003800000 */
.L_x_0:
[----:B------:R-:W-:Y:S01]  /*2d90*/  IMAD.MOV.U32 R19, RZ, RZ, R29 ;  /* 0x000000ffff137224 */ /* 0x000fe200078e001d */
[----:B------:R-:W-:Y:S01]  /*2da0*/  IABS R29, c[0x0][0x17c] ;  /* 0x00005f00001d7a13 */ /* 0x000fe20000000000 */
[----:B------:R-:W-:Y:S01]  /*2db0*/  IMAD.MOV.U32 R17, RZ, RZ, R0 ;  /* 0x000000ffff117224 */ /* 0x000fe200078e0000 */
[----:B------:R-:W2:Y:S01]  /*2dc0*/  LDL R27, [R1+0x1230] ;  /* 0x00123000011b7983 */ /* 0x000ea20000100800 */
[----:B-1----:R-:W-:Y:S01]  /*2dd0*/  IMAD.MOV.U32 R4, RZ, RZ, RZ ;  /* 0x000000ffff047224 */ /* 0x002fe200078e00ff */
[----:B------:R-:W0:Y:S02]  /*2de0*/  I2F.RP R0, R29 ;  /* 0x0000001d00007306 */ /* 0x000e240000209400 */
[----:B------:R-:W3:Y:S04]  /*2df0*/  LDL R25, [R1+0x129c] ;  /* 0x00129c0001197983 */ /* 0x000ee80000100800 */
[----:B------:R-:W4:Y:S04]  /*2e00*/  LDL R10, [R1+0x1288] ;  /* 0x00128800010a7983 */ /* 0x000f280000100800 */
[----:B------:R-:W4:Y:S04]  /*2e10*/  LDL R21, [R1+0x1294] ;  /* 0x0012940001157983 */ /* 0x000f280000100800 */
[----:B------:R-:W4:Y:S04]  /*2e20*/  LDL R14, [R1+0x1280] ;  /* 0x00128000010e7983 */ /* 0x000f280000100800 */
[----:B------:R-:W4:Y:S01]  /*2e30*/  LDL R7, [R1+0x1258] ;  /* 0x0012580001077983 */ /* 0x000f220000100800 */
[----:B0-----:R-:W0:Y:S03]  /*2e40*/  MUFU.RCP R0, R0 ;  /* 0x0000000000007308 */ /* 0x001e260000001000 */
[----:B------:R-:W4:Y:S04]  /*2e50*/  LDL R8, [R1+0x1298] ;  /* 0x0012980001087983 */ /* 0x000f280000100800 */
[----:B------:R-:W4:Y:S04]  /*2e60*/  LDL R24, [R1+0x1290] ;  /* 0x0012900001187983 */ /* 0x000f280000100800 */
[----:B------:R-:W4:Y:S04]  /*2e70*/  LDL R26, [R1+0x128c] ;  /* 0x00128c00011a7983 */ /* 0x000f280000100800 */
[----:B------:R-:W4:Y:S01]  /*2e80*/  LDL R22, [R1+0x127c] ;  /* 0x00127c0001167983 */ /* 0x000f220000100800 */
[----:B0-----:R-:W-:-:S03]  /*2e90*/  IADD3 R0, R0, 0xffffffe, RZ ;  /* 0x0ffffffe00007810 */ /* 0x001fc60007ffe0ff */
[----:B------:R-:W4:Y:S01]  /*2ea0*/  LDL R23, [R1+0x1278] ;  /* 0x0012780001177983 */ /* 0x000f220000100800 */
[----:B------:R-:W0:Y:S03]  /*2eb0*/  F2I.FTZ.U32.TRUNC.NTZ R5, R0 ;  /* 0x0000000000057305 */ /* 0x000e26000021f000 */
[----:B------:R-:W4:Y:S04]  /*2ec0*/  LDL R12, [R1+0x1268] ;  /* 0x00126800010c7983 */ /* 0x000f280000100800 */
[----:B------:R-:W4:Y:S04]  /*2ed0*/  LDL R13, [R1+0x1264] ;  /* 0x00126400010d7983 */ /* 0x000f280000100800 */
[----:B------:R-:W4:Y:S04]  /*2ee0*/  LDL R18, [R1+0x126c] ;  /* 0x00126c0001127983 */ /* 0x000f280000100800 */
[----:B------:R-:W4:Y:S01]  /*2ef0*/  LDL R11, [R1+0x1260] ;  /* 0x00126000010b7983 */ /* 0x000f220000100800 */
[----:B0-----:R-:W-:-:S02]  /*2f00*/  IMAD.MOV R0, RZ, RZ, -R5 ;  /* 0x000000ffff007224 */ /* 0x001fc400078e0a05 */
[----:B------:R-:W-:Y:S01]  /*2f10*/  IMAD.MOV.U32 R16, RZ, RZ, R2 ;  /* 0x000000ffff107224 */ /* 0x000fe200078e0002 */
[----:B------:R-:W0:Y:S01]  /*2f20*/  S2R R6, SR_TID.X ;  /* 0x0000000000067919 */ /* 0x000e220000002100 */
[----:B------:R-:W-:Y:S02]  /*2f30*/  IMAD R0, R0, R29, RZ ;  /* 0x0000001d00007224 */ /* 0x000fe400078e02ff */
[----:B------:R-:W-:Y:S01]  /*2f40*/  IMAD.MOV.U32 R20, RZ, RZ, R3 ;  /* 0x000000ffff147224 */ /* 0x000fe200078e0003 */
[----:B------:R-:W4:Y:S01]  /*2f50*/  LDL R15, [R1+0x124c] ;  /* 0x00124c00010f7983 */ /* 0x000f220000100800 */
[----:B------:R-:W-:Y:S01]  /*2f60*/  IMAD.HI.U32 R0, R5, R0, R4 ;  /* 0x0000000005007227 */ /* 0x000fe200078e0004 */
[----:B------:R-:W-:Y:S01]  /*2f70*/  IABS R28, R28 ;  /* 0x0000001c001c7213 */ /* 0x000fe20000000000 */
[----:B------:R-:W-:Y:S01]  /*2f80*/  ULDC.64 UR6, c[0x0][0x188] ;  /* 0x0000620000067ab9 */ /* 0x000fe20000000a00 */
[----:B------:R-:W4:Y:S01]  /*2f90*/  LDL R4, [R1+0x12a0] ;  /* 0x0012a00001047983 */ /* 0x000f220000100800 */
[----:B------:R-:W-:-:S05]  /*2fa0*/  IABS R2, c[0x0][0x178] ;  /* 0x00005e0000027a13 */ /* 0x000fca0000000000 */
[----:B------:R-:W-:-:S04]  /*2fb0*/  IMAD.MOV.U32 R9, RZ, RZ, R2 ;  /* 0x000000ffff097224 */ /* 0x000fc800078e0002 */
[----:B------:R-:W1:Y:S08]  /*2fc0*/  I2F.RP R2, R9 ;  /* 0x0000000900027306 */ /* 0x000e700000209400 */
[----:B-1----:R-:W1:Y:S02]  /*2fd0*/  MUFU.RCP R2, R2 ;  /* 0x0000000200027308 */ /* 0x002e640000001000 */
[----:B-1----:R-:W-:-:S06]  /*2fe0*/  IADD3 R2, R2, 0xffffffe, RZ ;  /* 0x0ffffffe02027810 */ /* 0x002fcc0007ffe0ff */
[----:B------:R0:W1:Y:S02]  /*2ff0*/  F2I.FTZ.U32.TRUNC.NTZ R3, R2 ;  /* 0x0000000200037305 */ /* 0x000064000021f000 */
[C---:B0-----:R-:W-:Y:S02]  /*3000*/  IMAD.SHL.U32 R2, R6.reuse, 0x40, RZ ;  /* 0x0000004006027824 */ /* 0x041fe400078e00ff */
[----:B------:R-:W-:-:S03]  /*3010*/  IMAD.SHL.U32 R6, R6, 0x8, RZ ;  /* 0x0000000806067824 */ /* 0x000fc600078e00ff */
[----:B------:R-:W-:-:S04]  /*3020*/  LOP3.LUT R2, R2, 0x1c0, RZ, 0xc0, !PT ;  /* 0x000001c002027812 */ /* 0x000fc800078ec0ff */
[----:B------:R-:W-:-:S05]  /*3030*/  LOP3.LUT R6, R2, 0x30, R6, 0xf8, !PT ;  /* 0x0000003002067812 */ /* 0x000fca00078ef806 */
[----:B------:R3:W-:Y:S01]  /*3040*/  STL [R1+0x398], R6 ;  /* 0x0003980601007387 */ /* 0x0007e20000100800 */
[----:B------:R-:W-:Y:S01]  /*3050*/  IMAD.MOV.U32 R2, RZ, RZ, RZ ;  /* 0x000000ffff027224 */ /* 0x000fe200078e00ff */
[----:B--2---:R-:W-:Y:S02]  /*3060*/  IABS R5, R27 ;  /* 0x0000001b00057213 */ /* 0x004fe40000000000 */
[----:B---3--:R-:W-:Y:S01]  /*3070*/  IABS R6, R25 ;  /* 0x0000001900067213 */ /* 0x008fe20000000000 */
[----:B----4-:R-:W-:Y:S02]  /*3080*/  IMAD.MOV.U32 R27, RZ, RZ, R10 ;  /* 0x000000ffff1b7224 */ /* 0x010fe400078e000a */
[----:B-1----:R-:W-:Y:S02]  /*3090*/  IMAD.MOV R10, RZ, RZ, -R3 ;  /* 0x000000ffff0a7224 */ /* 0x002fe400078e0a03 */
[----:B------:R-:W-:Y:S02]  /*30a0*/  IMAD.MOV.U32 R25, RZ, RZ, R21 ;  /* 0x000000ffff197224 */ /* 0x000fe400078e0015 */
[----:B------:R-:W-:-:S02]  /*30b0*/  IMAD.MOV.U32 R21, RZ, RZ, R14 ;  /* 0x000000ffff157224 */ /* 0x000fc400078e000e */
[----:B------:R-:W-:Y:S02]  /*30c0*/  IMAD.MOV.U32 R14, RZ, RZ, R7 ;  /* 0x000000ffff0e7224 */ /* 0x000fe400078e0007 */
[----:B------:R-:W-:-:S04]  /*30d0*/  IMAD.HI.U32 R7, R0, R5, RZ ;  /* 0x0000000500077227 */ /* 0x000fc800078e00ff */
[----:B------:R-:W-:Y:S02]  /*30e0*/  IMAD R10, R10, R9, RZ ;  /* 0x000000090a0a7224 */ /* 0x000fe400078e02ff */
[----:B------:R-:W-:Y:S01]  /*30f0*/  IMAD.MOV R7, RZ, RZ, -R7 ;  /* 0x000000ffff077224 */ /* 0x000fe200078e0a07 */
[----:B------:R-:W-:Y:S01]  /*3100*/  IABS R8, R8 ;  /* 0x0000000800087213 */ /* 0x000fe20000000000 */
[----:B------:R-:W-:-:S04]  /*3110*/  IMAD.HI.U32 R2, R3, R10, R2 ;  /* 0x0000000a03027227 */ /* 0x000fc800078e0002 */
[C---:B------:R-:W-:Y:S02]  /*3120*/  IMAD R5, R29.reuse, R7, R5 ;  /* 0x000000071d057224 */ /* 0x040fe400078e0205 */
[----:B------:R-:W-:Y:S01]  /*3130*/  IMAD.HI.U32 R7, R0, R6, RZ ;  /* 0x0000000600077227 */ /* 0x000fe200078e00ff */
[----:B------:R0:W-:Y:S03]  /*3140*/  STL [R1+0x39c], R2 ;  /* 0x00039c0201007387 */ /* 0x0001e60000100800 */
[----:B------:R-:W-:Y:S01]  /*3150*/  IMAD.MOV R7, RZ, RZ, -R7 ;  /* 0x000000ffff077224 */ /* 0x000fe200078e0a07 */
[----:B------:R1:W-:Y:S01]  /*3160*/  STL [R1+0x5c], R5 ;  /* 0x00005c0501007387 */ /* 0x0003e20000100800 */
[----:B0-----:R-:W-:Y:S01]  /*3170*/  IMAD.MOV.U32 R2, RZ, RZ, R8 ;  /* 0x000000ffff027224 */ /* 0x001fe200078e0008 */
[----:B------:R-:W-:Y:S02]  /*3180*/  IABS R8, R24 ;  /* 0x0000001800087213 */ /* 0x000fe40000000000 */
[----:B-1----:R-:W-:Y:S01]  /*3190*/  IABS R5, R25 ;  /* 0x0000001900057213 */ /* 0x002fe20000000000 */
[----:B------:R-:W-:Y:S01]  /*31a0*/  IMAD R6, R29, R7, R6 ;  /* 0x000000071d067224 */ /* 0x000fe200078e0206 */
[----:B------:R-:W-:-:S05]  /*31b0*/  IABS R4, R4 ;  /* 0x0000000400047213 */ /* 0x000fca0000000000 */
[----:B------:R-:W-:-:S04]  /*31c0*/  IMAD.HI.U32 R9, R0, R4, RZ ;  /* 0x0000000400097227 */ /* 0x000fc800078e00ff */
[----:B------:R-:W-:-:S04]  /*31d0*/  IMAD.MOV R3, RZ, RZ, -R9 ;  /* 0x000000ffff037224 */ /* 0x000fc800078e0a09 */
[----:B------:R-:W-:Y:S02]  /*31e0*/  IMAD R3, R29, R3, R4 ;  /* 0x000000031d037224 */ /* 0x000fe400078e0204 */
[----:B------:R-:W-:-:S03]  /*31f0*/  IMAD.HI.U32 R4, R0, R2, RZ ;  /* 0x0000000200047227 */ /* 0x000fc600078e00ff */
[----:B------:R0:W-:Y:S01]  /*3200*/  STL [R1+0x58], R3 ;  /* 0x0000580301007387 */ /* 0x0001e20000100800 */
[----:B------:R-:W-:-:S04]  /*3210*/  IMAD.HI.U32 R9, R0, R8, RZ ;  /* 0x0000000800097227 */ /* 0x000fc800078e00ff */
[C---:B------:R-:W-:Y:S01]  /*3220*/  IMAD.HI.U32 R7, R0.reuse, R5, RZ ;  /* 0x0000000500077227 */ /* 0x040fe200078e00ff */
[----:B------:R1:W-:Y:S03]  /*3230*/  STL [R1+0x54], R6 ;  /* 0x0000540601007387 */ /* 0x0003e60000100800 */
[----:B------:R-:W-:Y:S01]  /*3240*/  IMAD.MOV R4, RZ, RZ, -R4 ;  /* 0x000000ffff047224 */ /* 0x000fe200078e0a04 */
[----:B0-----:R-:W-:Y:S01]  /*3250*/  IABS R3, R26 ;  /* 0x0000001a00037213 */ /* 0x001fe20000000000 */
[----:B------:R-:W-:Y:S02]  /*3260*/  IMAD.MOV R9, RZ, RZ, -R9 ;  /* 0x000000ffff097224 */ /* 0x000fe400078e0a09 */
[----:B------:R-:W-:Y:S02]  /*3270*/  IMAD.MOV R7, RZ, RZ, -R7 ;  /* 0x000000ffff077224 */ /* 0x000fe400078e0a07 */
[----:B------:R-:W-:Y:S01]  /*3280*/  IMAD R2, R29, R4, R2 ;  /* 0x000000041d027224 */ /* 0x000fe200078e0202 */
[----:B-1----:R-:W-:Y:S01]  /*3290*/  IABS R6, R27 ;  /* 0x0000001b00067213 */ /* 0x002fe20000000000 */
[----:B------:R-:W-:-:S04]  /*32a0*/  IMAD.HI.U32 R4, R0, R3, RZ ;  /* 0x0000000300047227 */ /* 0x000fc800078e00ff */
[C---:B------:R-:W-:Y:S02]  /*32b0*/  IMAD R8, R29.reuse, R9, R8 ;  /* 0x000000091d087224 */ /* 0x040fe400078e0208 */
[----:B------:R-:W-:Y:S01]  /*32c0*/  IMAD R5, R29, R7, R5 ;  /* 0x000000071d057224 */ /* 0x000fe200078e0205 */
[----:B------:R0:W-:Y:S01]  /*32d0*/  STL [R1+0x50], R2 ;  /* 0x0000500201007387 */ /* 0x0001e20000100800 */
[----:B------:R-:W-:-:S04]  /*32e0*/  IMAD.HI.U32 R7, R0, R6, RZ ;  /* 0x0000000600077227 */ /* 0x000fc800078e00ff */
[----:B------:R-:W-:Y:S01]  /*32f0*/  IMAD.MOV R4, RZ, RZ, -R4 ;  /* 0x000000ffff047224 */ /* 0x000fe200078e0a04 */
[----:B------:R1:W-:Y:S01]  /*3300*/  STL [R1+0x4c], R8 ;  /* 0x00004c0801007387 */ /* 0x0003e20000100800 */
[----:B------:R-:W-:Y:S01]  /*3310*/  IMAD.MOV R7, RZ, RZ, -R7 ;  /* 0x000000ffff077224 */ /* 0x000fe200078e0a07 */
[----:B0-----:R-:W-:Y:S02]  /*3320*/  IABS R2, R20 ;  /* 0x0000001400027213 */ /* 0x001fe40000000000 */
[----:B------:R0:W-:Y:S01]  /*3330*/  STL [R1+0x48], R5 ;  /* 0x0000480501007387 */ /* 0x0001e20000100800 */
[C---:B------:R-:W-:Y:S02]  /*3340*/  IMAD R3, R29.reuse, R4, R3 ;  /* 0x000000041d037224 */ /* 0x040fe400078e0203 */
[----:B------:R-:W-:Y:S02]  /*3350*/  IMAD R6, R29, R7, R6 ;  /* 0x000000071d067224 */ /* 0x000fe400078e0206 */
[----:B------:R-:W-:Y:S01]  /*3360*/  IMAD.HI.U32 R4, R0, R2, RZ ;  /* 0x0000000200047227 */ /* 0x000fe200078e00ff */
[----:B-1----:R-:W-:-:S02]  /*3370*/  IABS R8, R21 ;  /* 0x0000001500087213 */ /* 0x002fc40000000000 */
[----:B0-----:R-:W-:Y:S01]  /*3380*/  IABS R5, R22 ;  /* 0x0000001600057213 */ /* 0x001fe20000000000 */
[----:B------:R0:W-:Y:S01]  /*3390*/  STL [R1+0x44], R3 ;  /* 0x0000440301007387 */ /* 0x0001e20000100800 */
[----:B------:R-:W-:-:S03]  /*33a0*/  IMAD.MOV R4, RZ, RZ, -R4 ;  /* 0x000000ffff047224 */ /* 0x000fc600078e0a04 */
[C---:B------:R-:W-:Y:S01]  /*33b0*/  IMAD.HI.U32 R7, R0.reuse, R5, RZ ;  /* 0x0000000500077227 */ /* 0x040fe200078e00ff */
[----:B------:R1:W-:Y:S01]  /*33c0*/  STL [R1+0x40], R6 ;  /* 0x0000400601007387 */ /* 0x0003e20000100800 */
[----:B0-----:R-:W-:Y:S02]  /*33d0*/  IABS R3, R23 ;  /* 0x0000001700037213 */ /* 0x001fe40000000000 */
[----:B------:R-:W-:Y:S01]  /*33e0*/  IMAD.HI.U32 R9, R0, R8, RZ ;  /* 0x0000000800097227 */ /* 0x000fe200078e00ff */
[----:B-1----:R-:W-:-:S03]  /*33f0*/  IABS R6, R16 ;  /* 0x0000001000067213 */ /* 0x002fc60000000000 */
[----:B------:R-:W-:Y:S02]  /*3400*/  IMAD.MOV R7, RZ, RZ, -R7 ;  /* 0x000000ffff077224 */ /* 0x000fe400078e0a07 */
[----:B------:R-:W-:Y:S02]  /*3410*/  IMAD R2, R29, R4, R2 ;  /* 0x000000041d027224 */ /* 0x000fe400078e0202 */
[----:B------:R-:W-:-:S04]  /*3420*/  IMAD.HI.U32 R4, R0, R3, RZ ;  /* 0x0000000300047227 */ /* 0x000fc800078e00ff */
[----:B------:R-:W-:Y:S02]  /*3430*/  IMAD.MOV R9, RZ, RZ, -R9 ;  /* 0x000000ffff097224 */ /* 0x000fe400078e0a09 */
[----:B------:R-:W-:Y:S02]  /*3440*/  IMAD R5, R29, R7, R5 ;  /* 0x000000071d057224 */ /* 0x000fe400078e0205 */
[----:B------:R-:W-:-:S04]  /*3450*/  IMAD.HI.U32 R7, R0, R6, RZ ;  /* 0x0000000600077227 */ /* 0x000fc800078e00ff */
[----:B------:R-:W-:Y:S02]  /*3460*/  IMAD.MOV R4, RZ, RZ, -R4 ;  /* 0x000000ffff047224 */ /* 0x000fe400078e0a04 */
[C---:B------:R-:W-:Y:S02]  /*3470*/  IMAD R8, R29.reuse, R9, R8 ;  /* 0x000000091d087224 */ /* 0x040fe400078e0208 */
[----:B------:R-:W-:Y:S02]  /*3480*/  IMAD.MOV R7, RZ, RZ, -R7 ;  /* 0x000000ffff077224 */ /* 0x000fe400078e0a07 */
[C---:B------:R-:W-:Y:S01]  /*3490*/  IMAD R3, R29.reuse, R4, R3 ;  /* 0x000000041d037224 */ /* 0x040fe200078e0203 */
[----:B------:R0:W-:Y:S01]  /*34a0*/  STL [R1+0x3c], R2 ;  /* 0x00003c0201007387 */ /* 0x0001e20000100800 */
[----:B------:R-:W-:-:S03]  /*34b0*/  IMAD R6, R29, R7, R6 ;  /* 0x000000071d067224 */ /* 0x000fc600078e0206 */
[----:B------:R-:W-:Y:S04]  /*34c0*/  STL [R1+0x38], R8 ;  /* 0x0000380801007387 */ /* 0x000fe80000100800 */
[----:B------:R1:W-:Y:S04]  /*34d0*/  STL [R1+0x34], R5 ;  /* 0x0000340501007387 */ /* 0x0003e80000100800 */
[----:B------:R2:W-:Y:S01]  /*34e0*/  STL [R1+0x30], R3 ;  /* 0x0000300301007387 */ /* 0x0005e20000100800 */
[----:B0-----:R-:W-:Y:S02]  /*34f0*/  IABS R2, R17 ;  /* 0x0000001100027213 */ /* 0x001fe40000000000 */
[----:B-1----:R-:W-:-:S02]  /*3500*/  IABS R5, R12 ;  /* 0x0000000c00057213 */ /* 0x002fc40000000000 */
[----:B------:R-:W3:Y:S01]  /*3510*/  LDL R12, [R1+0x1250] ;  /* 0x00125000010c7983 */ /* 0x000ee20000100800 */
[----:B--2---:R-:W-:-:S03]  /*3520*/  IABS R3, R13 ;  /* 0x0000000d00037213 */ /* 0x004fc60000000000 */
[----:B------:R0:W-:Y:S01]  /*3530*/  STL [R1+0x2c], R6 ;  /* 0x00002c0601007387 */ /* 0x0001e20000100800 */
[----:B------:R-:W-:-:S03]  /*3540*/  IABS R8, R18 ;  /* 0x0000001200087213 */ /* 0x000fc60000000000 */
[----:B------:R-:W2:Y:S01]  /*3550*/  LDL R13, [R1+0x1254] ;  /* 0x00125400010d7983 */ /* 0x000ea20000100800 */
[----:B------:R-:W-:-:S04]  /*3560*/  IMAD.HI.U32 R4, R0, R2, RZ ;  /* 0x0000000200047227 */ /* 0x000fc800078e00ff */
[----:B------:R-:W-:Y:S02]  /*3570*/  IMAD.MOV R4, RZ, RZ, -R4 ;  /* 0x000000ffff047224 */ /* 0x000fe400078e0a04 */
[----:B------:R-:W-:-:S04]  /*3580*/  IMAD.HI.U32 R9, R0, R8, RZ ;  /* 0x0000000800097227 */ /* 0x000fc800078e00ff */
[----:B------:R-:W-:-:S04]  /*3590*/  IMAD.HI.U32 R7, R0, R5, RZ ;  /* 0x0000000500077227 */ /* 0x000fc800078e00ff */
[C---:B------:R-:W-:Y:S02]  /*35a0*/  IMAD R2, R29.reuse, R4, R2 ;  /* 0x000000041d027224 */ /* 0x040fe400078e0202 */
[----:B------:R-:W-:Y:S02]  /*35b0*/  IMAD.MOV R9, RZ, RZ, -R9 ;  /* 0x000000ffff097224 */ /* 0x000fe400078e0a09 */
[----:B------:R-:W-:Y:S01]  /*35c0*/  IMAD.MOV R7, RZ, RZ, -R7 ;  /* 0x000000ffff077224 */ /* 0x000fe200078e0a07 */
[----:B------:R1:W-:Y:S01]  /*35d0*/  STL [R1+0x28], R2 ;  /* 0x0000280201007387 */ /* 0x0003e20000100800 */
[C---:B------:R-:W-:Y:S01]  /*35e0*/  IMAD R8, R29.reuse, R9, R8 ;  /* 0x000000091d087224 */ /* 0x040fe200078e0208 */
[----:B0-----:R-:W-:Y:S01]  /*35f0*/  IABS R6, R11 ;  /* 0x0000000b00067213 */ /* 0x001fe20000000000 */
[----:B------:R-:W-:Y:S01]  /*3600*/  IMAD R5, R29, R7, R5 ;  /* 0x000000071d057224 */ /* 0x000fe200078e0205 */
[----:B------:R-:W4:Y:S04]  /*3610*/  LDL R11, [R1+0x1244] ;  /* 0x00124400010b7983 */ /* 0x000f280000100800 */
[----:B------:R0:W-:Y:S01]  /*3620*/  STL [R1+0x24], R8 ;  /* 0x0000240801007387 */ /* 0x0001e20000100800 */
[----:B-1----:R-:W-:-:S03]  /*3630*/  IABS R2, R19 ;  /* 0x0000001300027213 */ /* 0x002fc60000000000 */
[----:B------:R-:W4:Y:S04]  /*3640*/  LDL R19, [R1+0x1248] ;  /* 0x0012480001137983 */ /* 0x000f280000100800 */
[----:B------:R1:W-:Y:S01]  /*3650*/  STL [R1+0x20], R5 ;  /* 0x0000200501007387 */ /* 0x0003e20000100800 */
[----:B0-----:R-:W-:-:S03]  /*3660*/  IABS R8, R14 ;  /* 0x0000000e00087213 */ /* 0x001fc60000000000 */
[----:B------:R-:W4:Y:S01]  /*3670*/  LDL R14, [R1+0x123c] ;  /* 0x00123c00010e7983 */ /* 0x000f220000100800 */
[----:B------:R-:W-:-:S04]  /*3680*/  IMAD.HI.U32 R4, R0, R3, RZ ;  /* 0x0000000300047227 */ /* 0x000fc800078e00ff */
[----:B------:R-:W-:-:S04]  /*3690*/  IMAD.MOV R4, RZ, RZ, -R4 ;  /* 0x000000ffff047224 */ /* 0x000fc800078e0a04 */
[----:B------:R-:W-:Y:S01]  /*36a0*/  IMAD R3, R29, R4, R3 ;  /* 0x000000041d037224 */ /* 0x000fe200078e0203 */
[----:B-1----:R-:W-:-:S04]  /*36b0*/  IABS R5, R15 ;  /* 0x0000000f00057213 */ /* 0x002fc80000000000 */
[----:B------:R3:W-:Y:S04]  /*36c0*/  STL [R1+0x1c], R3 ;  /* 0x00001c0301007387 */ /* 0x0007e80000100800 */
[----:B------:R-:W4:Y:S01]  /*36d0*/  LDL R15, [R1+0x1240] ;  /* 0x00124000010f7983 */ /* 0x000f220000100800 */
[----:B------:R-:W-:-:S04]  /*36e0*/  IMAD.HI.U32 R7, R0, R6, RZ ;  /* 0x0000000600077227 */ /* 0x000fc800078e00ff */
[----:B------:R-:W-:-:S04]  /*36f0*/  IMAD.HI.U32 R4, R0, R2, RZ ;  /* 0x0000000200047227 */ /* 0x000fc800078e00ff */
[----:B------:R-:W-:Y:S02]  /*3700*/  IMAD.MOV R7, RZ, RZ, -R7 ;  /* 0x000000ffff077224 */ /* 0x000fe400078e0a07 */
[----:B------:R-:W-:Y:S02]  /*3710*/  IMAD.MOV R4, RZ, RZ, -R4 ;  /* 0x000000ffff047224 */ /* 0x000fe400078e0a04 */
[C---:B------:R-:W-:Y:S02]  /*3720*/  IMAD R6, R29.reuse, R7, R6 ;  /* 0x000000071d067224 */ /* 0x040fe400078e0206 */
[----:B------:R-:W-:-:S03]  /*3730*/  IMAD R2, R29, R4, R2 ;  /* 0x000000041d027224 */ /* 0x000fc600078e0202 */
[----:B------:R0:W-:Y:S01]  /*3740*/  STL [R1+0x390], R6 ;  /* 0x0003900601007387 */ /* 0x0001e20000100800 */
[----:B------:R-:W-:-:S04]  /*3750*/  IMAD.HI.U32 R9, R0, R8, RZ ;  /* 0x0000000800097227 */ /* 0x000fc800078e00ff */
[----:B------:R-:W-:-:S04]  /*3760*/  IMAD.HI.U32 R7, R0, R5, RZ ;  /* 0x0000000500077227 */ /* 0x000fc800078e00ff */
[----:B------:R-:W-:Y:S02]  /*3770*/  IMAD.MOV R9, RZ, RZ, -R9 ;  /* 0x000000ffff097224 */ /* 0x000fe400078e0a09 */
[----:B------:R-:W-:Y:S02]  /*3780*/  IMAD.MOV R7, RZ, RZ, -R7 ;  /* 0x000000ffff077224 */ /* 0x000fe400078e0a07 */
[C---:B------:R-:W-:Y:S02]  /*3790*/  IMAD R8, R29.reuse, R9, R8 ;  /* 0x000000091d087224 */ /* 0x040fe400078e0208 */
[----:B------:R-:W-:Y:S01]  /*37a0*/  IMAD R5, R29, R7, R5 ;  /* 0x000000071d057224 */ /* 0x000fe200078e0205 */
[----:B---3--:R-:W-:Y:S02]  /*37b0*/  IABS R3, R12 ;  /* 0x0000000c00037213 */ /* 0x008fe40000000000 */
[----:B------:R-:W3:Y:S04]  /*37c0*/  LDL R12, [R1+0x1234] ;  /* 0x00123400010c7983 */ /* 0x000ee80000100800 */
[----:B------:R4:W-:Y:S01]  /*37d0*/  STL [R1+0x394], R2 ;  /* 0x0003940201007387 */ /* 0x0009e20000100800 */
[----:B--2---:R-:W-:-:S03]  /*37e0*/  IABS R4, R13 ;  /* 0x0000000d00047213 */ /* 0x004fc60000000000 */
[----:B------:R-:W2:Y:S01]  /*37f0*/  LDL R13, [R1+0x1238] ;  /* 0x00123800010d7983 */ /* 0x000ea20000100800 */
[----:B0-----:R-:W-:-:S04]  /*3800*/  IMAD.HI.U32 R6, R0, R3, RZ ;  /* 0x0000000300067227 */ /* 0x001fc800078e00ff */
[----:B------:R-:W-:Y:S01]  /*3810*/  IMAD.MOV R6, RZ, RZ, -R6 ;  /* 0x000000ffff067224 */ /* 0x000fe200078e0a06 */
[----:B------:R0:W-:Y:S03]  /*3820*/  STL [R1+0x380], R8 ;  /* 0x0003800801007387 */ /* 0x0001e60000100800 */
[----:B------:R-:W-:Y:S01]  /*3830*/  IMAD R6, R29, R6, R3 ;  /* 0x000000061d067224 */ /* 0x000fe200078e0203 */
[----:B----4-:R-:W-:Y:S02]  /*3840*/  IABS R2, R11 ;  /* 0x0000000b00027213 */ /* 0x010fe40000000000 */
[----:B------:R-:W4:Y:S04]  /*3850*/  LDL R11, [R1+0x122c] ;  /* 0x00122c00010b7983 */ /* 0x000f280000100800 */
[----:B------:R-:W-:Y:S01]  /*3860*/  STL [R1+0x388], R5 ;  /* 0x0003880501007387 */ /* 0x000fe20000100800 */
[----:B0-----:R-:W-:-:S03]  /*3870*/  IABS R8, R19 ;  /* 0x0000001300087213 */ /* 0x001fc60000000000 */
[----:B------:R-:W4:Y:S04]  /*3880*/  LDL R19, [R1+0x1228] ;  /* 0x0012280001137983 */ /* 0x000f280000100800 */
[----:B------:R0:W-:Y:S02]  /*3890*/  STL [R1+0x38c], R6 ;  /* 0x00038c0601007387 */ /* 0x0001e40000100800 */
[----:B0-----:R-:W-:Y:S02]  /*38a0*/  IABS R6, R14 ;  /* 0x0000000e00067213 */ /* 0x001fe40000000000 */
[----:B------:R-:W4:Y:S01]  /*38b0*/  LDL R14, [R1+0x1224] ;  /* 0x00122400010e7983 */ /* 0x000f220000100800 */
[----:B------:R-:W-:-:S04]  /*38c0*/  IMAD.HI.U32 R5, R0, R4, RZ ;  /* 0x0000000400057227 */ /* 0x000fc800078e00ff */
[----:B------:R-:W-:-:S04]  /*38d0*/  IMAD.MOV R5, RZ, RZ, -R5 ;  /* 0x000000ffff057224 */ /* 0x000fc800078e0a05 */
[----:B------:R-:W-:Y:S01]  /*38e0*/  IMAD R5, R29, R5, R4 ;  /* 0x000000051d057224 */ /* 0x000fe200078e0204 */
[----:B------:R-:W-:-:S04]  /*38f0*/  IABS R7, R15 ;  /* 0x0000000f00077213 */ /* 0x000fc80000000000 */
[----:B------:R0:W-:Y:S04]  /*3900*/  STL [R1+0x384], R5 ;  /* 0x0003840501007387 */ /* 0x0001e80000100800 */
[----:B------:R-:W4:Y:S01]  /*3910*/  LDL R15, [R1+0x1220] ;  /* 0x00122000010f7983 */ /* 0x000f220000100800 */
[----:B------:R-:W-:-:S04]  /*3920*/  IMAD.HI.U32 R3, R0, R2, RZ ;  /* 0x0000000200037227 */ /* 0x000fc800078e00ff */
[----:B------:R-:W-:-:S04]  /*3930*/  IMAD.HI.U32 R9, R0, R8, RZ ;  /* 0x0000000800097227 */ /* 0x000fc800078e00ff */
[----:B------:R-:W-:Y:S02]  /*3940*/  IMAD.MOV R3, RZ, RZ, -R3 ;  /* 0x000000ffff037224 */ /* 0x000fe400078e0a03 */
[----:B------:R-:W-:Y:S02]  /*3950*/  IMAD.MOV R9, RZ, RZ, -R9 ;  /* 0x000000ffff097224 */ /* 0x000fe400078e0a09 */
[C---:B------:R-:W-:Y:S02]  /*3960*/  IMAD R2, R29.reuse, R3, R2 ;  /* 0x000000031d027224 */ /* 0x040fe400078e0202 */
[----:B------:R-:W-:Y:S02]  /*3970*/  IMAD R8, R29, R9, R8 ;  /* 0x000000091d087224 */ /* 0x000fe400078e0208 */
[----:B------:R-:W-:Y:S01]  /*3980*/  IMAD.MOV.U32 R4, RZ, RZ, R7 ;  /* 0x000000ffff047224 */ /* 0x000fe200078e0007 */
[----:B------:R2:W-:Y:S01]  /*3990*/  STL [R1+0x37c], R2 ;  /* 0x00037c0201007387 */ /* 0x0005e20000100800 */
[----:B------:R-:W-:-:S04]  /*39a0*/  IMAD.HI.U32 R7, R0, R6, RZ ;  /* 0x0000000600077227 */ /* 0x000fc800078e00ff */
[----:B------:R-:W-:Y:S02]  /*39b0*/  IMAD.MOV R7, RZ, RZ, -R7 ;  /* 0x000000ffff077224 */ /* 0x000fe400078e0a07 */
[----:B0-----:R-:W-:-:S04]  /*39c0*/  IMAD.HI.U32 R5, R0, R4, RZ ;  /* 0x0000000400057227 */ /* 0x001fc800078e00ff */
[----:B------:R-:W-:Y:S02]  /*39d0*/  IMAD R6, R29, R7, R6 ;  /* 0x000000071d067224 */ /* 0x000fe400078e0206 */
[----:B------:R-:W-:-:S04]  /*39e0*/  IMAD.MOV R5, RZ, RZ, -R5 ;  /* 0x000000ffff057224 */ /* 0x000fc800078e0a05 */
[----:B------:R-:W-:Y:S01]  /*39f0*/  IMAD R5, R29, R5, R4 ;  /* 0x000000051d057224 */ /* 0x000fe200078e0204 */
[----:B---3--:R-:W-:Y:S02]  /*3a00*/  IABS R3, R12 ;  /* 0x0000000c00037213 */ /* 0x008fe40000000000 */
[----:B------:R-:W3:Y:S04]  /*3a10*/  LDL R12, [R1+0x121c] ;  /* 0x00121c00010c7983 */ /* 0x000ee80000100800 */
[----:B------:R-:W-:Y:S01]  /*3a20*/  STL [R1+0x36c], R8 ;  /* 0x00036c0801007387 */ /* 0x000fe20000100800 */
[----:B--2---:R-:W-:-:S03]  /*3a30*/  IABS R2, R13 ;  /* 0x0000000d00027213 */ /* 0x004fc60000000000 */
[----:B------:R-:W2:Y:S04]  /*3a40*/  LDL R13, [R1+0x1218] ;  /* 0x00121800010d7983 */ /* 0x000ea80000100800 */
[----:B------:R0:W-:Y:S02]  /*3a50*/  STL [R1+0x374], R6 ;  /* 0x0003740601007387 */ /* 0x0001e40000100800 */
[----:B0-----:R-:W-:-:S04]  /*3a60*/  IMAD.HI.U32 R6, R0, R3, RZ ;  /* 0x0000000300067227 */ /* 0x001fc800078e00ff */
[----:B------:R-:W-:Y:S01]  /*3a70*/  IMAD.MOV R6, RZ, RZ, -R6 ;  /* 0x000000ffff067224 */ /* 0x000fe200078e0a06 */
[----:B----4-:R-:W-:-:S03]  /*3a80*/  IABS R8, R11 ;  /* 0x0000000b00087213 */ /* 0x010fc60000000000 */
[----:B------:R-:W-:Y:S01]  /*3a90*/  IMAD R6, R29, R6, R3 ;  /* 0x000000061d067224 */ /* 0x000fe200078e0203 */
[----:B------:R-:W4:Y:S04]  /*3aa0*/  LDL R11, [R1+0x1214] ;  /* 0x00121400010b7983 */ /* 0x000f280000100800 */
[----:B------:R0:W-:Y:S02]  /*3ab0*/  STL [R1+0x378], R5 ;  /* 0x0003780501007387 */ /* 0x0001e40000100800 */
[----:B0-----:R-:W-:Y:S02]  /*3ac0*/  IABS R5, R19 ;  /* 0x0000001300057213 */ /* 0x001fe40000000000 */
[----:B------:R-:W4:Y:S04]  /*3ad0*/  LDL R19, [R1+0x1210] ;  /* 0x0012100001137983 */ /* 0x000f280000100800 */
[----:B------:R0:W-:Y:S01]  /*3ae0*/  STL [R1+0x370], R6 ;  /* 0x0003700601007387 */ /* 0x0001e20000100800 */
[----:B------:R-:W-:-:S03]  /*3af0*/  IABS R7, R14 ;  /* 0x0000000e00077213 */ /* 0x000fc60000000000 */
[----:B------:R-:W4:Y:S01]  /*3b00*/  LDL R14, [R1+0x120c] ;  /* 0x00120c00010e7983 */ /* 0x000f220000100800 */
[----:B------:R-:W-:-:S04]  /*3b10*/  IMAD.HI.U32 R4, R0, R2, RZ ;  /* 0x0000000200047227 */ /* 0x000fc800078e00ff */
[----:B------:R-:W-:-:S04]  /*3b20*/  IMAD.MOV R4, RZ, RZ, -R4 ;  /* 0x000000ffff047224 */ /* 0x000fc800078e0a04 */
[----:B------:R-:W-:-:S05]  /*3b30*/  IMAD R2, R29, R4, R2 ;  /* 0x000000041d027224 */ /* 0x000fca00078e0202 */
[----:B------:R3:W-:Y:S01]  /*3b40*/  STL [R1+0x368], R2 ;  /* 0x0003680201007387 */ /* 0x0007e20000100800 */
[----:B------:R-:W-:-:S03]  /*3b50*/  IABS R4, R15 ;  /* 0x0000000f00047213 */ /* 0x000fc60000000000 */
[----:B------:R-:W4:Y:S01]  /*3b60*/  LDL R15, [R1+0x1208] ;  /* 0x00120800010f7983 */ /* 0x000f220000100800 */
[----:B------:R-:W-:-:S04]  /*3b70*/  IMAD.HI.U32 R9, R0, R8, RZ ;  /* 0x0000000800097227 */ /* 0x000fc800078e00ff */
[----:B------:R-:W-:Y:S02]  /*3b80*/  IMAD.MOV.U32 R3, RZ, RZ, R7 ;  /* 0x000000ffff037224 */ /* 0x000fe400078e0007 */
[----:B------:R-:W-:-:S04]  /*3b90*/  IMAD.HI.U32 R7, R0, R5, RZ ;  /* 0x0000000500077227 */ /* 0x000fc800078e00ff */
[----:B------:R-:W-:Y:S02]  /*3ba0*/  IMAD.MOV R9, RZ, RZ, -R9 ;  /* 0x000000ffff097224 */ /* 0x000fe400078e0a09 */
[----:B------:R-:W-:Y:S02]  /*3bb0*/  IMAD.MOV R7, RZ, RZ, -R7 ;  /* 0x000000ffff077224 */ /* 0x000fe400078e0a07 */
[C---:B------:R-:W-:Y:S02]  /*3bc0*/  IMAD R8, R29.reuse, R9, R8 ;  /* 0x000000091d087224 */ /* 0x040fe400078e0208 */
[----:B------:R-:W-:-:S03]  /*3bd0*/  IMAD R5, R29, R7, R5 ;  /* 0x000000071d057224 */ /* 0x000fc600078e0205 */
[----:B------:R2:W-:Y:S01]  /*3be0*/  STL [R1+0x358], R8 ;  /* 0x0003580801007387 */ /* 0x0005e20000100800 */
[----:B0-----:R-:W-:-:S04]  /*3bf0*/  IMAD.HI.U32 R6, R0, R3, RZ ;  /* 0x0000000300067227 */ /* 0x001fc800078e00ff */
[----:B------:R-:W-:-:S04]  /*3c00*/  IMAD.MOV R6, RZ, RZ, -R6 ;  /* 0x000000ffff067224 */ /* 0x000fc800078e0a06 */
[----:B------:R-:W-:Y:S01]  /*3c10*/  IMAD R6, R29, R6, R3 ;  /* 0x000000061d067224 */ /* 0x000fe200078e0203 */
[----:B---3--:R-:W-:Y:S02]  /*3c20*/  IABS R2, R12 ;  /* 0x0000000c00027213 */ /* 0x008fe40000000000 */
[----:B------:R-:W3:Y:S04]  /*3c30*/  LDL R12, [R1+0x1204] ;  /* 0x00120400010c7983 */ /* 0x000ee80000100800 */
[----:B------:R0:W-:Y:S01]  /*3c40*/  STL [R1+0x360], R5 ;  /* 0x0003600501007387 */ /* 0x0001e20000100800 */
[----:B--2---:R-:W-:-:S03]  /*3c50*/  IABS R8, R13 ;  /* 0x0000000d00087213 */ /* 0x004fc60000000000 */
[----:B------:R-:W2:Y:S01]  /*3c60*/  LDL R13, [R1+0x1200] ;  /* 0x00120000010d7983 */ /* 0x000ea20000100800 */
[----:B------:R-:W-:-:S04]  /*3c70*/  IMAD.HI.U32 R3, R0, R2, RZ ;  /* 0x0000000200037227 */ /* 0x000fc800078e00ff */
[----:B0-----:R-:W-:-:S04]  /*3c80*/  IMAD.HI.U32 R5, R0, R4, RZ ;  /* 0x0000000400057227 */ /* 0x001fc800078e00ff */
[----:B------:R-:W-:Y:S01]  /*3c90*/  IMAD.MOV R5, RZ, RZ, -R5 ;  /* 0x000000ffff057224 */ /* 0x000fe200078e0a05 */
[----:B------:R4:W-:Y:S01]  /*3ca0*/  STL [R1+0x364], R6 ;  /* 0x0003640601007387 */ /* 0x0009e20000100800 */
[----:B------:R-:W-:Y:S02]  /*3cb0*/  IMAD.MOV R3, RZ, RZ, -R3 ;  /* 0x000000ffff037224 */ /* 0x000fe400078e0a03 */
[C---:B------:R-:W-:Y:S02]  /*3cc0*/  IMAD R5, R29.reuse, R5, R4 ;  /* 0x000000051d057224 */ /* 0x040fe400078e0204 */
[----:B------:R-:W-:Y:S01]  /*3cd0*/  IMAD R2, R29, R3, R2 ;  /* 0x000000031d027224 */ /* 0x000fe200078e0202 */
[----:B----4-:R-:W-:Y:S02]  /*3ce0*/  IABS R6, R11 ;  /* 0x0000000b00067213 */ /* 0x010fe40000000000 */
[----:B------:R-:W4:Y:S04]  /*3cf0*/  LDL R11, [R1+0x11fc] ;  /* 0x0011fc00010b7983 */ /* 0x000f280000100800 */
[----:B------:R-:W-:Y:S01]  /*3d00*/  STL [R1+0x35c], R5 ;  /* 0x00035c0501007387 */ /* 0x000fe20000100800 */
[----:B------:R-:W-:-:S03]  /*3d10*/  IABS R7, R19 ;  /* 0x0000001300077213 */ /* 0x000fc60000000000 */
[----:B------:R-:W4:Y:S04]  /*3d20*/  LDL R19, [R1+0x11f8] ;  /* 0x0011f80001137983 */ /* 0x000f280000100800 */
[----:B------:R0:W-:Y:S01]  /*3d30*/  STL [R1+0x354], R2 ;  /* 0x0003540201007387 */ /* 0x0001e20000100800 */
[----:B------:R-:W-:-:S03]  /*3d40*/  IABS R3, R14 ;  /* 0x0000000e00037213 */ /* 0x000fc60000000000 */
[----:B------:R-:W4:Y:S01]  /*3d50*/  LDL R14, [R1+0x11f4] ;  /* 0x0011f400010e7983 */ /* 0x000f220000100800 */
[----:B------:R-:W-:-:S04]  /*3d60*/  IMAD.HI.U32 R9, R0, R8, RZ ;  /* 0x0000000800097227 */ /* 0x000fc800078e00ff */
[----:B------:R-:W-:-:S04]  /*3d70*/  IMAD.MOV R9, RZ, RZ, -R9 ;  /* 0x000000ffff097224 */ /* 0x000fc800078e0a09 */
[----:B------:R-:W-:Y:S02]  /*3d80*/  IMAD R8, R29, R9, R8 ;  /* 0x000000091d087224 */ /* 0x000fe400078e0208 */
[----:B------:R-:W-:-:S03]  /*3d90*/  IMAD.MOV.U32 R4, RZ, RZ, R7 ;  /* 0x000000ffff047224 */ /* 0x000fc600078e0007 */
[----:B------:R-:W-:Y:S01]  /*3da0*/  STL [R1+0x344], R8 ;  /* 0x0003440801007387 */ /* 0x000fe20000100800 */
[----:B0-----:R-:W-:-:S03]  /*3db0*/  IABS R2, R15 ;  /* 0x0000000f00027213 */ /* 0x001fc60000000000 */
        /* <DEDUP_REMOVED lines=9> */
[----:B0-----:R-:W-:-:S04]  /*3e50*/  IMAD.HI.U32 R6, R0, R3, RZ ;  /* 0x0000000300067227 */ /* 0x001fc800078e00ff */
[----:B------:R-:W-:Y:S02]  /*3e60*/  IMAD.MOV R6, RZ, RZ, -R6 ;  /* 0x000000ffff067224 */ /* 0x000fe400078e0a06 */
[----:B------:R-:W-:Y:S02]  /*3e70*/  IMAD.MOV R4, RZ, RZ, -R4 ;  /* 0x000000ffff047224 */ /* 0x000fe400078e0a04 */
[C---:B------:R-:W-:Y:S02]  /*3e80*/  IMAD R6, R29.reuse, R6, R3 ;  /* 0x000000061d067224 */ /* 0x040fe400078e0203 */
[----:B------:R-:W-:Y:S01]  /*3e90*/  IMAD R2, R29, R4, R2 ;  /* 0x000000041d027224 */ /* 0x000fe200078e0202 */
[----:B---3--:R-:W-:Y:S02]  /*3ea0*/  IABS R8, R12 ;  /* 0x0000000c00087213 */ /* 0x008fe40000000000 */
[----:B------:R-:W3:Y:S04]  /*3eb0*/  LDL R12, [R1+0x11ec] ;  /* 0x0011ec00010c7983 */ /* 0x000ee80000100800 */
[----:B------:R2:W-:Y:S02]  /*3ec0*/  STL [R1+0x350], R5 ;  /* 0x0003500501007387 */ /* 0x0005e40000100800 */
[----:B--2---:R-:W-:-:S02]  /*3ed0*/  IABS R5, R13 ;  /* 0x0000000d00057213 */ /* 0x004fc40000000000 */
[----:B------:R-:W2:Y:S01]  /*3ee0*/  LDL R13, [R1+0x11e8] ;  /* 0x0011e800010d7983 */ /* 0x000ea20000100800 */
[----:B------:R-:W-:-:S04]  /*3ef0*/  IMAD.HI.U32 R9, R0, R8, RZ ;  /* 0x0000000800097227 */ /* 0x000fc800078e00ff */
[----:B------:R-:W-:Y:S01]  /*3f00*/  IMAD.MOV R9, RZ, RZ, -R9 ;  /* 0x000000ffff097224 */ /* 0x000fe200078e0a09 */
[----:B------:R-:W-:Y:S03]  /*3f10*/  STL [R1+0x348], R6 ;  /* 0x0003480601007387 */ /* 0x000fe60000100800 */
[----:B------:R-:W-:Y:S01]  /*3f20*/  IMAD R8, R29, R9, R8 ;  /* 0x000000091d087224 */ /* 0x000fe200078e0208 */
[----:B----4-:R-:W-:Y:S02]  /*3f30*/  IABS R7, R11 ;  /* 0x0000000b00077213 */ /* 0x010fe40000000000 */
[----:B------:R-:W4:Y:S04]  /*3f40*/  LDL R11, [R1+0x11e4] ;  /* 0x0011e400010b7983 */ /* 0x000f280000100800 */
[----:B------:R0:W-:Y:S01]  /*3f50*/  STL [R1+0x340], R2 ;  /* 0x0003400201007387 */ /* 0x0001e20000100800 */
[----:B------:R-:W-:-:S03]  /*3f60*/  IABS R4, R19 ;  /* 0x0000001300047213 */ /* 0x000fc60000000000 */
[----:B------:R-:W4:Y:S04]  /*3f70*/  LDL R19, [R1+0x11e0] ;  /* 0x0011e00001137983 */ /* 0x000f280000100800 */
[----:B------:R1:W-:Y:S01]  /*3f80*/  STL [R1+0x330], R8 ;  /* 0x0003300801007387 */ /* 0x0003e20000100800 */
[----:B0-----:R-:W-:-:S03]  /*3f90*/  IABS R2, R14 ;  /* 0x0000000e00027213 */ /* 0x001fc60000000000 */
[----:B------:R-:W4:Y:S01]  /*3fa0*/  LDL R14, [R1+0x11dc] ;  /* 0x0011dc00010e7983 */ /* 0x000f220000100800 */
[----:B------:R-:W-:Y:S02]  /*3fb0*/  IMAD.MOV.U32 R3, RZ, RZ, R7 ;  /* 0x000000ffff037224 */ /* 0x000fe400078e0007 */
[----:B------:R-:W-:-:S04]  /*3fc0*/  IMAD.HI.U32 R7, R0, R5, RZ ;  /* 0x0000000500077227 */ /* 0x000fc800078e00ff */
[----:B------:R-:W-:-:S04]  /*3fd0*/  IMAD.MOV R7, RZ, RZ, -R7 ;  /* 0x000000ffff077224 */ /* 0x000fc800078e0a07 */
[----:B------:R-:W-:Y:S01]  /*3fe0*/  IMAD R5, R29, R7, R5 ;  /* 0x000000071d057224 */ /* 0x000fe200078e0205 */
[----:B-1----:R-:W-:-:S04]  /*3ff0*/  IABS R8, R15 ;  /* 0x0000000f00087213 */ /* 0x002fc80000000000 */
[----:B------:R0:W-:Y:S01]  /*4000*/  STL [R1+0x338], R5 ;  /* 0x0003380501007387 */ /* 0x0001e20000100800 */
[----:B------:R-:W-:-:S03]  /*4010*/  IMAD.HI.U32 R6, R0, R3, RZ ;  /* 0x0000000300067227 */ /* 0x000fc600078e00ff */
[----:B------:R-:W4:Y:S01]  /*4020*/  LDL R15, [R1+0x11d8] ;  /* 0x0011d800010f7983 */ /* 0x000f220000100800 */
[----:B------:R-:W-:Y:S02]  /*4030*/  IMAD.MOV R6, RZ, RZ, -R6 ;  /* 0x000000ffff067224 */ /* 0x000fe400078e0a06 */
[----:B0-----:R-:W-:-:S04]  /*4040*/  IMAD.HI.U32 R5, R0, R4, RZ ;  /* 0x0000000400057227 */ /* 0x001fc800078e00ff */
[----:B------:R-:W-:Y:S02]  /*4050*/  IMAD R6, R29, R6, R3 ;  /* 0x000000061d067224 */ /* 0x000fe400078e0203 */
[----:B------:R-:W-:-:S03]  /*4060*/  IMAD.MOV R5, RZ, RZ, -R5 ;  /* 0x000000ffff057224 */ /* 0x000fc600078e0a05 */
[----:B------:R3:W-:Y:S01]  /*4070*/  STL [R1+0x33c], R6 ;  /* 0x00033c0601007387 */ /* 0x0007e20000100800 */
[----:B------:R-:W-:Y:S02]  /*4080*/  IMAD R5, R29, R5, R4 ;  /* 0x000000051d057224 */ /* 0x000fe400078e0204 */
[----:B------:R-:W-:-:S04]  /*4090*/  IMAD.HI.U32 R3, R0, R2, RZ ;  /* 0x0000000200037227 */ /* 0x000fc800078e00ff */
[----:B------:R-:W-:Y:S02]  /*40a0*/  IMAD.MOV R3, RZ, RZ, -R3 ;  /* 0x000000ffff037224 */ /* 0x000fe400078e0a03 */
[----:B------:R-:W-:-:S04]  /*40b0*/  IMAD.HI.U32 R9, R0, R8, RZ ;  /* 0x0000000800097227 */ /* 0x000fc800078e00ff */
[----:B------:R-:W-:Y:S02]  /*40c0*/  IMAD R2, R29, R3, R2 ;  /* 0x000000031d027224 */ /* 0x000fe400078e0202 */
[----:B------:R-:W-:-:S04]  /*40d0*/  IMAD.MOV R9, RZ, RZ, -R9 ;  /* 0x000000ffff097224 */ /* 0x000fc800078e0a09 */
[----:B------:R-:W-:Y:S01]  /*40e0*/  IMAD R8, R29, R9, R8 ;  /* 0x000000091d087224 */ /* 0x000fe200078e0208 */
[----:B---3--:R-:W-:Y:S02]  /*40f0*/  IABS R6, R12 ;  /* 0x0000000c00067213 */ /* 0x008fe40000000000 */
[----:B------:R-:W3:Y:S04]  /*4100*/  LDL R12, [R1+0x11d4] ;  /* 0x0011d400010c7983 */ /* 0x000ee80000100800 */
[----:B------:R-:W-:Y:S01]  /*4110*/  STL [R1+0x334], R5 ;  /* 0x0003340501007387 */ /* 0x000fe20000100800 */
[----:B--2---:R-:W-:-:S03]  /*4120*/  IABS R7, R13 ;  /* 0x0000000d00077213 */ /* 0x004fc60000000000 */
[----:B------:R-:W2:Y:S02]  /*4130*/  LDL R13, [R1+0x11d0] ;  /* 0x0011d000010d7983 */ /* 0x000ea40000100800 */
[----:B------:R-:W-:Y:S02]  /*4140*/  IMAD.MOV.U32 R4, RZ, RZ, R7 ;  /* 0x000000ffff047224 */ /* 0x000fe400078e0007 */
[----:B------:R-:W-:Y:S01]  /*4150*/  IMAD.HI.U32 R7, R0, R6, RZ ;  /* 0x0000000600077227 */ /* 0x000fe200078e00ff */
[----:B------:R0:W-:Y:S03]  /*4160*/  STL [R1+0x32c], R2 ;  /* 0x00032c0201007387 */ /* 0x0001e60000100800 */
[----:B------:R-:W-:Y:S01]  /*4170*/  IMAD.MOV R7, RZ, RZ, -R7 ;  /* 0x000000ffff077224 */ /* 0x000fe200078e0a07 */
[----:B----4-:R-:W-:-:S03]  /*4180*/  IABS R3, R11 ;  /* 0x0000000b00037213 */ /* 0x010fc60000000000 */
[----:B------:R-:W-:Y:S01]  /*4190*/  IMAD R6, R29, R7, R6 ;  /* 0x000000071d067224 */ /* 0x000fe200078e0206 */
[----:B------:R-:W4:Y:S04]  /*41a0*/  LDL R11, [R1+0x11c8] ;  /* 0x0011c800010b7983 */ /* 0x000f280000100800 */
[----:B------:R1:W-:Y:S01]  /*41b0*/  STL [R1+0x31c], R8 ;  /* 0x00031c0801007387 */ /* 0x0003e20000100800 */
[----:B0-----:R-:W-:-:S03]  /*41c0*/  IABS R2, R19 ;  /* 0x0000001300027213 */ /* 0x001fc60000000000 */
[----:B------:R-:W4:Y:S04]  /*41d0*/  LDL R19, [R1+0x11cc] ;  /* 0x0011cc0001137983 */ /* 0x000f280000100800 */
[----:B------:R0:W-:Y:S01]  /*41e0*/  STL [R1+0x324], R6 ;  /* 0x0003240601007387 */ /* 0x0001e20000100800 */
[----:B-1----:R-:W-:-:S03]  /*41f0*/  IABS R8, R14 ;  /* 0x0000000e00087213 */ /* 0x002fc60000000000 */
[----:B------:R-:W4:Y:S01]  /*4200*/  LDL R14, [R1+0x11c0] ;  /* 0x0011c000010e7983 */ /* 0x000f220000100800 */
[----:B------:R-:W-:-:S04]  /*4210*/  IMAD.HI.U32 R5, R0, R4, RZ ;  /* 0x0000000400057227 */ /* 0x000fc800078e00ff */
[----:B------:R-:W-:-:S04]  /*4220*/  IMAD.MOV R5, RZ, RZ, -R5 ;  /* 0x000000ffff057224 */ /* 0x000fc800078e0a05 */
[----:B------:R-:W-:-:S05]  /*4230*/  IMAD R5, R29, R5, R4 ;  /* 0x000000051d057224 */ /* 0x000fca00078e0204 */
[----:B------:R1:W-:Y:S01]  /*4240*/  STL [R1+0x328], R5 ;  /* 0x0003280501007387 */ /* 0x0003e20000100800 */
[C---:B0-----:R-:W-:Y:S01]  /*4250*/  IMAD.HI.U32 R6, R0.reuse, R3, RZ ;  /* 0x0000000300067227 */ /* 0x041fe200078e00ff */
[----:B-1----:R-:W-:Y:S02]  /*4260*/  IABS R5, R15 ;  /* 0x0000000f00057213 */ /* 0x002fe40000000000 */
[----:B------:R-:W4:Y:S01]  /*4270*/  LDL R15, [R1+0x11c4] ;  /* 0x0011c400010f7983 */ /* 0x000f220000100800 */
[----:B------:R-:W-:-:S04]  /*4280*/  IMAD.HI.U32 R4, R0, R2, RZ ;  /* 0x0000000200047227 */ /* 0x000fc800078e00ff */
[----:B------:R-:W-:Y:S02]  /*4290*/  IMAD.MOV R6, RZ, RZ, -R6 ;  /* 0x000000ffff067224 */ /* 0x000fe400078e0a06 */
[----:B------:R-:W-:Y:S02]  /*42a0*/  IMAD.MOV R4, RZ, RZ, -R4 ;  /* 0x000000ffff047224 */ /* 0x000fe400078e0a04 */
[C---:B------:R-:W-:Y:S02]  /*42b0*/  IMAD R6, R29.reuse, R6, R3 ;  /* 0x000000061d067224 */ /* 0x040fe400078e0203 */
[----:B------:R-:W-:-:S03]  /*42c0*/  IMAD R2, R29, R4, R2 ;  /* 0x000000041d027224 */ /* 0x000fc600078e0202 */
[----:B------:R0:W-:Y:S01]  /*42d0*/  STL [R1+0x320], R6 ;  /* 0x0003200601007387 */ /* 0x0001e20000100800 */
[----:B------:R-:W-:-:S04]  /*42e0*/  IMAD.HI.U32 R9, R0, R8, RZ ;  /* 0x0000000800097227 */ /* 0x000fc800078e00ff */
[----:B------:R-:W-:-:S04]  /*42f0*/  IMAD.MOV R9, RZ, RZ, -R9 ;  /* 0x000000ffff097224 */ /* 0x000fc800078e0a09 */
[----:B------:R-:W-:Y:S01]  /*4300*/  IMAD R8, R29, R9, R8 ;  /* 0x000000091d087224 */ /* 0x000fe200078e0208 */
[----:B---3--:R-:W-:Y:S02]  /*4310*/  IABS R7, R12 ;  /* 0x0000000c00077213 */ /* 0x008fe40000000000 */
[----:B------:R-:W3:Y:S04]  /*4320*/  LDL R12, [R1+0x11b8] ;  /* 0x0011b800010c7983 */ /* 0x000ee80000100800 */
[----:B------:R4:W-:Y:S01]  /*4330*/  STL [R1+0x318], R2 ;  /* 0x0003180201007387 */ /* 0x0009e20000100800 */
[----:B------:R-:W-:Y:S01]  /*4340*/  IMAD.MOV.U32 R3, RZ, RZ, R7 ;  /* 0x000000ffff037224 */ /* 0x000fe200078e0007 */
[----:B--2---:R-:W-:Y:S02]  /*4350*/  IABS R4, R13 ;  /* 0x0000000d00047213 */ /* 0x004fe40000000000 */
[----:B------:R-:W2:Y:S01]  /*4360*/  LDL R13, [R1+0x11bc] ;  /* 0x0011bc00010d7983 */ /* 0x000ea20000100800 */
[----:B------:R-:W-:-:S04]  /*4370*/  IMAD.HI.U32 R7, R0, R5, RZ ;  /* 0x0000000500077227 */ /* 0x000fc800078e00ff */
[----:B0-----:R-:W-:-:S04]  /*4380*/  IMAD.HI.U32 R6, R0, R3, RZ ;  /* 0x0000000300067227 */ /* 0x001fc800078e00ff */
[----:B------:R-:W-:Y:S02]  /*4390*/  IMAD.MOV R7, RZ, RZ, -R7 ;  /* 0x000000ffff077224 */ /* 0x000fe400078e0a07 */
[----:B------:R-:W-:Y:S01]  /*43a0*/  IMAD.MOV R6, RZ, RZ, -R6 ;  /* 0x000000ffff067224 */ /* 0x000fe200078e0a06 */
[----:B------:R0:W-:Y:S01]  /*43b0*/  STL [R1+0x308], R8 ;  /* 0x0003080801007387 */ /* 0x0001e20000100800 */
[C---:B------:R-:W-:Y:S01]  /*43c0*/  IMAD R5, R29.reuse, R7, R5 ;  /* 0x000000071d057224 */ /* 0x040fe200078e0205 */
[----:B----4-:R-:W-:Y:S01]  /*43d0*/  IABS R2, R11 ;  /* 0x0000000b00027213 */ /* 0x010fe20000000000 */
[----:B------:R-:W-:Y:S01]  /*43e0*/  IMAD R6, R29, R6, R3 ;  /* 0x000000061d067224 */ /* 0x000fe200078e0203 */
        /* <DEDUP_REMOVED lines=22> */
[----:B------:R-:W-:-:S04]  /*4550*/  IMAD.MOV R7, RZ, RZ, -R7 ;  /* 0x000000ffff077224 */ /* 0x000fc800078e0a07 */
[----:B------:R-:W-:Y:S02]  /*4560*/  IMAD R6, R29, R7, R6 ;  /* 0x000000071d067224 */ /* 0x000fe400078e0206 */
[----:B0-----:R-:W-:-:S04]  /*4570*/  IMAD.HI.U32 R5, R0, R4, RZ ;  /* 0x0000000400057227 */ /* 0x001fc800078e00ff */
        /* <DEDUP_REMOVED lines=8> */
[----:B0-----:R-:W-:Y:S01]  /*4600*/  IMAD.HI.U32 R6, R0, R3, RZ ;  /* 0x0000000300067227 */ /* 0x001fe200078e00ff */
[----:B----4-:R-:W-:Y:S02]  /*4610*/  IABS R8, R11 ;  /* 0x0000000b00087213 */ /* 0x010fe40000000000 */
[----:B------:R-:W4:Y:S01]  /*4620*/  LDL R11, [R1+0x1198] ;  /* 0x00119800010b7983 */ /* 0x000f220000100800 */
[----:B------:R-:W-:-:S04]  /*4630*/  IMAD.MOV R6, RZ, RZ, -R6 ;  /* 0x000000ffff067224 */ /* 0x000fc800078e0a06 */
[----:B------:R-:W-:Y:S01]  /*4640*/  IMAD R6, R29, R6, R3 ;  /* 0x000000061d067224 */ /* 0x000fe200078e0203 */
        /* <DEDUP_REMOVED lines=28> */
[----:B0-----:R-:W-:-:S04]  /*4810*/  IMAD.HI.U32 R5, R0, R4, RZ ;  /* 0x0000000400057227 */ /* 0x001fc800078e00ff */
[----:B------:R-:W-:Y:S01]  /*4820*/  IMAD.HI.U32 R3, R0, R2, RZ ;  /* 0x0000000200037227 */ /* 0x000fe200078e00ff */
[----:B------:R4:W-:Y:S03]  /*4830*/  STL [R1+0x2ec], R6 ;  /* 0x0002ec0601007387 */ /* 0x0009e60000100800 */
[----:B------:R-:W-:Y:S02]  /*4840*/  IMAD.MOV R5, RZ, RZ, -R5 ;  /* 0x000000ffff057224 */ /* 0x000fe400078e0a05 */
[----:B------:R-:W-:Y:S02]  /*4850*/  IMAD.MOV R3, RZ, RZ, -R3 ;  /* 0x000000ffff037224 */ /* 0x000fe400078e0a03 */
[C---:B------:R-:W-:Y:S01]  /*4860*/  IMAD R5, R29.reuse, R5, R4 ;  /* 0x000000051d057224 */ /* 0x040fe200078e0204 */
[----:B----4-:R-:W-:Y:S01]  /*4870*/  IABS R6, R11 ;  /* 0x0000000b00067213 */ /* 0x010fe20000000000 */
[----:B------:R-:W-:Y:S01]  /*4880*/  IMAD R2, R29, R3, R2 ;  /* 0x000000031d027224 */ /* 0x000fe200078e0202 */
        /* <DEDUP_REMOVED lines=31> */
[----:B------:R-:W2:Y:S04]  /*4a80*/  LDL R13, [R1+0x1170] ;  /* 0x00117000010d7983 */ /* 0x000ea80000100800 */
[----:B------:R-:W-:Y:S01]  /*4a90*/  STL [R1+0x2d0], R6 ;  /* 0x0002d00601007387 */ /* 0x000fe20000100800 */
[----:B----4-:R-:W-:-:S03]  /*4aa0*/  IABS R7, R11 ;  /* 0x0000000b00077213 */ /* 0x010fc60000000000 */
[----:B------:R-:W4:Y:S04]  /*4ab0*/  LDL R11, [R1+0x116c] ;  /* 0x00116c00010b7983 */ /* 0x000f280000100800 */
[----:B------:R0:W-:Y:S02]  /*4ac0*/  STL [R1+0x2c8], R2 ;  /* 0x0002c80201007387 */ /* 0x0001e40000100800 */
[----:B0-----:R-:W-:Y:S02]  /*4ad0*/  IABS R2, R14 ;  /* 0x0000000e00027213 */ /* 0x001fe40000000000 */
[----:B------:R-:W4:Y:S01]  /*4ae0*/  LDL R14, [R1+0x1164] ;  /* 0x00116400010e7983 */ /* 0x000f220000100800 */
[----:B------:R-:W-:-:S04]  /*4af0*/  IMAD.HI.U32 R9, R0, R8, RZ ;  /* 0x0000000800097227 */ /* 0x000fc800078e00ff */
[----:B------:R-:W-:Y:S02]  /*4b00*/  IMAD.MOV.U32 R3, RZ, RZ, R7 ;  /* 0x000000ffff037224 */ /* 0x000fe400078e0007 */
[----:B------:R-:W-:-:S04]  /*4b10*/  IMAD.HI.U32 R7, R0, R5, RZ ;  /* 0x0000000500077227 */ /* 0x000fc800078e00ff */
[----:B------:R-:W-:Y:S02]  /*4b20*/  IMAD.MOV R9, RZ, RZ, -R9 ;  /* 0x000000ffff097224 */ /* 0x000fe400078e0a09 */
[----:B------:R-:W-:Y:S02]  /*4b30*/  IMAD.MOV R7, RZ, RZ, -R7 ;  /* 0x000000ffff077224 */ /* 0x000fe400078e0a07 */
[C---:B------:R-:W-:Y:S02]  /*4b40*/  IMAD R8, R29.reuse, R9, R8 ;  /* 0x000000091d087224 */ /* 0x040fe400078e0208 */
[----:B------:R-:W-:Y:S01]  /*4b50*/  IMAD R7, R29, R7, R5 ;  /* 0x000000071d077224 */ /* 0x000fe200078e0205 */
[----:B------:R-:W-:Y:S02]  /*4b60*/  IABS R4, R19 ;  /* 0x0000001300047213 */ /* 0x000fe40000000000 */
[----:B------:R-:W4:Y:S04]  /*4b70*/  LDL R19, [R1+0x1168] ;  /* 0x0011680001137983 */ /* 0x000f280000100800 */
[----:B------:R0:W-:Y:S04]  /*4b80*/  STL [R1+0x2b8], R8 ;  /* 0x0002b80801007387 */ /* 0x0001e80000100800 */
[----:B------:R-:W-:Y:S01]  /*4b90*/  STL [R1+0x2c0], R7 ;  /* 0x0002c00701007387 */ /* 0x000fe20000100800 */
[----:B------:R-:W-:Y:S01]  /*4ba0*/  IMAD.HI.U32 R6, R0, R3, RZ ;  /* 0x0000000300067227 */ /* 0x000fe200078e00ff */
[----:B0-----:R-:W-:-:S02]  /*4bb0*/  IABS R8, R15 ;  /* 0x0000000f00087213 */ /* 0x001fc40000000000 */
        /* <DEDUP_REMOVED lines=18> */
[----:B------:R-:W-:Y:S01]  /*4ce0*/  STL [R1+0x2b4], R2 ;  /* 0x0002b40201007387 */ /* 0x000fe20000100800 */
[----:B----4-:R-:W-:-:S03]  /*4cf0*/  IABS R3, R11 ;  /* 0x0000000b00037213 */ /* 0x010fc60000000000 */
[----:B------:R-:W4:Y:S04]  /*4d00*/  LDL R11, [R1+0x1154] ;  /* 0x00115400010b7983 */ /* 0x000f280000100800 */
[----:B------:R0:W-:Y:S02]  /*4d10*/  STL [R1+0x2a4], R8 ;  /* 0x0002a40801007387 */ /* 0x0001e40000100800 */
[----:B0-----:R-:W-:Y:S02]  /*4d20*/  IABS R8, R14 ;  /* 0x0000000e00087213 */ /* 0x001fe40000000000 */
[----:B------:R-:W4:Y:S01]  /*4d30*/  LDL R14, [R1+0x1150] ;  /* 0x00115000010e7983 */ /* 0x000f220000100800 */
[----:B------:R-:W-:Y:S02]  /*4d40*/  IMAD.MOV.U32 R4, RZ, RZ, R7 ;  /* 0x000000ffff047224 */ /* 0x000fe400078e0007 */
[----:B------:R-:W-:-:S04]  /*4d50*/  IMAD.HI.U32 R7, R0, R6, RZ ;  /* 0x0000000600077227 */ /* 0x000fc800078e00ff */
[----:B------:R-:W-:-:S04]  /*4d60*/  IMAD.HI.U32 R5, R0, R4, RZ ;  /* 0x0000000400057227 */ /* 0x000fc800078e00ff */
[----:B------:R-:W-:Y:S02]  /*4d70*/  IMAD.MOV R7, RZ, RZ, -R7 ;  /* 0x000000ffff077224 */ /* 0x000fe400078e0a07 */
[----:B------:R-:W-:Y:S02]  /*4d80*/  IMAD.MOV R5, RZ, RZ, -R5 ;  /* 0x000000ffff057224 */ /* 0x000fe400078e0a05 */
[C---:B------:R-:W-:Y:S02]  /*4d90*/  IMAD R6, R29.reuse, R7, R6 ;  /* 0x000000071d067224 */ /* 0x040fe400078e0206 */
[----:B------:R-:W-:-:S03]  /*4da0*/  IMAD R7, R29, R5, R4 ;  /* 0x000000051d077224 */ /* 0x000fc600078e0204 */
[----:B------:R0:W-:Y:S01]  /*4db0*/  STL [R1+0x2ac], R6 ;  /* 0x0002ac0601007387 */ /* 0x0001e20000100800 */
[----:B------:R-:W-:-:S03]  /*4dc0*/  IABS R2, R19 ;  /* 0x0000001300027213 */ /* 0x000fc60000000000 */
[----:B------:R3:W-:Y:S02]  /*4dd0*/  STL [R1+0x2b0], R7 ;  /* 0x0002b00701007387 */ /* 0x0007e40000100800 */
[----:B------:R-:W-:Y:S02]  /*4de0*/  IMAD.HI.U32 R4, R0, R2, RZ ;  /* 0x0000000200047227 */ /* 0x000fe400078e00ff */
[----:B------:R-:W4:Y:S01]  /*4df0*/  LDL R19, [R1+0x114c] ;  /* 0x00114c0001137983 */ /* 0x000f220000100800 */
[----:B------:R-:W-:-:S03]  /*4e00*/  IABS R5, R15 ;  /* 0x0000000f00057213 */ /* 0x000fc60000000000 */
[----:B------:R-:W4:Y:S01]  /*4e10*/  LDL R15, [R1+0x1148] ;  /* 0x00114800010f7983 */ /* 0x000f220000100800 */
[----:B0-----:R-:W-:-:S04]  /*4e20*/  IMAD.HI.U32 R6, R0, R3, RZ ;  /* 0x0000000300067227 */ /* 0x001fc800078e00ff */
[----:B------:R-:W-:Y:S02]  /*4e30*/  IMAD.MOV R6, RZ, RZ, -R6 ;  /* 0x000000ffff067224 */ /* 0x000fe400078e0a06 */
[----:B------:R-:W-:Y:S02]  /*4e40*/  IMAD.MOV R4, RZ, RZ, -R4 ;  /* 0x000000ffff047224 */ /* 0x000fe400078e0a04 */
[C---:B------:R-:W-:Y:S02]  /*4e50*/  IMAD R6, R29.reuse, R6, R3 ;  /* 0x000000061d067224 */ /* 0x040fe400078e0203 */
[----:B------:R-:W-:-:S03]  /*4e60*/  IMAD R2, R29, R4, R2 ;  /* 0x000000041d027224 */ /* 0x000fc600078e0202 */
[----:B------:R-:W-:Y:S04]  /*4e70*/  STL [R1+0x2a8], R6 ;  /* 0x0002a80601007387 */ /* 0x000fe80000100800 */
[----:B------:R4:W-:Y:S01]  /*4e80*/  STL [R1+0x2a0], R2 ;  /* 0x0002a00201007387 */ /* 0x0009e20000100800 */
[----:B------:R-:W-:-:S04]  /*4e90*/  IMAD.HI.U32 R9, R0, R8, RZ ;  /* 0x0000000800097227 */ /* 0x000fc800078e00ff */
[----:B------:R-:W-:-:S04]  /*4ea0*/  IMAD.MOV R9, RZ, RZ, -R9 ;  /* 0x000000ffff097224 */ /* 0x000fc800078e0a09 */
[----:B------:R-:W-:Y:S01]  /*4eb0*/  IMAD R8, R29, R9, R8 ;  /* 0x000000091d087224 */ /* 0x000fe200078e0208 */
[----:B---3--:R-:W-:Y:S02]  /*4ec0*/  IABS R7, R12 ;  /* 0x0000000c00077213 */ /* 0x008fe40000000000 */
[----:B------:R-:W3:Y:S03]  /*4ed0*/  LDL R12, [R1+0x1138] ;  /* 0x00113800010c7983 */ /* 0x000ee60000100800 */
[----:B------:R-:W-:Y:S01]  /*4ee0*/  IMAD.MOV.U32 R3, RZ, RZ, R7 ;  /* 0x000000ffff037224 */ /* 0x000fe200078e0007 */
[----:B--2---:R-:W-:Y:S02]  /*4ef0*/  IABS R4, R13 ;  /* 0x0000000d00047213 */ /* 0x004fe40000000000 */
[----:B------:R-:W2:Y:S01]  /*4f00*/  LDL R13, [R1+0x1140] ;  /* 0x00114000010d7983 */ /* 0x000ea20000100800 */
[----:B------:R-:W-:-:S04]  /*4f10*/  IMAD.HI.U32 R7, R0, R5, RZ ;  /* 0x0000000500077227 */ /* 0x000fc800078e00ff */
[----:B------:R-:W-:-:S04]  /*4f20*/  IMAD.MOV R7, RZ, RZ, -R7 ;  /* 0x000000ffff077224 */ /* 0x000fc800078e0a07 */
[----:B------:R-:W-:Y:S01]  /*4f30*/  IMAD R24, R29, R7, R5 ;  /* 0x000000071d187224 */ /* 0x000fe200078e0205 */
[----:B----4-:R-:W-:Y:S02]  /*4f40*/  IABS R2, R11 ;  /* 0x0000000b00027213 */ /* 0x010fe40000000000 */
[----:B------:R-:W4:Y:S04]  /*4f50*/  LDL R11, [R1+0x1144] ;  /* 0x00114400010b7983 */ /* 0x000f280000100800 */
[----:B------:R0:W-:Y:S04]  /*4f60*/  STL [R1+0x290], R8 ;  /* 0x0002900801007387 */ /* 0x0001e80000100800 */
[----:B------:R-:W-:Y:S01]  /*4f70*/  STL [R1+0x1520], R24 ;  /* 0x0015201801007387 */ /* 0x000fe20000100800 */
[----:B0-----:R-:W-:-:S03]  /*4f80*/  IABS R8, R14 ;  /* 0x0000000e00087213 */ /* 0x001fc60000000000 */
[----:B------:R-:W3:Y:S01]  /*4f90*/  LDL R14, [R1+0x113c] ;  /* 0x00113c00010e7983 */ /* 0x000ee20000100800 */
[----:B------:R-:W-:-:S04]  /*4fa0*/  IMAD.HI.U32 R6, R0, R3, RZ ;  /* 0x0000000300067227 */ /* 0x000fc800078e00ff */
[----:B------:R-:W-:Y:S02]  /*4fb0*/  IMAD.MOV R6, RZ, RZ, -R6 ;  /* 0x000000ffff067224 */ /* 0x000fe400078e0a06 */
[----:B------:R-:W-:-:S04]  /*4fc0*/  IMAD.HI.U32 R5, R0, R4, RZ ;  /* 0x0000000400057227 */ /* 0x000fc800078e00ff */
[----:B------:R-:W-:Y:S02]  /*4fd0*/  IMAD R6, R29, R6, R3 ;  /* 0x000000061d067224 */ /* 0x000fe400078e0203 */
[----:B------:R-:W-:-:S03]  /*4fe0*/  IMAD.MOV R5, RZ, RZ, -R5 ;  /* 0x000000ffff057224 */ /* 0x000fc600078e0a05 */
[----:B------:R0:W-:Y:S01]  /*4ff0*/  STL [R1+0x29c], R6 ;  /* 0x00029c0601007387 */ /* 0x0001e20000100800 */
[----:B------:R-:W-:Y:S02]  /*5000*/  IMAD R5, R29, R5, R4 ;  /* 0x000000051d057224 */ /* 0x000fe400078e0204 */
[----:B------:R-:W-:Y:S01]  /*5010*/  IMAD.HI.U32 R3, R0, R2, RZ ;  /* 0x0000000200037227 */ /* 0x000fe200078e00ff */
[----:B0-----:R-:W-:Y:S02]  /*5020*/  IABS R6, R15 ;  /* 0x0000000f00067213 */ /* 0x001fe40000000000 */
[----:B------:R-:W3:Y:S01]  /*5030*/  LDL R15, [R1+0x1130] ;  /* 0x00113000010f7983 */ /* 0x000ee20000100800 */
[----:B------:R-:W-:-:S03]  /*5040*/  IABS R7, R19 ;  /* 0x0000001300077213 */ /* 0x000fc60000000000 */
[----:B------:R0:W-:Y:S01]  /*5050*/  STL [R1+0x294], R5 ;  /* 0x0002940501007387 */ /* 0x0001e20000100800 */
[----:B------:R-:W-:-:S03]  /*5060*/  IMAD.MOV R3, RZ, RZ, -R3 ;  /* 0x000000ffff037224 */ /* 0x000fc600078e0a03 */
[----:B------:R-:W3:Y:S01]  /*5070*/  LDL R19, [R1+0x1134] ;  /* 0x0011340001137983 */ /* 0x000ee20000100800 */
[----:B------:R-:W-:-:S05]  /*5080*/  IMAD R2, R29, R3, R2 ;  /* 0x000000031d027224 */ /* 0x000fca00078e0202 */
[----:B------:R4:W-:Y:S01]  /*5090*/  STL [R1+0x28c], R2 ;  /* 0x00028c0201007387 */ /* 0x0009e20000100800 */
[----:B------:R-:W-:-:S04]  /*50a0*/  IMAD.HI.U32 R9, R0, R8, RZ ;  /* 0x0000000800097227 */ /* 0x000fc800078e00ff */
[----:B------:R-:W-:Y:S02]  /*50b0*/  IMAD.MOV.U32 R4, RZ, RZ, R7 ;  /* 0x000000ffff047224 */ /* 0x000fe400078e0007 */
[----:B------:R-:W-:-:S04]  /*50c0*/  IMAD.HI.U32 R7, R0, R6, RZ ;  /* 0x0000000600077227 */ /* 0x000fc800078e00ff */
[----:B------:R-:W-:Y:S02]  /*50d0*/  IMAD.MOV R9, RZ, RZ, -R9 ;  /* 0x000000ffff097224 */ /* 0x000fe400078e0a09 */
[----:B0-----:R-:W-:-:S04]  /*50e0*/  IMAD.HI.U32 R5, R0, R4, RZ ;  /* 0x0000000400057227 */ /* 0x001fc800078e00ff */
[----:B------:R-:W-:Y:S02]  /*50f0*/  IMAD.MOV R7, RZ, RZ, -R7 ;  /* 0x000000ffff077224 */ /* 0x000fe400078e0a07 */
[C---:B------:R-:W-:Y:S02]  /*5100*/  IMAD R8, R29.reuse, R9, R8 ;  /* 0x000000091d087224 */ /* 0x040fe400078e0208 */
[----:B------:R-:W-:Y:S02]  /*5110*/  IMAD.MOV R5, RZ, RZ, -R5 ;  /* 0x000000ffff057224 */ /* 0x000fe400078e0a05 */
[C---:B------:R-:W-:Y:S02]  /*5120*/  IMAD R6, R29.reuse, R7, R6 ;  /* 0x000000071d067224 */ /* 0x040fe400078e0206 */
[----:B------:R-:W-:Y:S01]  /*5130*/  IMAD R5, R29, R5, R4 ;  /* 0x000000051d057224 */ /* 0x000fe200078e0204 */
[----:B--2---:R-:W-:Y:S02]  /*5140*/  IABS R3, R13 ;  /* 0x0000000d00037213 */ /* 0x004fe40000000000 */
[----:B------:R-:W2:Y:S04]  /*5150*/  LDL R13, [R1+0x112c] ;  /* 0x00112c00010d7983 */ /* 0x000ea80000100800 */
[----:B------:R3:W-:Y:S01]  /*5160*/  STL [R1+0x27c], R8 ;  /* 0x00027c0801007387 */ /* 0x0007e20000100800 */
[----:B----4-:R-:W-:-:S03]  /*5170*/  IABS R2, R11 ;  /* 0x0000000b00027213 */ /* 0x010fc60000000000 */
[----:B------:R-:W4:Y:S01]  /*5180*/  LDL R11, [R1+0x1128] ;  /* 0x00112800010b7983 */ /* 0x000f220000100800 */
[----:B---3--:R-:W-:-:S03]  /*5190*/  IABS R8, R12 ;  /* 0x0000000c00087213 */ /* 0x008fc60000000000 */
[----:B------:R-:W-:Y:S04]  /*51a0*/  STL [R1+0x284], R6 ;  /* 0x0002840601007387 */ /* 0x000fe80000100800 */
[----:B------:R-:W3:Y:S04]  /*51b0*/  LDL R12, [R1+0x1124] ;  /* 0x00112400010c7983 */ /* 0x000ee80000100800 */
[----:B------:R0:W-:Y:S02]  /*51c0*/  STL [R1+0x288], R5 ;  /* 0x0002880501007387 */ /* 0x0001e40000100800 */
[----:B0-----:R-:W-:-:S02]  /*51d0*/  IABS R5, R14 ;  /* 0x0000000e00057213 */ /* 0x001fc40000000000 */
        /* <DEDUP_REMOVED lines=9> */
[----:B------:R-:W-:Y:S02]  /*5270*/  IABS R7, R15 ;  /* 0x0000000f00077213 */ /* 0x000fe40000000000 */
[----:B------:R-:W3:Y:S01]  /*5280*/  LDL R15, [R1+0x111c] ;  /* 0x00111c00010f7983 */ /* 0x000ee20000100800 */
[----:B------:R-:W-:-:S03]  /*5290*/  IMAD.MOV R9, RZ, RZ, -R9 ;  /* 0x000000ffff097224 */ /* 0x000fc600078e0a09 */
[----:B------:R2:W-:Y:S01]  /*52a0*/  STL [R1+0x278], R2 ;  /* 0x0002780201007387 */ /* 0x0005e20000100800 */
[----:B------:R-:W-:-:S03]  /*52b0*/  IABS R4, R19 ;  /* 0x0000001300047213 */ /* 0x000fc60000000000 */
[----:B------:R-:W3:Y:S01]  /*52c0*/  LDL R19, [R1+0x1118] ;  /* 0x0011180001137983 */ /* 0x000ee20000100800 */
[----:B------:R-:W-:Y:S02]  /*52d0*/  IMAD R8, R29, R9, R8 ;  /* 0x000000091d087224 */ /* 0x000fe400078e0208 */
[----:B------:R-:W-:Y:S02]  /*52e0*/  IMAD.MOV.U32 R3, RZ, RZ, R7 ;  /* 0x000000ffff037224 */ /* 0x000fe400078e0007 */
[C---:B------:R-:W-:Y:S01]  /*52f0*/  IMAD.HI.U32 R7, R0.reuse, R5, RZ ;  /* 0x0000000500077227 */ /* 0x040fe200078e00ff */
[----:B------:R-:W-:Y:S03]  /*5300*/  STL [R1+0x268], R8 ;  /* 0x0002680801007387 */ /* 0x000fe60000100800 */
[----:B------:R-:W-:Y:S02]  /*5310*/  IMAD.MOV R7, RZ, RZ, -R7 ;  /* 0x000000ffff077224 */ /* 0x000fe400078e0a07 */
[----:B0-----:R-:W-:-:S04]  /*5320*/  IMAD.HI.U32 R6, R0, R3, RZ ;  /* 0x0000000300067227 */ /* 0x001fc800078e00ff */
[----:B------:R-:W-:Y:S02]  /*5330*/  IMAD R5, R29, R7, R5 ;  /* 0x000000071d057224 */ /* 0x000fe400078e0205 */
[----:B------:R-:W-:-:S04]  /*5340*/  IMAD.MOV R6, RZ, RZ, -R6 ;  /* 0x000000ffff067224 */ /* 0x000fc800078e0a06 */
[----:B------:R-:W-:Y:S01]  /*5350*/  IMAD R6, R29, R6, R3 ;  /* 0x000000061d067224 */ /* 0x000fe200078e0203 */
[----:B--2---:R-:W-:Y:S02]  /*5360*/  IABS R2, R13 ;  /* 0x0000000d00027213 */ /* 0x004fe40000000000 */
[----:B------:R-:W2:Y:S04]  /*5370*/  LDL R13, [R1+0x1114] ;  /* 0x00111400010d7983 */ /* 0x000ea80000100800 */
[----:B------:R0:W-:Y:S02]  /*5380*/  STL [R1+0x270], R5 ;  /* 0x0002700501007387 */ /* 0x0001e40000100800 */
[----:B0-----:R-:W-:Y:S01]  /*5390*/  IMAD.HI.U32 R5, R0, R4, RZ ;  /* 0x0000000400057227 */ /* 0x001fe200078e00ff */
[----:B----4-:R-:W-:-:S03]  /*53a0*/  IABS R8, R11 ;  /* 0x0000000b00087213 */ /* 0x010fc60000000000 */
[----:B------:R-:W-:Y:S01]  /*53b0*/  IMAD.MOV R5, RZ, RZ, -R5 ;  /* 0x000000ffff057224 */ /* 0x000fe200078e0a05 */
[----:B------:R-:W4:Y:S03]  /*53c0*/  LDL R11, [R1+0x1110] ;  /* 0x00111000010b7983 */ /* 0x000f260000100800 */
[----:B------:R-:W-:Y:S01]  /*53d0*/  IMAD R5, R29, R5, R4 ;  /* 0x000000051d057224 */ /* 0x000fe200078e0204 */
[----:B------:R3:W-:Y:S02]  /*53e0*/  STL [R1+0x274], R6 ;  /* 0x0002740601007387 */ /* 0x0007e40000100800 */
[----:B---3--:R-:W-:Y:S02]  /*53f0*/  IABS R6, R12 ;  /* 0x0000000c00067213 */ /* 0x008fe40000000000 */
[----:B------:R-:W3:Y:S04]  /*5400*/  LDL R12, [R1+0x110c] ;  /* 0x00110c00010c7983 */ /* 0x000ee80000100800 */
[----:B------:R-:W-:Y:S01]  /*5410*/  STL [R1+0x26c], R5 ;  /* 0x00026c0501007387 */ /* 0x000fe20000100800 */
[----:B------:R-:W-:-:S03]  /*5420*/  IABS R7, R14 ;  /* 0x0000000e00077213 */ /* 0x000fc60000000000 */
        /* <DEDUP_REMOVED lines=8> */
[----:B------:R-:W-:Y:S02]  /*54b0*/  IMAD.MOV.U32 R4, RZ, RZ, R7 ;  /* 0x000000ffff047224 */ /* 0x000fe400078e0007 */
[----:B------:R-:W-:Y:S01]  /*54c0*/  IMAD.HI.U32 R7, R0, R6, RZ ;  /* 0x0000000600077227 */ /* 0x000fe200078e00ff */
[----:B------:R-:W-:Y:S02]  /*54d0*/  IABS R3, R15 ;  /* 0x0000000f00037213 */ /* 0x000fe40000000000 */
[----:B------:R-:W3:Y:S01]  /*54e0*/  LDL R15, [R1+0x1104] ;  /* 0x00110400010f7983 */ /* 0x000ee20000100800 */
[----:B------:R-:W-:-:S03]  /*54f0*/  IMAD.MOV R7, RZ, RZ, -R7 ;  /* 0x000000ffff077224 */ /* 0x000fc600078e0a07 */
[----:B------:R-:W-:Y:S01]  /*5500*/  STL [R1+0x254], R8 ;  /* 0x0002540801007387 */ /* 0x000fe20000100800 */
[----:B0-----:R-:W-:-:S03]  /*5510*/  IABS R2, R19 ;  /* 0x0000001300027213 */ /* 0x001fc60000000000 */
[----:B------:R-:W3:Y:S01]  /*5520*/  LDL R19, [R1+0x1100] ;  /* 0x0011000001137983 */ /* 0x000ee20000100800 */
[----:B------:R-:W-:Y:S02]  /*5530*/  IMAD R6, R29, R7, R6 ;  /* 0x000000071d067224 */ /* 0x000fe400078e0206 */
[----:B------:R-:W-:-:S03]  /*5540*/  IMAD.HI.U32 R5, R0, R4, RZ ;  /* 0x0000000400057227 */ /* 0x000fc600078e00ff */
[----:B------:R0:W-:Y:S01]  /*5550*/  STL [R1+0x25c], R6 ;  /* 0x00025c0601007387 */ /* 0x0001e20000100800 */
[----:B------:R-:W-:-:S04]  /*5560*/  IMAD.MOV R5, RZ, RZ, -R5 ;  /* 0x000000ffff057224 */ /* 0x000fc800078e0a05 */
[----:B------:R-:W-:Y:S02]  /*5570*/  IMAD R5, R29, R5, R4 ;  /* 0x000000051d057224 */ /* 0x000fe400078e0204 */
[----:B------:R-:W-:-:S04]  /*5580*/  IMAD.HI.U32 R4, R0, R2, RZ ;  /* 0x0000000200047227 */ /* 0x000fc800078e00ff */
[----:B0-----:R-:W-:-:S04]  /*5590*/  IMAD.HI.U32 R6, R0, R3, RZ ;  /* 0x0000000300067227 */ /* 0x001fc800078e00ff */
[----:B------:R-:W-:Y:S02]  /*55a0*/  IMAD.MOV R6, RZ, RZ, -R6 ;  /* 0x000000ffff067224 */ /* 0x000fe400078e0a06 */
[----:B------:R-:W-:Y:S02]  /*55b0*/  IMAD.MOV R4, RZ, RZ, -R4 ;  /* 0x000000ffff047224 */ /* 0x000fe400078e0a04 */
[C---:B------:R-:W-:Y:S02]  /*55c0*/  IMAD R6, R29.reuse, R6, R3 ;  /* 0x000000061d067224 */ /* 0x040fe400078e0203 */
[----:B------:R-:W-:Y:S01]  /*55d0*/  IMAD R2, R29, R4, R2 ;  /* 0x000000041d027224 */ /* 0x000fe200078e0202 */
[----:B--2---:R-:W-:Y:S02]  /*55e0*/  IABS R8, R13 ;  /* 0x0000000d00087213 */ /* 0x004fe40000000000 */
[----:B------:R-:W2:Y:S04]  /*55f0*/  LDL R13, [R1+0x10fc] ;  /* 0x0010fc00010d7983 */ /* 0x000ea80000100800 */
[----:B------:R4:W-:Y:S02]  /*5600*/  STL [R1+0x260], R5 ;  /* 0x0002600501007387 */ /* 0x0009e40000100800 */
[----:B----4-:R-:W-:-:S02]  /*5610*/  IABS R5, R11 ;  /* 0x0000000b00057213 */ /* 0x010fc40000000000 */
[----:B------:R-:W4:Y:S04]  /*5620*/  LDL R11, [R1+0x10f8] ;  /* 0x0010f800010b7983 */ /* 0x000f280000100800 */
[----:B------:R0:W-:Y:S01]  /*5630*/  STL [R1+0x258], R6 ;  /* 0x0002580601007387 */ /* 0x0001e20000100800 */
[----:B---3--:R-:W-:-:S03]  /*5640*/  IABS R7, R12 ;  /* 0x0000000c00077213 */ /* 0x008fc60000000000 */
[----:B------:R-:W3:Y:S04]  /*5650*/  LDL R12, [R1+0x10f4] ;  /* 0x0010f400010c7983 */ /* 0x000ee80000100800 */
[----:B------:R1:W-:Y:S01]  /*5660*/  STL [R1+0x250], R2 ;  /* 0x0002500201007387 */ /* 0x0003e20000100800 */
[----:B------:R-:W-:-:S03]  /*5670*/  IABS R4, R14 ;  /* 0x0000000e00047213 */ /* 0x000fc60000000000 */
[----:B------:R-:W3:Y:S01]  /*5680*/  LDL R14, [R1+0x10f0] ;  /* 0x0010f000010e7983 */ /* 0x000ee20000100800 */
[----:B------:R-:W-:-:S04]  /*5690*/  IMAD.HI.U32 R9, R0, R8, RZ ;  /* 0x0000000800097227 */ /* 0x000fc800078e00ff */
[----:B------:R-:W-:Y:S02]  /*56a0*/  IMAD.MOV R9, RZ, RZ, -R9 ;  /* 0x000000ffff097224 */ /* 0x000fe400078e0a09 */
[----:B------:R-:W-:Y:S02]  /*56b0*/  IMAD.MOV.U32 R3, RZ, RZ, R7 ;  /* 0x000000ffff037224 */ /* 0x000fe400078e0007 */
[----:B------:R-:W-:Y:S02]  /*56c0*/  IMAD R8, R29, R9, R8 ;  /* 0x000000091d087224 */ /* 0x000fe400078e0208 */
[----:B------:R-:W-:-:S03]  /*56d0*/  IMAD.HI.U32 R7, R0, R5, RZ ;  /* 0x0000000500077227 */ /* 0x000fc600078e00ff */
[----:B------:R1:W-:Y:S01]  /*56e0*/  STL [R1+0x240], R8 ;  /* 0x0002400801007387 */ /* 0x0003e20000100800 */
[----:B------:R-:W-:-:S04]  /*56f0*/  IMAD.MOV R7, RZ, RZ, -R7 ;  /* 0x000000ffff077224 */ /* 0x000fc800078e0a07 */
[----:B------:R-:W-:Y:S02]  /*5700*/  IMAD R5, R29, R7, R5 ;  /* 0x000000071d057224 */ /* 0x000fe400078e0205 */
[----:B0-----:R-:W-:Y:S01]  /*5710*/  IMAD.HI.U32 R6, R0, R3, RZ ;  /* 0x0000000300067227 */ /* 0x001fe200078e00ff */
[----:B-1----:R-:W-:Y:S02]  /*5720*/  IABS R2, R15 ;  /* 0x0000000f00027213 */ /* 0x002fe40000000000 */
[----:B------:R-:W3:Y:S01]  /*5730*/  LDL R15, [R1+0x10ec] ;  /* 0x0010ec00010f7983 */ /* 0x000ee20000100800 */
[----:B------:R-:W-:-:S03]  /*5740*/  IMAD.MOV R6, RZ, RZ, -R6 ;  /* 0x000000ffff067224 */ /* 0x000fc600078e0a06 */
[----:B------:R0:W-:Y:S01]  /*5750*/  STL [R1+0x248], R5 ;  /* 0x0002480501007387 */ /* 0x0001e20000100800 */
[----:B------:R-:W-:-:S03]  /*5760*/  IABS R8, R19 ;  /* 0x0000001300087213 */ /* 0x000fc60000000000 */
[----:B------:R-:W3:Y:S01]  /*5770*/  LDL R19, [R1+0x10e8] ;  /* 0x0010e80001137983 */ /* 0x000ee20000100800 */
[----:B------:R-:W-:-:S05]  /*5780*/  IMAD R6, R29, R6, R3 ;  /* 0x000000061d067224 */ /* 0x000fca00078e0203 */
[----:B------:R2:W-:Y:S01]  /*5790*/  STL [R1+0x24c], R6 ;  /* 0x00024c0601007387 */ /* 0x0005e20000100800 */
[----:B0-----:R-:W-:-:S04]  /*57a0*/  IMAD.HI.U32 R5, R0, R4, RZ ;  /* 0x0000000400057227 */ /* 0x001fc800078e00ff */
[----:B------:R-:W-:-:S04]  /*57b0*/  IMAD.HI.U32 R3, R0, R2, RZ ;  /* 0x0000000200037227 */ /* 0x000fc800078e00ff */
[----:B------:R-:W-:Y:S02]  /*57c0*/  IMAD.MOV R5, RZ, RZ, -R5 ;  /* 0x000000ffff057224 */ /* 0x000fe400078e0a05 */
[----:B------:R-:W-:-:S04]  /*57d0*/  IMAD.HI.U32 R9, R0, R8, RZ ;  /* 0x0000000800097227 */ /* 0x000fc800078e00ff */
[----:B------:R-:W-:Y:S02]  /*57e0*/  IMAD.MOV R3, RZ, RZ, -R3 ;  /* 0x000000ffff037224 */ /* 0x000fe400078e0a03 */
[C---:B------:R-:W-:Y:S02]  /*57f0*/  IMAD R5, R29.reuse, R5, R4 ;  /* 0x000000051d057224 */ /* 0x040fe400078e0204 */
[----:B------:R-:W-:Y:S02]  /*5800*/  IMAD.MOV R9, RZ, RZ, -R9 ;  /* 0x000000ffff097224 */ /* 0x000fe400078e0a09 */
[C---:B------:R-:W-:Y:S02]  /*5810*/  IMAD R2, R29.reuse, R3, R2 ;  /* 0x000000031d027224 */ /* 0x040fe400078e0202 */
[----:B------:R-:W-:Y:S01]  /*5820*/  IMAD R8, R29, R9, R8 ;  /* 0x000000091d087224 */ /* 0x000fe200078e0208 */
[----:B--2---:R-:W-:Y:S02]  /*5830*/  IABS R6, R13 ;  /* 0x0000000d00067213 */ /* 0x004fe40000000000 */
[----:B------:R-:W2:Y:S04]  /*5840*/  LDL R13, [R1+0x10e4] ;  /* 0x0010e400010d7983 */ /* 0x000ea80000100800 */
[----:B------:R-:W-:Y:S01]  /*5850*/  STL [R1+0x244], R5 ;  /* 0x0002440501007387 */ /* 0x000fe20000100800 */
[----:B----4-:R-:W-:-:S03]  /*5860*/  IABS R7, R11 ;  /* 0x0000000b00077213 */ /* 0x010fc60000000000 */
[----:B------:R-:W4:Y:S04]  /*5870*/  LDL R11, [R1+0x10e0] ;  /* 0x0010e000010b7983 */ /* 0x000f280000100800 */
[----:B------:R0:W-:Y:S01]  /*5880*/  STL [R1+0x23c], R2 ;  /* 0x00023c0201007387 */ /* 0x0001e20000100800 */
[----:B---3--:R-:W-:-:S03]  /*5890*/  IABS R3, R12 ;  /* 0x0000000c00037213 */ /* 0x008fc60000000000 */
[----:B------:R-:W3:Y:S04]  /*58a0*/  LDL R12, [R1+0x10dc] ;  /* 0x0010dc00010c7983 */ /* 0x000ee80000100800 */
[----:B------:R1:W-:Y:S01]  /*58b0*/  STL [R1+0x22c], R8 ;  /* 0x00022c0801007387 */ /* 0x0003e20000100800 */
[----:B0-----:R-:W-:-:S03]  /*58c0*/  IABS R2, R14 ;  /* 0x0000000e00027213 */ /* 0x001fc60000000000 */
[----:B------:R-:W3:Y:S01]  /*58d0*/  LDL R14, [R1+0x10d8] ;  /* 0x0010d800010e7983 */ /* 0x000ee20000100800 */
[----:B------:R-:W-:Y:S02]  /*58e0*/  IMAD.MOV.U32 R4, RZ, RZ, R7 ;  /* 0x000000ffff047224 */ /* 0x000fe400078e0007 */
[----:B------:R-:W-:-:S04]  /*58f0*/  IMAD.HI.U32 R7, R0, R6, RZ ;  /* 0x0000000600077227 */ /* 0x000fc800078e00ff */
[----:B------:R-:W-:Y:S02]  /*5900*/  IMAD.MOV R7, RZ, RZ, -R7 ;  /* 0x000000ffff077224 */ /* 0x000fe400078e0a07 */
[----:B------:R-:W-:-:S04]  /*5910*/  IMAD.HI.U32 R5, R0, R4, RZ ;  /* 0x0000000400057227 */ /* 0x000fc800078e00ff */
[----:B------:R-:W-:Y:S02]  /*5920*/  IMAD R6, R29, R7, R6 ;  /* 0x000000071d067224 */ /* 0x000fe400078e0206 */
[----:B------:R-:W-:-:S03]  /*5930*/  IMAD.MOV R5, RZ, RZ, -R5 ;  /* 0x000000ffff057224 */ /* 0x000fc600078e0a05 */
[----:B------:R0:W-:Y:S01]  /*5940*/  STL [R1+0x234], R6 ;  /* 0x0002340601007387 */ /* 0x0001e20000100800 */
[----:B------:R-:W-:Y:S01]  /*5950*/  IMAD R5, R29, R5, R4 ;  /* 0x000000051d057224 */ /* 0x000fe200078e0204 */
[----:B-1----:R-:W-:Y:S02]  /*5960*/  IABS R8, R15 ;  /* 0x0000000f00087213 */ /* 0x002fe40000000000 */
[----:B------:R-:W3:Y:S01]  /*5970*/  LDL R15, [R1+0x10d4] ;  /* 0x0010d400010f7983 */ /* 0x000ee20000100800 */
[----:B0-----:R-:W-:-:S03]  /*5980*/  IMAD.HI.U32 R6, R0, R3, RZ ;  /* 0x0000000300067227 */ /* 0x001fc600078e00ff */
[----:B------:R0:W-:Y:S01]  /*5990*/  STL [R1+0x238], R5 ;  /* 0x0002380501007387 */ /* 0x0001e20000100800 */
[----:B------:R-:W-:Y:S01]  /*59a0*/  IMAD.MOV R6, RZ, RZ, -R6 ;  /* 0x000000ffff067224 */ /* 0x000fe200078e0a06 */
[----:B0-----:R-:W-:Y:S02]  /*59b0*/  IABS R5, R19 ;  /* 0x0000001300057213 */ /* 0x001fe40000000000 */
[----:B------:R-:W3:Y:S01]  /*59c0*/  LDL R19, [R1+0x10d0] ;  /* 0x0010d00001137983 */ /* 0x000ee20000100800 */
[----:B------:R-:W-:-:S05]  /*59d0*/  IMAD R6, R29, R6, R3 ;  /* 0x000000061d067224 */ /* 0x000fca00078e0203 */
[----:B------:R-:W-:Y:S01]  /*59e0*/  STL [R1+0x230], R6 ;  /* 0x0002300601007387 */ /* 0x000fe20000100800 */
[----:B------:R-:W-:-:S04]  /*59f0*/  IMAD.HI.U32 R4, R0, R2, RZ ;  /* 0x0000000200047227 */ /* 0x000fc800078e00ff */
[----:B------:R-:W-:Y:S02]  /*5a00*/  IMAD.MOV R4, RZ, RZ, -R4 ;  /* 0x000000ffff047224 */ /* 0x000fe400078e0a04 */
[----:B------:R-:W-:-:S04]  /*5a10*/  IMAD.HI.U32 R9, R0, R8, RZ ;  /* 0x0000000800097227 */ /* 0x000fc800078e00ff */
[----:B------:R-:W-:Y:S02]  /*5a20*/  IMAD R2, R29, R4, R2 ;  /* 0x000000041d027224 */ /* 0x000fe400078e0202 */
[----:B------:R-:W-:-:S04]  /*5a30*/  IMAD.MOV R9, RZ, RZ, -R9 ;  /* 0x000000ffff097224 */ /* 0x000fc800078e0a09 */
[----:B------:R-:W-:Y:S01]  /*5a40*/  IMAD R8, R29, R9, R8 ;  /* 0x000000091d087224 */ /* 0x000fe200078e0208 */
[----:B--2---:R-:W-:Y:S02]  /*5a50*/  IABS R7, R13 ;  /* 0x0000000d00077213 */ /* 0x004fe40000000000 */
[----:B------:R-:W2:Y:S03]  /*5a60*/  LDL R13, [R1+0x10c8] ;  /* 0x0010c800010d7983 */ /* 0x000ea60000100800 */
[----:B------:R-:W-:Y:S02]  /*5a70*/  IMAD.MOV.U32 R3, RZ, RZ, R7 ;  /* 0x000000ffff037224 */ /* 0x000fe400078e0007 */
[----:B------:R-:W-:Y:S01]  /*5a80*/  IMAD.HI.U32 R7, R0, R5, RZ ;  /* 0x0000000500077227 */ /* 0x000fe200078e00ff */
[----:B------:R3:W-:Y:S03]  /*5a90*/  STL [R1+0x228], R2 ;  /* 0x0002280201007387 */ /* 0x0007e60000100800 */
[----:B------:R-:W-:-:S04]  /*5aa0*/  IMAD.MOV R7, RZ, RZ, -R7 ;  /* 0x000000ffff077224 */ /* 0x000fc800078e0a07 */
[----:B------:R-:W-:Y:S01]  /*5ab0*/  IMAD R5, R29, R7, R5 ;  /* 0x000000071d057224 */ /* 0x000fe200078e0205 */
[----:B----4-:R-:W-:Y:S02]  /*5ac0*/  IABS R4, R11 ;  /* 0x0000000b00047213 */ /* 0x010fe40000000000 */
[----:B------:R-:W4:Y:S04]  /*5ad0*/  LDL R11, [R1+0x10cc] ;  /* 0x0010cc00010b7983 */ /* 0x000f280000100800 */
[----:B------:R0:W-:Y:S01]  /*5ae0*/  STL [R1+0x218], R8 ;  /* 0x0002180801007387 */ /* 0x0001e20000100800 */
[----:B---3--:R-:W-:-:S03]  /*5af0*/  IABS R2, R12 ;  /* 0x0000000c00027213 */ /* 0x008fc60000000000 */
[----:B------:R-:W3:Y:S04]  /*5b00*/  LDL R12, [R1+0x10c0] ;  /* 0x0010c000010c7983 */ /* 0x000ee80000100800 */
[----:B------:R1:W-:Y:S01]  /*5b10*/  STL [R1+0x220], R5 ;  /* 0x0002200501007387 */ /* 0x0003e20000100800 */
[----:B0-----:R-:W-:-:S03]  /*5b20*/  IABS R8, R14 ;  /* 0x0000000e00087213 */ /* 0x001fc60000000000 */
[----:B------:R-:W3:Y:S01]  /*5b30*/  LDL R14, [R1+0x10c4] ;  /* 0x0010c400010e7983 */ /* 0x000ee20000100800 */
[----:B------:R-:W-:-:S04]  /*5b40*/  IMAD.HI.U32 R6, R0, R3, RZ ;  /* 0x0000000300067227 */ /* 0x000fc800078e00ff */
[----:B------:R-:W-:-:S04]  /*5b50*/  IMAD.MOV R6, RZ, RZ, -R6 ;  /* 0x000000ffff067224 */ /* 0x000fc800078e0a06 */
[----:B------:R-:W-:-:S05]  /*5b60*/  IMAD R6, R29, R6, R3 ;  /* 0x000000061d067224 */ /* 0x000fca00078e0203 */
[----:B------:R0:W-:Y:S01]  /*5b70*/  STL [R1+0x224], R6 ;  /* 0x0002240601007387 */ /* 0x0001e20000100800 */
[----:B-1----:R-:W-:-:S04]  /*5b80*/  IMAD.HI.U32 R5, R0, R4, RZ ;  /* 0x0000000400057227 */ /* 0x002fc800078e00ff */
[----:B------:R-:W-:Y:S01]  /*5b90*/  IMAD.HI.U32 R3, R0, R2, RZ ;  /* 0x0000000200037227 */ /* 0x000fe200078e00ff */
[----:B0-----:R-:W-:Y:S02]  /*5ba0*/  IABS R6, R15 ;  /* 0x0000000f00067213 */ /* 0x001fe40000000000 */
[----:B------:R-:W3:Y:S01]  /*5bb0*/  LDL R15, [R1+0x10b8] ;  /* 0x0010b800010f7983 */ /* 0x000ee20000100800 */
[----:B------:R-:W-:Y:S02]  /*5bc0*/  IMAD.MOV R5, RZ, RZ, -R5 ;  /* 0x000000ffff057224 */ /* 0x000fe400078e0a05 */
[----:B------:R-:W-:Y:S02]  /*5bd0*/  IMAD.MOV R3, RZ, RZ, -R3 ;  /* 0x000000ffff037224 */ /* 0x000fe400078e0a03 */
[C---:B------:R-:W-:Y:S01]  /*5be0*/  IMAD R5, R29.reuse, R5, R4 ;  /* 0x000000051d057224 */ /* 0x040fe200078e0204 */
[----:B------:R-:W-:Y:S02]  /*5bf0*/  IABS R7, R19 ;  /* 0x0000001300077213 */ /* 0x000fe40000000000 */
[----:B------:R-:W3:Y:S01]  /*5c00*/  LDL R19, [R1+0x10bc] ;  /* 0x0010bc0001137983 */ /* 0x000ee20000100800 */
[----:B------:R-:W-:-:S03]  /*5c10*/  IMAD R25, R29, R3, R2 ;  /* 0x000000031d197224 */ /* 0x000fc600078e0202 */
        /* <DEDUP_REMOVED lines=15> */
[----:B------:R-:W4:Y:S04]  /*5d10*/  LDL R11, [R1+0x10b4] ;  /* 0x0010b400010b7983 */ /* 0x000f280000100800 */
[----:B------:R-:W-:Y:S01]  /*5d20*/  STL [R1+0x20c], R6 ;  /* 0x00020c0601007387 */ /* 0x000fe20000100800 */
[----:B---3--:R-:W-:-:S03]  /*5d30*/  IABS R8, R12 ;  /* 0x0000000c00087213 */ /* 0x008fc60000000000 */
[----:B------:R-:W3:Y:S04]  /*5d40*/  LDL R12, [R1+0x10ac] ;  /* 0x0010ac00010c7983 */ /* 0x000ee80000100800 */
[----:B------:R0:W-:Y:S02]  /*5d50*/  STL [R1+0x210], R5 ;  /* 0x0002100501007387 */ /* 0x0001e40000100800 */
[----:B0-----:R-:W-:Y:S02]  /*5d60*/  IABS R5, R14 ;  /* 0x0000000e00057213 */ /* 0x001fe40000000000 */
        /* <DEDUP_REMOVED lines=13> */
[----:B------:R-:W-:Y:S01]  /*5e40*/  IMAD R8, R29, R9, R8 ;  /* 0x000000091d087224 */ /* 0x000fe200078e0208 */
[----:B------:R-:W-:Y:S02]  /*5e50*/  IABS R4, R19 ;  /* 0x0000001300047213 */ /* 0x000fe40000000000 */
[----:B------:R-:W3:Y:S01]  /*5e60*/  LDL R19, [R1+0x10a0] ;  /* 0x0010a00001137983 */ /* 0x000ee20000100800 */
[----:B------:R-:W-:Y:S02]  /*5e70*/  IMAD.MOV.U32 R3, RZ, RZ, R7 ;  /* 0x000000ffff037224 */ /* 0x000fe400078e0007 */
[----:B------:R-:W-:Y:S01]  /*5e80*/  IMAD.HI.U32 R7, R0, R5, RZ ;  /* 0x0000000500077227 */ /* 0x000fe200078e00ff */
[----:B------:R-:W-:Y:S03]  /*5e90*/  STL [R1+0x1f0], R8 ;  /* 0x0001f00801007387 */ /* 0x000fe60000100800 */
[----:B------:R-:W-:-:S02]  /*5ea0*/  IMAD.MOV R7, RZ, RZ, -R7 ;  /* 0x000000ffff077224 */ /* 0x000fc400078e0a07 */
[----:B0-----:R-:W-:-:S04]  /*5eb0*/  IMAD.HI.U32 R6, R0, R3, RZ ;  /* 0x0000000300067227 */ /* 0x001fc800078e00ff */
[----:B------:R-:W-:Y:S02]  /*5ec0*/  IMAD R5, R29, R7, R5 ;  /* 0x000000071d057224 */ /* 0x000fe400078e0205 */
[----:B------:R-:W-:-:S04]  /*5ed0*/  IMAD.MOV R6, RZ, RZ, -R6 ;  /* 0x000000ffff067224 */ /* 0x000fc800078e0a06 */
[----:B------:R-:W-:Y:S01]  /*5ee0*/  IMAD R6, R29, R6, R3 ;  /* 0x000000061d067224 */ /* 0x000fe200078e0203 */
[----:B--2---:R-:W-:Y:S02]  /*5ef0*/  IABS R2, R13 ;  /* 0x0000000d00027213 */ /* 0x004fe40000000000 */
[----:B------:R-:W2:Y:S04]  /*5f00*/  LDL R13, [R1+0x109c] ;  /* 0x00109c00010d7983 */ /* 0x000ea80000100800 */
[----:B------:R0:W-:Y:S02]  /*5f10*/  STL [R1+0x1f8], R5 ;  /* 0x0001f80501007387 */ /* 0x0001e40000100800 */
[----:B0-----:R-:W-:-:S04]  /*5f20*/  IMAD.HI.U32 R5, R0, R4, RZ ;  /* 0x0000000400057227 */ /* 0x001fc800078e00ff */
[----:B------:R-:W-:Y:S01]  /*5f30*/  IMAD.MOV R5, RZ, RZ, -R5 ;  /* 0x000000ffff057224 */ /* 0x000fe200078e0a05 */
[----:B----4-:R-:W-:Y:S02]  /*5f40*/  IABS R8, R11 ;  /* 0x0000000b00087213 */ /* 0x010fe40000000000 */
[----:B------:R-:W4:Y:S01]  /*5f50*/  LDL R11, [R1+0x1098] ;  /* 0x00109800010b7983 */ /* 0x000f220000100800 */
[----:B------:R-:W-:-:S03]  /*5f60*/  IMAD R5, R29, R5, R4 ;  /* 0x000000051d057224 */ /* 0x000fc600078e0204 */
        /* <DEDUP_REMOVED lines=19> */
[----:B------:R-:W-:Y:S01]  /*60a0*/  IMAD R6, R29, R7, R6 ;  /* 0x000000071d067224 */ /* 0x000fe200078e0206 */
[----:B0-----:R-:W-:Y:S02]  /*60b0*/  IABS R2, R19 ;  /* 0x0000001300027213 */ /* 0x001fe40000000000 */
[----:B------:R-:W3:Y:S01]  /*60c0*/  LDL R19, [R1+0x108c] ;  /* 0x00108c0001137983 */ /* 0x000ee20000100800 */
        /* <DEDUP_REMOVED lines=34> */
[----:B------:R-:W-:Y:S01]  /*62f0*/  IMAD R6, R29, R6, R3 ;  /* 0x000000061d067224 */ /* 0x000fe200078e0203 */
[----:B------:R-:W-:Y:S02]  /*6300*/  IABS R8, R19 ;  /* 0x0000001300087213 */ /* 0x000fe40000000000 */
[----:B------:R-:W3:Y:S04]  /*6310*/  LDL R19, [R1+0x1074] ;  /* 0x0010740001137983 */ /* 0x000ee80000100800 */
        /* <DEDUP_REMOVED lines=60> */
[----:B------:R-:W-:Y:S02]  /*66e0*/  IMAD.MOV R6, RZ, RZ, -R6 ;  /* 0x000000ffff067224 */ /* 0x000fe400078e0a06 */
[----:B-1----:R-:W-:-:S04]  /*66f0*/  IMAD.HI.U32 R5, R0, R4, RZ ;  /* 0x0000000400057227 */ /* 0x002fc800078e00ff */
[----:B------:R-:W-:Y:S02]  /*6700*/  IMAD R6, R29, R6, R3 ;  /* 0x000000061d067224 */ /* 0x000fe400078e0203 */
[----:B------:R-:W-:-:S03]  /*6710*/  IMAD.MOV R5, RZ, RZ, -R5 ;  /* 0x000000ffff057224 */ /* 0x000fc600078e0a05 */
[----:B------:R0:W-:Y:S01]  /*6720*/  STL [R1+0x1a8], R6 ;  /* 0x0001a80601007387 */ /* 0x0001e20000100800 */
[----:B------:R-:W-:Y:S02]  /*6730*/  IMAD R5, R29, R5, R4 ;  /* 0x000000051d057224 */ /* 0x000fe400078e0204 */
[----:B------:R-:W-:Y:S01]  /*6740*/  IMAD.HI.U32 R3, R0, R2, RZ ;  /* 0x0000000200037227 */ /* 0x000fe200078e00ff */
[----:B0-----:R-:W-:Y:S02]  /*6750*/  IABS R6, R15 ;  /* 0x0000000f00067213 */ /* 0x001fe40000000000 */
[----:B------:R-:W3:Y:S01]  /*6760*/  LDL R15, [R1+0x1044] ;  /* 0x00104400010f7983 */ /* 0x000ee20000100800 */
[----:B------:R-:W-:-:S03]  /*6770*/  IMAD.MOV R3, RZ, RZ, -R3 ;  /* 0x000000ffff037224 */ /* 0x000fc600078e0a03 */
[----:B------:R0:W-:Y:S01]  /*6780*/  STL [R1+0x1a0], R5 ;  /* 0x0001a00501007387 */ /* 0x0001e20000100800 */
[----:B------:R-:W-:Y:S01]  /*6790*/  IMAD R2, R29, R3, R2 ;  /* 0x000000031d027224 */ /* 0x000fe200078e0202 */
[----:B------:R-:W-:Y:S02]  /*67a0*/  IABS R7, R19 ;  /* 0x0000001300077213 */ /* 0x000fe40000000000 */
[----:B------:R-:W3:Y:S04]  /*67b0*/  LDL R19, [R1+0x1040] ;  /* 0x0010400001137983 */ /* 0x000ee80000100800 */
[----:B------:R4:W-:Y:S01]  /*67c0*/  STL [R1+0x198], R2 ;  /* 0x0001980201007387 */ /* 0x0009e20000100800 */
[----:B------:R-:W-:Y:S02]  /*67d0*/  IMAD.MOV.U32 R4, RZ, RZ, R7 ;  /* 0x000000ffff047224 */ /* 0x000fe400078e0007 */
[----:B------:R-:W-:-:S04]  /*67e0*/  IMAD.HI.U32 R9, R0, R8, RZ ;  /* 0x0000000800097227 */ /* 0x000fc800078e00ff */
[----:B0-----:R-:W-:-:S04]  /*67f0*/  IMAD.HI.U32 R5, R0, R4, RZ ;  /* 0x0000000400057227 */ /* 0x001fc800078e00ff */
[----:B------:R-:W-:Y:S02]  /*6800*/  IMAD.MOV R9, RZ, RZ, -R9 ;  /* 0x000000ffff097224 */ /* 0x000fe400078e0a09 */
[----:B------:R-:W-:Y:S02]  /*6810*/  IMAD.MOV R5, RZ, RZ, -R5 ;  /* 0x000000ffff057224 */ /* 0x000fe400078e0a05 */
[C---:B------:R-:W-:Y:S02]  /*6820*/  IMAD R8, R29.reuse, R9, R8 ;  /* 0x000000091d087224 */ /* 0x040fe400078e0208 */
[----:B------:R-:W-:Y:S01]  /*6830*/  IMAD R5, R29, R5, R4 ;  /* 0x000000051d057224 */ /* 0x000fe200078e0204 */
[----:B--2---:R-:W-:Y:S02]  /*6840*/  IABS R3, R13 ;  /* 0x0000000d00037213 */ /* 0x004fe40000000000 */
[----:B------:R-:W2:Y:S01]  /*6850*/  LDL R13, [R1+0x103c] ;  /* 0x00103c00010d7983 */ /* 0x000ea20000100800 */
[----:B----4-:R-:W-:-:S03]  /*6860*/  IABS R2, R11 ;  /* 0x0000000b00027213 */ /* 0x010fc60000000000 */
[----:B------:R-:W4:Y:S04]  /*6870*/  LDL R11, [R1+0x1038] ;  /* 0x00103800010b7983 */ /* 0x000f280000100800 */
[----:B------:R3:W-:Y:S02]  /*6880*/  STL [R1+0x184], R8 ;  /* 0x0001840801007387 */ /* 0x0007e40000100800 */
[----:B---3--:R-:W-:Y:S02]  /*6890*/  IABS R8, R12 ;  /* 0x0000000c00087213 */ /* 0x008fe40000000000 */
[----:B------:R-:W3:Y:S04]  /*68a0*/  LDL R12, [R1+0x1034] ;  /* 0x00103400010c7983 */ /* 0x000ee80000100800 */
[----:B------:R0:W-:Y:S02]  /*68b0*/  STL [R1+0x194], R5 ;  /* 0x0001940501007387 */ /* 0x0001e40000100800 */
[----:B0-----:R-:W-:-:S02]  /*68c0*/  IABS R5, R14 ;  /* 0x0000000e00057213 */ /* 0x001fc40000000000 */
[----:B------:R-:W3:Y:S01]  /*68d0*/  LDL R14, [R1+0x1030] ;  /* 0x00103000010e7983 */ /* 0x000ee20000100800 */
[----:B------:R-:W-:-:S04]  /*68e0*/  IMAD.HI.U32 R7, R0, R6, RZ ;  /* 0x0000000600077227 */ /* 0x000fc800078e00ff */
[----:B------:R-:W-:-:S04]  /*68f0*/  IMAD.MOV R7, RZ, RZ, -R7 ;  /* 0x000000ffff077224 */ /* 0x000fc800078e0a07 */
[----:B------:R-:W-:Y:S02]  /*6900*/  IMAD R26, R29, R7, R6 ;  /* 0x000000071d1a7224 */ /* 0x000fe400078e0206 */
[----:B------:R-:W-:-:S04]  /*6910*/  IMAD.HI.U32 R6, R0, R3, RZ ;  /* 0x0000000300067227 */ /* 0x000fc800078e00ff */
[----:B------:R-:W-:Y:S02]  /*6920*/  IMAD.MOV R6, RZ, RZ, -R6 ;  /* 0x000000ffff067224 */ /* 0x000fe400078e0a06 */
[----:B------:R-:W-:-:S04]  /*6930*/  IMAD.HI.U32 R4, R0, R2, RZ ;  /* 0x0000000200047227 */ /* 0x000fc800078e00ff */
[----:B------:R-:W-:Y:S02]  /*6940*/  IMAD R6, R29, R6, R3 ;  /* 0x000000061d067224 */ /* 0x000fe400078e0203 */
[----:B------:R-:W-:-:S03]  /*6950*/  IMAD.MOV R4, RZ, RZ, -R4 ;  /* 0x000000ffff047224 */ /* 0x000fc600078e0a04 */
[----:B------:R0:W-:Y:S01]  /*6960*/  STL [R1+0x18c], R6 ;  /* 0x00018c0601007387 */ /* 0x0001e20000100800 */
[----:B------:R-:W-:-:S03]  /*6970*/  IABS R7, R15 ;  /* 0x0000000f00077213 */ /* 0x000fc60000000000 */
[----:B------:R-:W3:Y:S01]  /*6980*/  LDL R15, [R1+0x102c] ;  /* 0x00102c00010f7983 */ /* 0x000ee20000100800 */
[----:B------:R-:W-:Y:S02]  /*6990*/  IMAD R2, R29, R4, R2 ;  /* 0x000000041d027224 */ /* 0x000fe400078e0202 */
[----:B------:R-:W-:-:S03]  /*69a0*/  IMAD.HI.U32 R9, R0, R8, RZ ;  /* 0x0000000800097227 */ /* 0x000fc600078e00ff */
[----:B------:R2:W-:Y:S01]  /*69b0*/  STL [R1+0x180], R2 ;  /* 0x0001800201007387 */ /* 0x0005e20000100800 */
[----:B------:R-:W-:Y:S01]  /*69c0*/  IMAD.MOV R9, RZ, RZ, -R9 ;  /* 0x000000ffff097224 */ /* 0x000fe200078e0a09 */
[----:B------:R-:W-:Y:S02]  /*69d0*/  IABS R4, R19 ;  /* 0x0000001300047213 */ /* 0x000fe40000000000 */
[----:B------:R-:W3:Y:S01]  /*69e0*/  LDL R19, [R1+0x1028] ;  /* 0x0010280001137983 */ /* 0x000ee20000100800 */
[----:B------:R-:W-:Y:S02]  /*69f0*/  IMAD R8, R29, R9, R8 ;  /* 0x000000091d087224 */ /* 0x000fe400078e0208 */
        /* <DEDUP_REMOVED lines=67> */
[----:B------:R-:W-:Y:S01]  /*6e30*/  IMAD.HI.U32 R4, R0, R3, RZ ;  /* 0x0000000300047227 */ /* 0x000fe200078e00ff */
[----:B-1----:R-:W-:Y:S02]  /*6e40*/  IABS R2, R15 ;  /* 0x0000000f00027213 */ /* 0x002fe40000000000 */
[----:B------:R-:W3:Y:S01]  /*6e50*/  LDL R15, [R1+0xff8] ;  /* 0x000ff800010f7983 */ /* 0x000ee20000100800 */
[----:B------:R-:W-:-:S03]  /*6e60*/  IMAD.MOV R4, RZ, RZ, -R4 ;  /* 0x000000ffff047224 */ /* 0x000fc600078e0a04 */
[----:B------:R2:W-:Y:S01]  /*6e70*/  STL [R1+0x134], R5 ;  /* 0x0001340501007387 */ /* 0x0005e20000100800 */
[----:B------:R-:W-:Y:S01]  /*6e80*/  IMAD R4, R29, R4, R3 ;  /* 0x000000041d047224 */ /* 0x000fe200078e0203 */
[----:B0-----:R-:W-:Y:S02]  /*6e90*/  IABS R8, R19 ;  /* 0x0000001300087213 */ /* 0x001fe40000000000 */
[----:B------:R-:W3:Y:S04]  /*6ea0*/  LDL R19, [R1+0xffc] ;  /* 0x000ffc0001137983 */ /* 0x000ee80000100800 */
[----:B------:R4:W-:Y:S01]  /*6eb0*/  STL [R1+0x138], R4 ;  /* 0x0001380401007387 */ /* 0x0009e20000100800 */
[----:B------:R-:W-:-:S04]  /*6ec0*/  IMAD.HI.U32 R7, R0, R6, RZ ;  /* 0x0000000600077227 */ /* 0x000fc800078e00ff */
        /* <DEDUP_REMOVED lines=161> */
[----:B------:R-:W-:Y:S01]  /*78e0*/  STL [R1+0xa8], R5 ;  /* 0x0000a80501007387 */ /* 0x000fe20000100800 */
        /* <DEDUP_REMOVED lines=12> */
[----:B------:R-:W-:Y:S01]  /*79b0*/  IMAD R6, R29, R7, R6 ;  /* 0x000000071d067224 */ /* 0x000fe200078e0206 */
[----:B0-----:R-:W-:Y:S02]  /*79c0*/  IABS R2, R15 ;  /* 0x0000000f00027213 */ /* 0x001fe40000000000 */
[----:B------:R-:W3:Y:S01]  /*79d0*/  LDL R15, [R1+0xf84] ;  /* 0x000f8400010f7983 */ /* 0x000ee20000100800 */
[----:B------:R-:W-:-:S03]  /*79e0*/  IMAD.HI.U32 R5, R0, R3, RZ ;  /* 0x0000000300057227 */ /* 0x000fc600078e00ff */
[----:B------:R0:W-:Y:S01]  /*79f0*/  STL [R1+0x98], R6 ;  /* 0x0000980601007387 */ /* 0x0001e20000100800 */
[----:B------:R-:W-:Y:S01]  /*7a00*/  IMAD.MOV R5, RZ, RZ, -R5 ;  /* 0x000000ffff057224 */ /* 0x000fe200078e0a05 */
[----:B-1----:R-:W-:Y:S02]  /*7a10*/  IABS R8, R19 ;  /* 0x0000001300087213 */ /* 0x002fe40000000000 */
[----:B------:R-:W3:Y:S01]  /*7a20*/  LDL R19, [R1+0xf80] ;  /* 0x000f800001137983 */ /* 0x000ee20000100800 */
[----:B------:R-:W-:Y:S02]  /*7a30*/  IMAD R27, R29, R5, R3 ;  /* 0x000000051d1b7224 */ /* 0x000fe400078e0203 */
        /* <DEDUP_REMOVED lines=113> */
[----:B------:R-:W-:-:S04]  /*8150*/  IMAD.MOV R7, RZ, RZ, -R7 ;  /* 0x000000ffff077224 */ /* 0x000fc800078e0a07 */
[----:B------:R-:W-:Y:S02]  /*8160*/  IMAD R6, R29, R7, R6 ;  /* 0x000000071d067224 */ /* 0x000fe400078e0206 */
[----:B0-----:R-:W-:-:S04]  /*8170*/  IMAD.HI.U32 R5, R0, R3, RZ ;  /* 0x0000000300057227 */ /* 0x001fc800078e00ff */
        /* <DEDUP_REMOVED lines=54> */
[----:B------:R-:W-:Y:S02]  /*84e0*/  IMAD.MOV.U32 R3, RZ, RZ, R7 ;  /* 0x000000ffff037224 */ /* 0x000fe400078e0007 */
[----:B------:R-:W-:-:S04]  /*84f0*/  IMAD.HI.U32 R7, R0, R6, RZ ;  /* 0x0000000600077227 */ /* 0x000fc800078e00ff */
[----:B------:R-:W-:Y:S02]  /*8500*/  IMAD.MOV R9, RZ, RZ, -R9 ;  /* 0x000000ffff097224 */ /* 0x000fe400078e0a09 */
[----:B------:R-:W-:Y:S02]  /*8510*/  IMAD.MOV R7, RZ, RZ, -R7 ;  /* 0x000000ffff077224 */ /* 0x000fe400078e0a07 */
[----:B------:R-:W-:-:S04]  /*8520*/  IMAD.HI.U32 R4, R0, R3, RZ ;  /* 0x0000000300047227 */ /* 0x000fc800078e00ff */
[C---:B------:R-:W-:Y:S02]  /*8530*/  IMAD R8, R29.reuse, R9, R8 ;  /* 0x000000091d087224 */ /* 0x040fe400078e0208 */
[----:B------:R-:W-:Y:S02]  /*8540*/  IMAD R7, R29, R7, R6 ;  /* 0x000000071d077224 */ /* 0x000fe400078e0206 */
[----:B------:R-:W-:Y:S01]  /*8550*/  IMAD.MOV R4, RZ, RZ, -R4 ;  /* 0x000000ffff047224 */ /* 0x000fe200078e0a04 */
[----:B-1----:R-:W-:Y:S02]  /*8560*/  IABS R2, R15 ;  /* 0x0000000f00027213 */ /* 0x002fe40000000000 */
[----:B------:R-:W3:Y:S04]  /*8570*/  LDL R15, [R1+0xf0c] ;  /* 0x000f0c00010f7983 */ /* 0x000ee80000100800 */
[----:B------:R-:W-:Y:S04]  /*8580*/  STL [R1+0xc8], R8 ;  /* 0x0000c80801007387 */ /* 0x000fe80000100800 */
[----:B------:R0:W-:Y:S01]  /*8590*/  STL [R1+0xd4], R7 ;  /* 0x0000d40701007387 */ /* 0x0001e20000100800 */
[----:B------:R-:W-:-:S04]  /*85a0*/  IMAD.HI.U32 R6, R0, R5, RZ ;  /* 0x0000000500067227 */ /* 0x000fc800078e00ff */
[----:B0-----:R-:W-:Y:S01]  /*85b0*/  IMAD R7, R29, R4, R3 ;  /* 0x000000041d077224 */ /* 0x001fe200078e0203 */
[----:B------:R-:W-:Y:S01]  /*85c0*/  IABS R8, R19 ;  /* 0x0000001300087213 */ /* 0x000fe20000000000 */
[----:B------:R-:W-:-:S03]  /*85d0*/  IMAD.MOV R6, RZ, RZ, -R6 ;  /* 0x000000ffff067224 */ /* 0x000fc600078e0a06 */
[----:B------:R4:W-:Y:S04]  /*85e0*/  STL [R1+0xe4], R7 ;  /* 0x0000e40701007387 */ /* 0x0009e80000100800 */
[----:B------:R-:W3:Y:S01]  /*85f0*/  LDL R19, [R1+0xf04] ;  /* 0x000f040001137983 */ /* 0x000ee20000100800 */
[----:B------:R-:W-:-:S05]  /*8600*/  IMAD R5, R29, R6, R5 ;  /* 0x000000061d057224 */ /* 0x000fca00078e0205 */
[----:B------:R0:W-:Y:S01]  /*8610*/  STL [R1+0xcc], R5 ;  /* 0x0000cc0501007387 */ /* 0x0001e20000100800 */
[----:B------:R-:W-:-:S04]  /*8620*/  IMAD.HI.U32 R4, R0, R2, RZ ;  /* 0x0000000200047227 */ /* 0x000fc800078e00ff */
[----:B------:R-:W-:-:S04]  /*8630*/  IMAD.HI.U32 R9, R0, R8, RZ ;  /* 0x0000000800097227 */ /* 0x000fc800078e00ff */
        /* <DEDUP_REMOVED lines=8> */
[----:B------:R1:W-:Y:S04]  /*86c0*/  STL [R1+0xc4], R2 ;  /* 0x0000c40201007387 */ /* 0x0003e80000100800 */
[----:B------:R-:W-:Y:S01]  /*86d0*/  STL [R1+0x14], R8 ;  /* 0x0000140801007387 */ /* 0x000fe20000100800 */
[----:B---3--:R-:W-:-:S03]  /*86e0*/  IABS R4, R14 ;  /* 0x0000000e00047213 */ /* 0x008fc60000000000 */
[----:B------:R-:W3:Y:S01]  /*86f0*/  LDL R14, [R1+0xef8] ;  /* 0x000ef800010e7983 */ /* 0x000ee20000100800 */
[----:B------:R-:W-:Y:S02]  /*8700*/  IMAD.MOV.U32 R6, RZ, RZ, R7 ;  /* 0x000000ffff067224 */ /* 0x000fe400078e0007 */
[----:B0-----:R-:W-:-:S04]  /*8710*/  IMAD.HI.U32 R5, R0, R3, RZ ;  /* 0x0000000300057227 */ /* 0x001fc800078e00ff */
[----:B------:R-:W-:-:S04]  /*8720*/  IMAD.HI.U32 R7, R0, R6, RZ ;  /* 0x0000000600077227 */ /* 0x000fc800078e00ff */
[----:B------:R-:W-:Y:S01]  /*8730*/  IMAD.MOV R5, RZ, RZ, -R5 ;  /* 0x000000ffff057224 */ /* 0x000fe200078e0a05 */
[----:B-1----:R-:W-:Y:S01]  /*8740*/  IABS R2, R12 ;  /* 0x0000000c00027213 */ /* 0x002fe20000000000 */
[----:B------:R-:W-:Y:S02]  /*8750*/  IMAD.MOV R7, RZ, RZ, -R7 ;  /* 0x000000ffff077224 */ /* 0x000fe400078e0a07 */
[C---:B------:R-:W-:Y:S02]  /*8760*/  IMAD R5, R29.reuse, R5, R3 ;  /* 0x000000051d057224 */ /* 0x040fe400078e0203 */
[----:B------:R-:W-:-:S03]  /*8770*/  IMAD R6, R29, R7, R6 ;  /* 0x000000071d067224 */ /* 0x000fc600078e0206 */
[----:B------:R0:W-:Y:S01]  /*8780*/  STL [R1+0x10], R5 ;  /* 0x0000100501007387 */ /* 0x0001e20000100800 */
[----:B------:R-:W-:-:S03]  /*8790*/  IMAD.HI.U32 R7, R0, R4, RZ ;  /* 0x0000000400077227 */ /* 0x000fc600078e00ff */
[----:B------:R1:W-:Y:S01]  /*87a0*/  STL [R1+0xc], R6 ;  /* 0x00000c0601007387 */ /* 0x0003e20000100800 */
[----:B0-----:R-:W-:Y:S01]  /*87b0*/  IMAD.HI.U32 R5, R0, R2, RZ ;  /* 0x0000000200057227 */ /* 0x001fe200078e00ff */
[----:B------:R-:W-:Y:S02]  /*87c0*/  IABS R3, R15 ;  /* 0x0000000f00037213 */ /* 0x000fe40000000000 */
[----:B------:R-:W3:Y:S01]  /*87d0*/  LDL R12, [R1+0xef4] ;  /* 0x000ef400010c7983 */ /* 0x000ee20000100800 */
[----:B------:R-:W-:Y:S02]  /*87e0*/  IMAD.MOV R5, RZ, RZ, -R5 ;  /* 0x000000ffff057224 */ /* 0x000fe400078e0a05 */
[----:B------:R-:W-:Y:S01]  /*87f0*/  IMAD.MOV R7, RZ, RZ, -R7 ;  /* 0x000000ffff077224 */ /* 0x000fe200078e0a07 */
[----:B------:R-:W3:Y:S01]  /*8800*/  LDL R15, [R1+0xef0] ;  /* 0x000ef000010f7983 */ /* 0x000ee20000100800 */
[----:B------:R-:W-:-:S05]  /*8810*/  IMAD R5, R29, R5, R2 ;  /* 0x000000051d057224 */ /* 0x000fca00078e0202 */
[----:B------:R0:W-:Y:S01]  /*8820*/  STL [R1+0x8], R5 ;  /* 0x0000080501007387 */ /* 0x0001e20000100800 */
[----:B-1----:R-:W-:-:S05]  /*8830*/  IABS R6, R19 ;  /* 0x0000001300067213 */ /* 0x002fca0000000000 */
[----:B------:R-:W-:Y:S02]  /*8840*/  IMAD.MOV.U32 R2, RZ, RZ, R6 ;  /* 0x000000ffff027224 */ /* 0x000fe400078e0006 */
[----:B------:R-:W-:-:S05]  /*8850*/  IMAD R6, R29, R7, R4 ;  /* 0x000000071d067224 */ /* 0x000fca00078e0204 */
[----:B------:R2:W-:Y:S01]  /*8860*/  STL [R1+0x4], R6 ;  /* 0x0000040601007387 */ /* 0x0005e20000100800 */
[----:B------:R-:W-:-:S04]  /*8870*/  IMAD.HI.U32 R8, R0, R3, RZ ;  /* 0x0000000300087227 */ /* 0x000fc800078e00ff */
[----:B0-----:R-:W-:-:S04]  /*8880*/  IMAD.HI.U32 R5, R0, R28, RZ ;  /* 0x0000001c00057227 */ /* 0x001fc800078e00ff */
[----:B------:R-:W-:Y:S02]  /*8890*/  IMAD.MOV R4, RZ, RZ, -R8 ;  /* 0x000000ffff047224 */ /* 0x000fe400078e0a08 */
[----:B------:R-:W-:Y:S02]  /*88a0*/  IMAD.MOV R9, RZ, RZ, -R5 ;  /* 0x000000ffff097224 */ /* 0x000fe400078e0a05 */
[----:B------:R-:W-:Y:S02]  /*88b0*/  IMAD R4, R29, R4, R3 ;  /* 0x000000041d047224 */ /* 0x000fe400078e0203 */
[----:B------:R-:W-:-:S04]  /*88c0*/  IMAD.HI.U32 R7, R0, R2, RZ ;  /* 0x0000000200077227 */ /* 0x000fc800078e00ff */
[----:B------:R-:W-:Y:S02]  /*88d0*/  IMAD R28, R29, R9, R28 ;  /* 0x000000091d1c7224 */ /* 0x000fe400078e021c */
[----:B------:R-:W-:Y:S01]  /*88e0*/  IMAD.MOV R5, RZ, RZ, -R7 ;  /* 0x000000ffff057224 */ /* 0x000fe200078e0a07 */
[----:B--2---:R-:W-:Y:S02]  /*88f0*/  IABS R6, R13 ;  /* 0x0000000d00067213 */ /* 0x004fe40000000000 */
[----:B------:R-:W2:Y:S01]  /*8900*/  LDL R13, [R1+0xee8] ;  /* 0x000ee800010d7983 */ /* 0x000ea20000100800 */
[----:B----4-:R-:W-:-:S03]  /*8910*/  IABS R8, R11 ;  /* 0x0000000b00087213 */ /* 0x010fc60000000000 */
[----:B------:R-:W4:Y:S04]  /*8920*/  LDL R11, [R1+0xeec] ;  /* 0x000eec00010b7983 */ /* 0x000f280000100800 */
[----:B------:R0:W-:Y:S04]  /*8930*/  STL [R1], R4 ;  /* 0x0000000401007387 */ /* 0x0001e80000100800 */
[----:B------:R1:W-:Y:S01]  /*8940*/  STL [R1+0x14fc], R28 ;  /* 0x0014fc1c01007387 */ /* 0x0003e20000100800 */
[----:B---3--:R-:W-:-:S03]  /*8950*/  IABS R7, R14 ;  /* 0x0000000e00077213 */ /* 0x008fc60000000000 */
[----:B------:R-:W3:Y:S01]  /*8960*/  LDL R14, [R1+0xee4] ;  /* 0x000ee400010e7983 */ /* 0x000ee20000100800 */
[----:B------:R-:W-:Y:S02]  /*8970*/  IMAD.MOV.U32 R3, RZ, RZ, R6 ;  /* 0x000000ffff037224 */ /* 0x000fe400078e0006 */
[----:B0-----:R-:W-:Y:S02]  /*8980*/  IMAD.MOV.U32 R4, RZ, RZ, R8 ;  /* 0x000000ffff047224 */ /* 0x001fe400078e0008 */
[----:B------:R-:W-:-:S04]  /*8990*/  IMAD.HI.U32 R9, R0, R3, RZ ;  /* 0x0000000300097227 */ /* 0x000fc800078e00ff */
[----:B------:R-:W-:Y:S02]  /*89a0*/  IMAD R2, R29, R5, R2 ;  /* 0x000000051d027224 */ /* 0x000fe400078e0202 */
[----:B------:R-:W-:Y:S02]  /*89b0*/  IMAD.MOV.U32 R5, RZ, RZ, R7 ;  /* 0x000000ffff057224 */ /* 0x000fe400078e0007 */
[----:B------:R-:W-:-:S04]  /*89c0*/  IMAD.HI.U32 R8, R0, R4, RZ ;  /* 0x0000000400087227 */ /* 0x000fc800078e00ff */
[----:B------:R-:W-:Y:S02]  /*89d0*/  IMAD.MOV R7, RZ, RZ, -R9 ;  /* 0x000000ffff077224 */ /* 0x000fe400078e0a09 */
[----:B------:R-:W-:Y:S02]  /*89e0*/  IMAD.MOV R8, RZ, RZ, -R8 ;  /* 0x000000ffff087224 */ /* 0x000fe400078e0a08 */
[----:B------:R-:W-:Y:S01]  /*89f0*/  IMAD R3, R29, R7, R3 ;  /* 0x000000071d037224 */ /* 0x000fe200078e0203 */
[----:B------:R-:W-:Y:S01]  /*8a00*/  STL [R1+0x14e4], R2 ;  /* 0x0014e40201007387 */ /* 0x000fe20000100800 */
[----:B------:R-:W-:-:S03]  /*8a10*/  IMAD.HI.U32 R10, R0, R5, RZ ;  /* 0x00000005000a7227 */ /* 0x000fc600078e00ff */
[----:B------:R-:W3:Y:S01]  /*8a20*/  LDL R16, [R1+0xee0] ;  /* 0x000ee00001107983 */ /* 0x000ee20000100800 */
[----:B------:R-:W-:Y:S02]  /*8a30*/  IABS R6, R12 ;  /* 0x0000000c00067213 */ /* 0x000fe40000000000 */
[----:B------:R-:W-:Y:S01]  /*8a40*/  IABS R9, R15 ;  /* 0x0000000f00097213 */ /* 0x000fe20000000000 */
[C---:B------:R-:W-:Y:S01]  /*8a50*/  IMAD R4, R29.reuse, R8, R4 ;  /* 0x000000081d047224 */ /* 0x040fe200078e0204 */
[----:B------:R-:W3:Y:S03]  /*8a60*/  LDL R15, [R1+0xedc] ;  /* 0x000edc00010f7983 */ /* 0x000ee60000100800 */
[----:B------:R-:W-:Y:S02]  /*8a70*/  IMAD.MOV.U32 R7, RZ, RZ, R9 ;  /* 0x000000ffff077224 */ /* 0x000fe400078e0009 */
[----:B------:R-:W-:Y:S01]  /*8a80*/  IMAD.HI.U32 R9, R0, R6, RZ ;  /* 0x0000000600097227 */ /* 0x000fe200078e00ff */
[----:B------:R-:W-:Y:S03]  /*8a90*/  STL [R1+0x14e8], R3 ;  /* 0x0014e80301007387 */ /* 0x000fe60000100800 */
[----:B------:R-:W-:Y:S01]  /*8aa0*/  IMAD.MOV R8, RZ, RZ, -R10 ;  /* 0x000000ffff087224 */ /* 0x000fe200078e0a0a */
[----:B------:R-:W-:Y:S03]  /*8ab0*/  STL [R1+0x14ec], R4 ;  /* 0x0014ec0401007387 */ /* 0x000fe60000100800 */
[----:B------:R-:W-:Y:S01]  /*8ac0*/  IMAD R5, R29, R8, R5 ;  /* 0x000000081d057224 */ /* 0x000fe200078e0205 */
[----:B------:R-:W3:Y:S04]  /*8ad0*/  LDL R17, [R1+0xed8] ;  /* 0x000ed80001117983 */ /* 0x000ee80000100800 */
[----:B------:R-:W3:Y:S04]  /*8ae0*/  LDL R18, [R1+0xed4] ;  /* 0x000ed40001127983 */ /* 0x000ee80000100800 */
[----:B------:R-:W-:Y:S01]  /*8af0*/  STL [R1+0x14e0], R5 ;  /* 0x0014e00501007387 */ /* 0x000fe20000100800 */
[----:B--2---:R-:W-:Y:S01]  /*8b00*/  IABS R12, R13 ;  /* 0x0000000d000c7213 */ /* 0x004fe20000000000 */
[----:B------:R-:W-:-:S04]  /*8b10*/  IMAD.MOV R13, RZ, RZ, -R9 ;  /* 0x000000ffff0d7224 */ /* 0x000fc800078e0a09 */
[----:B------:R-:W-:-:S05]  /*8b20*/  IMAD R6, R29, R13, R6 ;  /* 0x0000000d1d067224 */ /* 0x000fca00078e0206 */
[----:B------:R-:W-:Y:S04]  /*8b30*/  STL [R1+0x14dc], R6 ;  /* 0x0014dc0601007387 */ /* 0x000fe80000100800 */
[----:B------:R-:W2:Y:S01]  /*8b40*/  LDL R19, [R1+0xed0] ;  /* 0x000ed00001137983 */ /* 0x000ea20000100800 */
[----:B------:R-:W-:Y:S01]  /*8b50*/  IMAD.MOV.U32 R9, RZ, RZ, R12 ;  /* 0x000000ffff097224 */ /* 0x000fe200078e000c */
[----:B----4-:R-:W-:Y:S01]  /*8b60*/  IABS R10, R11 ;  /* 0x0000000b000a7213 */ /* 0x010fe20000000000 */
[----:B------:R-:W-:-:S04]  /*8b70*/  IMAD.HI.U32 R11, R0, R7, RZ ;  /* 0x00000007000b7227 */ /* 0x000fc800078e00ff */
[----:B------:R-:W-:Y:S02]  /*8b80*/  IMAD.MOV.U32 R8, RZ, RZ, R10 ;  /* 0x000000ffff087224 */ /* 0x000fe400078e000a */
[----:B------:R-:W-:Y:S02]  /*8b90*/  IMAD.MOV R10, RZ, RZ, -R11 ;  /* 0x000000ffff0a7224 */ /* 0x000fe400078e0a0b */
[----:B------:R-:W-:-:S04]  /*8ba0*/  IMAD.HI.U32 R13, R0, R9, RZ ;  /* 0x00000009000d7227 */ /* 0x000fc800078e00ff */
[----:B------:R-:W-:Y:S02]  /*8bb0*/  IMAD R7, R29, R10, R7 ;  /* 0x0000000a1d077224 */ /* 0x000fe400078e0207 */
[----:B------:R-:W-:-:S03]  /*8bc0*/  IMAD.MOV R13, RZ, RZ, -R13 ;  /* 0x000000ffff0d7224 */ /* 0x000fc600078e0a0d */
[----:B------:R-:W-:Y:S01]  /*8bd0*/  STL [R1+0x14d8], R7 ;  /* 0x0014d80701007387 */ /* 0x000fe20000100800 */
[----:B------:R-:W-:-:S03]  /*8be0*/  IMAD R9, R29, R13, R9 ;  /* 0x0000000d1d097224 */ /* 0x000fc600078e0209 */
[----:B------:R-:W4:Y:S04]  /*8bf0*/  LDL R21, [R1+0xec8] ;  /* 0x000ec80001157983 */ /* 0x000f280000100800 */
[----:B------:R-:W4:Y:S01]  /*8c00*/  LDL R20, [R1+0xecc] ;  /* 0x000ecc0001147983 */ /* 0x000f220000100800 */
[----:B---3--:R-:W-:Y:S01]  /*8c10*/  IABS R12, R14 ;  /* 0x0000000e000c7213 */ /* 0x008fe20000000000 */
[----:B------:R-:W-:-:S04]  /*8c20*/  IMAD.HI.U32 R14, R0, R8, RZ ;  /* 0x00000008000e7227 */ /* 0x000fc800078e00ff */
[----:B------:R-:W-:Y:S02]  /*8c30*/  IMAD.MOV.U32 R10, RZ, RZ, R12 ;  /* 0x000000ffff0a7224 */ /* 0x000fe400078e000c */
[----:B------:R-:W-:-:S04]  /*8c40*/  IMAD.MOV R12, RZ, RZ, -R14 ;  /* 0x000000ffff0c7224 */ /* 0x000fc800078e0a0e */
[----:B------:R-:W-:-:S05]  /*8c50*/  IMAD R8, R29, R12, R8 ;  /* 0x0000000c1d087224 */ /* 0x000fca00078e0208 */
[----:B------:R-:W-:Y:S04]  /*8c60*/  STL [R1+0x14d4], R8 ;  /* 0x0014d40801007387 */ /* 0x000fe80000100800 */
[----:B------:R-:W-:Y:S04]  /*8c70*/  STL [R1+0x14f0], R9 ;  /* 0x0014f00901007387 */ /* 0x000fe80000100800 */
[----:B------:R-:W3:Y:S04]  /*8c80*/  LDL R22, [R1+0xec4] ;  /* 0x000ec40001167983 */ /* 0x000ee80000100800 */
[----:B------:R-:W3:Y:S01]  /*8c90*/  LDL R23, [R1+0xec0] ;  /* 0x000ec00001177983 */ /* 0x000ee20000100800 */
[----:B------:R-:W-:-:S02]  /*8ca0*/  IABS R11, R16 ;  /* 0x00000010000b7213 */ /* 0x000fc40000000000 */
[----:B------:R-:W-:Y:S01]  /*8cb0*/  IABS R14, R15 ;  /* 0x0000000f000e7213 */ /* 0x000fe20000000000 */
[----:B------:R-:W-:-:S04]  /*8cc0*/  IMAD.HI.U32 R15, R0, R10, RZ ;  /* 0x0000000a000f7227 */ /* 0x000fc800078e00ff */
[----:B------:R-:W-:Y:S02]  /*8cd0*/  IMAD.MOV.U32 R12, RZ, RZ, R14 ;  /* 0x000000ffff0c7224 */ /* 0x000fe400078e000e */
[----:B------:R-:W-:Y:S02]  /*8ce0*/  IMAD.MOV R13, RZ, RZ, -R15 ;  /* 0x000000ffff0d7224 */ /* 0x000fe400078e0a0f */
[----:B------:R-:W-:Y:S01]  /*8cf0*/  IMAD.HI.U32 R14, R0, R11, RZ ;  /* 0x0000000b000e7227 */ /* 0x000fe200078e00ff */
[----:B------:R-:W-:-:S03]  /*8d00*/  IABS R15, R17 ;  /* 0x00000011000f7213 */ /* 0x000fc60000000000 */
[----:B------:R-:W-:Y:S01]  /*8d10*/  IMAD.HI.U32 R16, R0, R12, RZ ;  /* 0x0000000c00107227 */ /* 0x000fe200078e00ff */
[----:B------:R-:W-:-:S03]  /*8d20*/  IABS R17, R18 ;  /* 0x0000001200117213 */ /* 0x000fc60000000000 */
[C---:B------:R-:W-:Y:S02]  /*8d30*/  IMAD R10, R29.reuse, R13, R10 ;  /* 0x0000000d1d0a7224 */ /* 0x040fe400078e020a */
[----:B------:R-:W-:Y:S02]  /*8d40*/  IMAD.MOV R18, RZ, RZ, -R14 ;  /* 0x000000ffff127224 */ /* 0x000fe400078e0a0e */
[----:B------:R-:W-:Y:S02]  /*8d50*/  IMAD.MOV.U32 R13, RZ, RZ, R15 ;  /* 0x000000ffff0d7224 */ /* 0x000fe400078e000f */
[----:B------:R-:W-:Y:S02]  /*8d60*/  IMAD.MOV.U32 R14, RZ, RZ, R17 ;  /* 0x000000ffff0e7224 */ /* 0x000fe400078e0011 */
[----:B------:R-:W-:Y:S02]  /*8d70*/  IMAD.MOV R15, RZ, RZ, -R16 ;  /* 0x000000ffff0f7224 */ /* 0x000fe400078e0a10 */
[----:B------:R-:W-:-:S02]  /*8d80*/  IMAD R11, R29, R18, R11 ;  /* 0x000000121d0b7224 */ /* 0x000fc400078e020b */
[----:B------:R-:W-:Y:S01]  /*8d90*/  IMAD.HI.U32 R18, R0, R14, RZ ;  /* 0x0000000e00127227 */ /* 0x000fe200078e00ff */
[----:B------:R0:W-:Y:S03]  /*8da0*/  STL [R1+0x14d0], R10 ;  /* 0x0014d00a01007387 */ /* 0x0001e60000100800 */
[----:B------:R-:W-:Y:S01]  /*8db0*/  IMAD R12, R29, R15, R12 ;  /* 0x0000000f1d0c7224 */ /* 0x000fe200078e020c */
[----:B------:R-:W-:Y:S01]  /*8dc0*/  STL [R1+0x14f4], R11 ;  /* 0x0014f40b01007387 */ /* 0x000fe20000100800 */
[----:B------:R-:W-:-:S03]  /*8dd0*/  IMAD.MOV R18, RZ, RZ, -R18 ;  /* 0x000000ffff127224 */ /* 0x000fc600078e0a12 */
[----:B------:R-:W-:Y:S01]  /*8de0*/  STL [R1+0x14cc], R12 ;  /* 0x0014cc0c01007387 */ /* 0x000fe20000100800 */
[----:B------:R-:W-:-:S03]  /*8df0*/  IMAD R14, R29, R18, R14 ;  /* 0x000000121d0e7224 */ /* 0x000fc600078e020e */
[----:B-1----:R-:W3:Y:S01]  /*8e00*/  LDL R28, [R1+0xebc] ;  /* 0x000ebc00011c7983 */ /* 0x002ee20000100800 */
[----:B--2---:R-:W-:Y:S01]  /*8e10*/  IABS R17, R19 ;  /* 0x0000001300117213 */ /* 0x004fe20000000000 */
[----:B------:R-:W-:-:S04]  /*8e20*/  IMAD.HI.U32 R19, R0, R13, RZ ;  /* 0x0000000d00137227 */ /* 0x000fc800078e00ff */
[----:B------:R-:W-:Y:S02]  /*8e30*/  IMAD.MOV.U32 R15, RZ, RZ, R17 ;  /* 0x000000ffff0f7224 */ /* 0x000fe400078e0011 */
[----:B------:R-:W-:-:S04]  /*8e40*/  IMAD.MOV R17, RZ, RZ, -R19 ;  /* 0x000000ffff117224 */ /* 0x000fc800078e0a13 */
[----:B------:R-:W-:-:S05]  /*8e50*/  IMAD R13, R29, R17, R13 ;  /* 0x000000111d0d7224 */ /* 0x000fca00078e020d */
[----:B------:R-:W-:Y:S04]  /*8e60*/  STL [R1+0x14f8], R13 ;  /* 0x0014f80d01007387 */ /* 0x000fe80000100800 */
[----:B------:R-:W-:Y:S04]  /*8e70*/  STL [R1+0x1500], R14 ;  /* 0x0015000e01007387 */ /* 0x000fe80000100800 */
[----:B0-----:R-:W2:Y:S04]  /*8e80*/  LDL.LU R10, [R1+0x5c] ;  /* 0x00005c00010a7983 */ /* 0x001ea80000300800 */
[----:B------:R-:W2:Y:S01]  /*8e90*/  LDL.LU R9, [R1+0x58] ;  /* 0x0000580001097983 */ /* 0x000ea20000300800 */
[----:B----4-:R-:W-:-:S03]  /*8ea0*/  IABS R19, R21 ;  /* 0x0000001500137213 */ /* 0x010fc60000000000 */
[----:B------:R-:W4:Y:S01]  /*8eb0*/  LDL.LU R8, [R1+0x54] ;  /* 0x0000540001087983 */ /* 0x000f220000300800 */
[----:B------:R-:W-:-:S03]  /*8ec0*/  IABS R16, R20 ;  /* 0x0000001400107213 */ /* 0x000fc60000000000 */
[----:B------:R-:W4:Y:S01]  /*8ed0*/  LDL.LU R24, [R1+0x50] ;  /* 0x0000500001187983 */ /* 0x000f220000300800 */
[----:B------:R-:W-:-:S03]  /*8ee0*/  IMAD.HI.U32 R20, R0, R15, RZ ;  /* 0x0000000f00147227 */ /* 0x000fc600078e00ff */
[----:B------:R-:W4:Y:S01]  /*8ef0*/  LDL.LU R7, [R1+0x44] ;  /* 0x0000440001077983 */ /* 0x000f220000300800 */
[----:B------:R-:W-:Y:S02]  /*8f00*/  IMAD.MOV.U32 R17, RZ, RZ, R19 ;  /* 0x000000ffff117224 */ /* 0x000fe400078e0013 */
[----:B------:R-:W-:Y:S01]  /*8f10*/  IMAD.HI.U32 R19, R0, R16, RZ ;  /* 0x0000001000137227 */ /* 0x000fe200078e00ff */
[----:B------:R-:W4:Y:S03]  /*8f20*/  LDL.LU R6, [R1+0x40] ;  /* 0x0000400001067983 */ /* 0x000f260000300800 */
[----:B------:R-:W-:-:S04]  /*8f30*/  IMAD.MOV R18, RZ, RZ, -R20 ;  /* 0x000000ffff127224 */ /* 0x000fc800078e0a14 */
[C---:B------:R-:W-:Y:S01]  /*8f40*/  IMAD R15, R29.reuse, R18, R15 ;  /* 0x000000121d0f7224 */ /* 0x040fe200078e020f */
[----:B---3--:R-:W-:Y:S02]  /*8f50*/  IABS R20, R22 ;  /* 0x0000001600147213 */ /* 0x008fe40000000000 */
[----:B------:R-:W-:Y:S01]  /*8f60*/  IABS R22, R23 ;  /* 0x0000001700167213 */ /* 0x000fe20000000000 */
[----:B------:R-:W-:Y:S01]  /*8f70*/  IMAD.MOV R23, RZ, RZ, -R19 ;  /* 0x000000ffff177224 */ /* 0x000fe200078e0a13 */
[----:B------:R0:W-:Y:S03]  /*8f80*/  STL [R1+0x1504], R15 ;  /* 0x0015040f01007387 */ /* 0x0001e60000100800 */
[----:B------:R-:W-:Y:S01]  /*8f90*/  IMAD R16, R29, R23, R16 ;  /* 0x000000171d107224 */ /* 0x000fe200078e0210 */
[----:B0-----:R-:W3:Y:S04]  /*8fa0*/  LDL.LU R15, [R1+0x48] ;  /* 0x00004800010f7983 */ /* 0x001ee80000300800 */
[----:B------:R0:W-:Y:S04]  /*8fb0*/  STL [R1+0x1508], R16 ;  /* 0x0015081001007387 */ /* 0x0001e80000100800 */
[----:B0-----:R-:W3:Y:S01]  /*8fc0*/  LDL.LU R16, [R1+0x4c] ;  /* 0x00004c0001107983 */ /* 0x001ee20000300800 */
[----:B------:R-:W-:-:S02]  /*8fd0*/  IMAD.MOV.U32 R18, RZ, RZ, R20 ;  /* 0x000000ffff127224 */ /* 0x000fc400078e0014 */
[----:B------:R-:W-:-:S04]  /*8fe0*/  IMAD.HI.U32 R21, R0, R17, RZ ;  /* 0x0000001100157227 */ /* 0x000fc800078e00ff */
[----:B------:R-:W-:Y:S01]  /*8ff0*/  IMAD.MOV R21, RZ, RZ, -R21 ;  /* 0x000000ffff157224 */ /* 0x000fe200078e0a15 */
[----:B------:R-:W-:Y:S02]  /*9000*/  IABS R20, R28 ;  /* 0x0000001c00147213 */ /* 0x000fe40000000000 */
[----:B------:R-:W3:Y:S04]  /*9010*/  LDL R28, [R1+0xeb8] ;  /* 0x000eb800011c7983 */ /* 0x000ee80000100800 */
[----:B------:R-:W3:Y:S04]  /*9020*/  LDL.LU R5, [R1+0x3c] ;  /* 0x00003c0001057983 */ /* 0x000ee80000300800 */
[----:B------:R-:W3:Y:S01]  /*9030*/  LDL.LU R2, [R1+0x38] ;  /* 0x0000380001027983 */ /* 0x000ee20000300800 */
[----:B------:R-:W-:-:S02]  /*9040*/  IMAD.MOV.U32 R19, RZ, RZ, R22 ;  /* 0x000000ffff137224 */ /* 0x000fc400078e0016 */
[C---:B------:R-:W-:Y:S01]  /*9050*/  IMAD.HI.U32 R23, R0.reuse, R18, RZ ;  /* 0x0000001200177227 */ /* 0x040fe200078e00ff */
[----:B------:R-:W3:Y:S03]  /*9060*/  LDL.LU R4, [R1+0x34] ;  /* 0x0000340001047983 */ /* 0x000ee60000300800 */
[----:B------:R-:W-:Y:S01]  /*9070*/  IMAD R17, R29, R21, R17 ;  /* 0x000000151d117224 */ /* 0x000fe200078e0211 */
[----:B------:R-:W3:Y:S01]  /*9080*/  LDL.LU R14, [R1+0x30] ;  /* 0x00003000010e7983 */ /* 0x000ee20000300800 */
[----:B------:R-:W-:-:S03]  /*9090*/  IMAD.HI.U32 R22, R0, R19, RZ ;  /* 0x0000001300167227 */ /* 0x000fc600078e00ff */
[----:B------:R-:W3:Y:S01]  /*90a0*/  LDL.LU R13, [R1+0x2c] ;  /* 0x00002c00010d7983 */ /* 0x000ee20000300800 */
[----:B------:R-:W-:Y:S02]  /*90b0*/  IMAD.MOV R21, RZ, RZ, -R23 ;  /* 0x000000ffff157224 */ /* 0x000fe400078e0a17 */
[----:B------:R-:W-:Y:S01]  /*90c0*/  IMAD.HI.U32 R23, R0, R20, RZ ;  /* 0x0000001400177227 */ /* 0x000fe200078e00ff */
[----:B------:R-:W3:Y:S03]  /*90d0*/  LDL.LU R12, [R1+0x28] ;  /* 0x00002800010c7983 */ /* 0x000ee60000300800 */
[----:B------:R-:W-:Y:S01]  /*90e0*/  IMAD.MOV R22, RZ, RZ, -R22 ;  /* 0x000000ffff167224 */ /* 0x000fe200078e0a16 */
[----:B------:R-:W3:Y:S01]  /*90f0*/  LDL.LU R11, [R1+0x24] ;  /* 0x00002400010b7983 */ /* 0x000ee20000300800 */
[C---:B------:R-:W-:Y:S02]  /*9100*/  IMAD R18, R29.reuse, R21, R18 ;  /* 0x000000151d127224 */ /* 0x040fe400078e0212 */
[----:B------:R-:W-:Y:S01]  /*9110*/  IMAD.MOV R21, RZ, RZ, -R23 ;  /* 0x000000ffff157224 */ /* 0x000fe200078e0a17 */
[----:B------:R-:W3:Y:S01]  /*9120*/  LDL.LU R3, [R1+0x20] ;  /* 0x0000200001037983 */ /* 0x000ee20000300800 */
[----:B------:R-:W-:-:S02]  /*9130*/  IMAD R19, R29, R22, R19 ;  /* 0x000000161d137224 */ /* 0x000fc400078e0213 */
[C---:B------:R-:W-:Y:S01]  /*9140*/  IMAD R20, R29.reuse, R21, R20 ;  /* 0x000000151d147224 */ /* 0x040fe200078e0214 */
[----:B------:R-:W-:Y:S04]  /*9150*/  STL [R1+0x150c], R17 ;  /* 0x00150c1101007387 */ /* 0x000fe80000100800 */
[----:B------:R-:W-:Y:S04]  /*9160*/  STL [R1+0x1510], R18 ;  /* 0x0015101201007387 */ /* 0x000fe80000100800 */
[----:B------:R0:W-:Y:S04]  /*9170*/  STL [R1+0x1514], R19 ;  /* 0x0015141301007387 */ /* 0x0001e80000100800 */
[----:B------:R-:W-:Y:S04]  /*9180*/  STL [R1+0x1518], R20 ;  /* 0x0015181401007387 */ /* 0x000fe80000100800 */
[----:B0-----:R-:W3:Y:S04]  /*9190*/  LDL.LU R19, [R1+0x1c] ;  /* 0x00001c0001137983 */ /* 0x001ee80000300800 */
[----:B------:R-:W3:Y:S01]  /*91a0*/  LDL.LU R18, [R1+0x390] ;  /* 0x0003900001127983 */ /* 0x000ee20000300800 */
[----:B--2---:R-:W-:-:S02]  /*91b0*/  ISETP.GT.U32.AND P6, PT, R29, R10, PT ;  /* 0x0000000a1d00720c */ /* 0x004fc40003fc4070 */
[----:B----4-:R-:W-:-:S11]  /*91c0*/  ISETP.GT.U32.AND P0, PT, R29, R24, PT ;  /* 0x000000181d00720c */ /* 0x010fd60003f04070 */
[--C-:B------:R-:W-:Y:S01]  /*91d0*/  @!P6 IMAD.IADD R10, R10, 0x1, -R29.reuse ;  /* 0x000000010a0ae824 */ /* 0x100fe200078e0a1d */
[----:B------:R-:W-:Y:S01]  /*91e0*/  ISETP.GT.U32.AND P5, PT, R29, R9, PT ;  /* 0x000000091d00720c */ /* 0x000fe20003fa4070 */
[----:B------:R-:W-:-:S03]  /*91f0*/  @!P0 IMAD.IADD R24, R24, 0x1, -R29 ;  /* 0x0000000118188824 */ /* 0x000fc600078e0a1d */
[C---:B------:R-:W-:Y:S02]  /*9200*/  ISETP.GT.U32.AND P0, PT, R29.reuse, R10, PT ;  /* 0x0000000a1d00720c */ /* 0x040fe40003f04070 */
[----:B------:R-:W-:-:S07]  /*9210*/  ISETP.GT.U32.AND P3, PT, R29, R8, PT ;  /* 0x000000081d00720c */ /* 0x000fce0003f64070 */
[----:B------:R-:W-:-:S04]  /*9220*/  @!P5 IMAD.IADD R9, R9, 0x1, -R29 ;  /* 0x000000010909d824 */ /* 0x000fc800078e0a1d */
[----:B------:R-:W-:-:S05]  /*9230*/  @!P0 IMAD.IADD R10, R10, 0x1, -R29 ;  /* 0x000000010a0a8824 */ /* 0x000fca00078e0a1d */
[----:B------:R0:W-:Y:S04]  /*9240*/  STL [R1+0x5c], R10 ;  /* 0x00005c0a01007387 */ /* 0x0001e80000100800 */
[----:B------:R-:W2:Y:S01]  /*9250*/  LDL.LU R17, [R1+0x394] ;  /* 0x0003940001117983 */ /* 0x000ea20000300800 */
[----:B---3--:R-:W-:-:S03]  /*9260*/  ISETP.GT.U32.AND P2, PT, R29, R15, PT ;  /* 0x0000000f1d00720c */ /* 0x008fc60003f44070 */
[----:B0-----:R-:W3:Y:S01]  /*9270*/  LDL.LU R10, [R1+0x380] ;  /* 0x00038000010a7983 */ /* 0x001ee20000300800 */
[----:B------:R-:W-:Y:S01]  /*9280*/  ISETP.GT.U32.AND P1, PT, R29, R16, PT ;  /* 0x000000101d00720c */ /* 0x000fe20003f24070 */
[----:B------:R-:W-:-:S12]  /*9290*/  @!P3 IMAD.IADD R8, R8, 0x1, -R29 ;  /* 0x000000010808b824 */ /* 0x000fd800078e0a1d */
[--C-:B------:R-:W-:Y:S01]  /*92a0*/  @!P1 IMAD.IADD R16, R16, 0x1, -R29.reuse ;  /* 0x0000000110109824 */ /* 0x100fe200078e0a1d */
[----:B------:R-:W-:Y:S01]  /*92b0*/  ISETP.GT.U32.AND P1, PT, R29, R9, PT ;  /* 0x000000091d00720c */ /* 0x000fe20003f24070 */
[----:B------:R-:W-:Y:S01]  /*92c0*/  @!P2 IMAD.IADD R15, R15, 0x1, -R29 ;  /* 0x000000010f0fa824 */ /* 0x000fe200078e0a1d */
[----:B------:R-:W-:-:S11]  /*92d0*/  ISETP.GT.U32.AND P2, PT, R29, R8, PT ;  /* 0x000000081d00720c */ /* 0x000fd60003f44070 */
[----:B------:R-:W-:-:S05]  /*92e0*/  @!P1 IMAD.IADD R9, R9, 0x1, -R29 ;  /* 0x0000000109099824 */ /* 0x000fca00078e0a1d */
[----:B------:R0:W-:Y:S01]  /*92f0*/  STL [R1+0x58], R9 ;  /* 0x0000580901007387 */ /* 0x0001e20000100800 */
[----:B------:R-:W-:-:S03]  /*9300*/  @!P2 IMAD.IADD R8, R8, 0x1, -R29 ;  /* 0x000000010808a824 */ /* 0x000fc600078e0a1d */
[----:B0-----:R-:W4:Y:S04]  /*9310*/  LDL.LU R9, [R1+0x388] ;  /* 0x0003880001097983 */ /* 0x001f280000300800 */
[----:B------:R0:W-:Y:S04]  /*9320*/  STL [R1+0x54], R8 ;  /* 0x0000540801007387 */ /* 0x0001e80000100800 */
[----:B0-----:R-:W4:Y:S01]  /*9330*/  LDL.LU R8, [R1+0x38c] ;  /* 0x00038c0001087983 */ /* 0x001f220000300800 */
[C---:B------:R-:W-:Y:S02]  /*9340*/  ISETP.GT.U32.AND P4, PT, R29.reuse, R7, PT ;  /* 0x000000071d00720c */ /* 0x040fe40003f84070 */
[----:B------:R-:W-:-:S02]  /*9350*/  ISETP.GT.U32.AND P5, PT, R29, R5, PT ;  /* 0x000000051d00720c */ /* 0x000fc40003fa4070 */
[C---:B------:R-:W-:Y:S02]  /*9360*/  ISETP.GT.U32.AND P3, PT, R29.reuse, R2, PT ;  /* 0x000000021d00720c */ /* 0x040fe40003f64070 */
[----:B------:R-:W-:-:S07]  /*9370*/  ISETP.GT.U32.AND P6, PT, R29, R6, PT ;  /* 0x000000061d00720c */ /* 0x000fce0003fc4070 */
[--C-:B------:R-:W-:Y:S01]  /*9380*/  @!P4 IMAD.IADD R7, R7, 0x1, -R29.reuse ;  /* 0x000000010707c824 */ /* 0x100fe200078e0a1d */
[----:B------:R-:W-:Y:S01]  /*9390*/  ISETP.GT.U32.AND P4, PT, R29, R24, PT ;  /* 0x000000181d00720c */ /* 0x000fe20003f84070 */
[--C-:B------:R-:W-:Y:S01]  /*93a0*/  @!P5 IMAD.IADD R5, R5, 0x1, -R29.reuse ;  /* 0x000000010505d824 */ /* 0x100fe200078e0a1d */
[C---:B------:R-:W-:Y:S01]  /*93b0*/  ISETP.GT.U32.AND P5, PT, R29.reuse, R16, PT ;  /* 0x000000101d00720c */ /* 0x040fe20003fa4070 */
[--C-:B------:R-:W-:Y:S01]  /*93c0*/  @!P3 IMAD.IADD R2, R2, 0x1, -R29.reuse ;  /* 0x000000010202b824 */ /* 0x100fe200078e0a1d */
[----:B------:R-:W-:Y:S01]  /*93d0*/  ISETP.GT.U32.AND P3, PT, R29, R15, PT ;  /* 0x0000000f1d00720c */ /* 0x000fe20003f64070 */
[----:B------:R-:W-:-:S03]  /*93e0*/  @!P6 IMAD.IADD R6, R6, 0x1, -R29 ;  /* 0x000000010606e824 */ /* 0x000fc600078e0a1d */
[----:B------:R-:W-:-:S05]  /*93f0*/  ISETP.GT.U32.AND P6, PT, R29, R2, PT ;  /* 0x000000021d00720c */ /* 0x000fca0003fc4070 */
[--C-:B------:R-:W-:Y:S01]  /*9400*/  @!P4 IMAD.IADD R24, R24, 0x1, -R29.reuse ;  /* 0x000000011818c824 */ /* 0x100fe200078e0a1d */
[C---:B------:R-:W-:Y:S01]  /*9410*/  ISETP.GT.U32.AND P4, PT, R29.reuse, R4, PT ;  /* 0x000000041d00720c */ /* 0x040fe20003f84070 */
[--C-:B------:R-:W-:Y:S01]  /*9420*/  @!P5 IMAD.IADD R16, R16, 0x1, -R29.reuse ;  /* 0x000000011010d824 */ /* 0x100fe200078e0a1d */
[C---:B------:R-:W-:Y:S02]  /*9430*/  ISETP.GT.U32.AND P5, PT, R29.reuse, R14, PT ;  /* 0x0000000e1d00720c */ /* 0x040fe40003fa4070 */
[----:B------:R-:W-:Y:S02]  /*9440*/  ISETP.GT.U32.AND P0, PT, R29, R7, PT ;  /* 0x000000071d00720c */ /* 0x000fe40003f04070 */
[----:B------:R-:W-:Y:S01]  /*9450*/  IABS R21, R28 ;  /* 0x0000001c00157213 */ /* 0x000fe20000000000 */
[--C-:B------:R-:W-:Y:S01]  /*9460*/  @!P3 IMAD.IADD R15, R15, 0x1, -R29.reuse ;  /* 0x000000010f0fb824 */ /* 0x100fe200078e0a1d */
[----:B------:R-:W4:Y:S01]  /*9470*/  LDL.LU R28, [R1+0x384] ;  /* 0x00038400011c7983 */ /* 0x000f220000300800 */
[C---:B------:R-:W-:Y:S01]  /*9480*/  ISETP.GT.U32.AND P3, PT, R29.reuse, R13, PT ;  /* 0x0000000d1d00720c */ /* 0x040fe20003f64070 */
[----:B------:R-:W-:Y:S01]  /*9490*/  @!P6 IMAD.IADD R2, R2, 0x1, -R29 ;  /* 0x000000010202e824 */ /* 0x000fe200078e0a1d */
[----:B------:R-:W-:-:S02]  /*94a0*/  ISETP.GT.U32.AND P6, PT, R29, R19, PT ;  /* 0x000000131d00720c */ /* 0x000fc40003fc4070 */
[--C-:B------:R-:W-:Y:S01]  /*94b0*/  @!P4 IMAD.IADD R4, R4, 0x1, -R29.reuse ;  /* 0x000000010404c824 */ /* 0x100fe200078e0a1d */
[C---:B------:R-:W-:Y:S01]  /*94c0*/  ISETP.GT.U32.AND P4, PT, R29.reuse, R18, PT ;  /* 0x000000121d00720c */ /* 0x040fe20003f84070 */
[--C-:B------:R-:W-:Y:S01]  /*94d0*/  @!P5 IMAD.IADD R14, R14, 0x1, -R29.reuse ;  /* 0x000000010e0ed824 */ /* 0x100fe200078e0a1d */
[----:B------:R-:W-:Y:S01]  /*94e0*/  ISETP.GT.U32.AND P1, PT, R29, R6, PT ;  /* 0x000000061d00720c */ /* 0x000fe20003f24070 */
[--C-:B------:R-:W-:Y:S01]  /*94f0*/  @!P0 IMAD.IADD R7, R7, 0x1, -R29.reuse ;  /* 0x0000000107078824 */ /* 0x100fe200078e0a1d */
[C---:B------:R-:W-:Y:S02]  /*9500*/  ISETP.GT.U32.AND P2, PT, R29.reuse, R5, PT ;  /* 0x000000051d00720c */ /* 0x040fe40003f44070 */
[----:B------:R-:W-:Y:S02]  /*9510*/  ISETP.GT.U32.AND P0, PT, R29, R12, PT ;  /* 0x0000000c1d00720c */ /* 0x000fe40003f04070 */
[--C-:B------:R-:W-:Y:S02]  /*9520*/  @!P3 IMAD.IADD R13, R13, 0x1, -R29.reuse ;  /* 0x000000010d0db824 */ /* 0x100fe400078e0a1d */
[--C-:B------:R-:W-:Y:S01]  /*9530*/  @!P6 IMAD.IADD R19, R19, 0x1, -R29.reuse ;  /* 0x000000011313e824 */ /* 0x100fe200078e0a1d */
[C---:B------:R-:W-:Y:S01]  /*9540*/  ISETP.GT.U32.AND P6, PT, R29.reuse, R4, PT ;  /* 0x000000041d00720c */ /* 0x040fe20003fc4070 */
[----:B------:R0:W-:Y:S01]  /*9550*/  STL [R1+0x50], R24 ;  /* 0x0000501801007387 */ /* 0x0001e20000100800 */
[--C-:B------:R-:W-:Y:S01]  /*9560*/  @!P4 IMAD.IADD R18, R18, 0x1, -R29.reuse ;  /* 0x000000011212c824 */ /* 0x100fe200078e0a1d */
[----:B------:R-:W-:Y:S01]  /*9570*/  ISETP.GT.U32.AND P4, PT, R29, R14, PT ;  /* 0x0000000e1d00720c */ /* 0x000fe20003f84070 */
[----:B------:R-:W-:-:S02]  /*9580*/  @!P1 IMAD.IADD R6, R6, 0x1, -R29 ;  /* 0x0000000106069824 */ /* 0x000fc400078e0a1d */
[--C-:B------:R-:W-:Y:S02]  /*9590*/  @!P2 IMAD.IADD R5, R5, 0x1, -R29.reuse ;  /* 0x000000010505a824 */ /* 0x100fe400078e0a1d */
[----:B------:R-:W-:Y:S01]  /*95a0*/  @!P0 IMAD.IADD R12, R12, 0x1, -R29 ;  /* 0x000000010c0c8824 */ /* 0x000fe200078e0a1d */
[----:B0-----:R-:W4:Y:S01]  /*95b0*/  LDL.LU R24, [R1+0x1520] ;  /* 0x0015200001187983 */ /* 0x001f220000300800 */
[----:B------:R-:W-:-:S03]  /*95c0*/  ISETP.GT.U32.AND P1, PT, R29, R11, PT ;  /* 0x0000000b1d00720c */ /* 0x000fc60003f24070 */
[----:B------:R-:W-:Y:S04]  /*95d0*/  STL [R1+0x4c], R16 ;  /* 0x00004c1001007387 */ /* 0x000fe80000100800 */
[----:B------:R-:W-:Y:S04]  /*95e0*/  STL [R1+0x48], R15 ;  /* 0x0000480f01007387 */ /* 0x000fe80000100800 */
[----:B------:R-:W-:Y:S04]  /*95f0*/  STL [R1+0x44], R7 ;  /* 0x0000440701007387 */ /* 0x000fe80000100800 */
[----:B------:R0:W-:Y:S01]  /*9600*/  STL [R1+0x40], R6 ;  /* 0x0000400601007387 */ /* 0x0001e20000100800 */
[----:B------:R-:W-:-:S02]  /*9610*/  @!P6 IMAD.IADD R4, R4, 0x1, -R29 ;  /* 0x000000010404e824 */ /* 0x000fc400078e0a1d */
[----:B------:R-:W-:Y:S01]  /*9620*/  @!P4 IMAD.IADD R14, R14, 0x1, -R29 ;  /* 0x000000010e0ec824 */ /* 0x000fe200078e0a1d */
[----:B0-----:R-:W4:Y:S04]  /*9630*/  LDL.LU R6, [R1+0x37c] ;  /* 0x00037c0001067983 */ /* 0x001f280000300800 */
[----:B------:R-:W-:Y:S04]  /*9640*/  STL [R1+0x3c], R5 ;  /* 0x00003c0501007387 */ /* 0x000fe80000100800 */
[----:B------:R0:W-:Y:S01]  /*9650*/  STL [R1+0x38], R2 ;  /* 0x0000380201007387 */ /* 0x0001e20000100800 */
[----:B------:R-:W-:-:S03]  /*9660*/  ISETP.GT.U32.AND P2, PT, R29, R3, PT ;  /* 0x000000031d00720c */ /* 0x000fc60003f44070 */
[----:B0-----:R-:W4:Y:S04]  /*9670*/  LDL.LU R2, [R1+0x36c] ;  /* 0x00036c0001027983 */ /* 0x001f280000300800 */
[----:B------:R-:W4:Y:S04]  /*9680*/  LDL.LU R16, [R1+0x374] ;  /* 0x0003740001107983 */ /* 0x000f280000300800 */
[----:B------:R-:W4:Y:S04]  /*9690*/  LDL.LU R7, [R1+0x378] ;  /* 0x0003780001077983 */ /* 0x000f280000300800 */
[----:B------:R-:W4:Y:S01]  /*96a0*/  LDL.LU R5, [R1+0x370] ;  /* 0x0003700001057983 */ /* 0x000f220000300800 */
[----:B------:R-:W-:-:S03]  /*96b0*/  @!P1 IMAD.IADD R11, R11, 0x1, -R29 ;  /* 0x000000010b0b9824 */ /* 0x000fc600078e0a1d */
[----:B------:R0:W-:Y:S04]  /*96c0*/  STL [R1+0x34], R4 ;  /* 0x0000340401007387 */ /* 0x0001e80000100800 */
[----:B0-----:R-:W4:Y:S04]  /*96d0*/  LDL.LU R4, [R1+0x368] ;  /* 0x0003680001047983 */ /* 0x001f280000300800 */
[----:B------:R-:W4:Y:S04]  /*96e0*/  LDL.LU R23, [R1+0x358] ;  /* 0x0003580001177983 */ /* 0x000f280000300800 */
[----:B------:R0:W-:Y:S01]  /*96f0*/  STL [R1+0x30], R14 ;  /* 0x0000300e01007387 */ /* 0x0001e20000100800 */
[----:B------:R-:W-:Y:S01]  /*9700*/  @!P2 IMAD.IADD R3, R3, 0x1, -R29 ;  /* 0x000000010303a824 */ /* 0x000fe200078e0a1d */
[----:B--2---:R-:W-:-:S02]  /*9710*/  ISETP.GT.U32.AND P5, PT, R29, R17, PT ;  /* 0x000000111d00720c */ /* 0x004fc40003fa4070 */
[----:B---3--:R-:W-:-:S11]  /*9720*/  ISETP.GT.U32.AND P3, PT, R29, R10, PT ;  /* 0x0000000a1d00720c */ /* 0x008fd60003f64070 */
[--C-:B------:R-:W-:Y:S01]  /*9730*/  @!P5 IMAD.IADD R17, R17, 0x1, -R29.reuse ;  /* 0x000000011111d824 */ /* 0x100fe200078e0a1d */
[C---:B------:R-:W-:Y:S01]  /*9740*/  ISETP.GT.U32.AND P5, PT, R29.reuse, R13, PT ;  /* 0x0000000d1d00720c */ /* 0x040fe20003fa4070 */
[----:B------:R-:W-:Y:S01]  /*9750*/  @!P3 IMAD.IADD R10, R10, 0x1, -R29 ;  /* 0x000000010a0ab824 */ /* 0x000fe200078e0a1d */
[----:B------:R-:W-:-:S11]  /*9760*/  ISETP.GT.U32.AND P3, PT, R29, R12, PT ;  /* 0x0000000c1d00720c */ /* 0x000fd60003f64070 */
[----:B------:R-:W-:-:S05]  /*9770*/  @!P5 IMAD.IADD R13, R13, 0x1, -R29 ;  /* 0x000000010d0dd824 */ /* 0x000fca00078e0a1d */
[----:B------:R1:W-:Y:S01]  /*9780*/  STL [R1+0x2c], R13 ;  /* 0x00002c0d01007387 */ /* 0x0003e20000100800 */
[----:B------:R-:W-:-:S03]  /*9790*/  @!P3 IMAD.IADD R12, R12, 0x1, -R29 ;  /* 0x000000010c0cb824 */ /* 0x000fc600078e0a1d */
[----:B------:R-:W2:Y:S04]  /*97a0*/  LDL.LU R15, [R1+0x360] ;  /* 0x00036000010f7983 */ /* 0x000ea80000300800 */
[----:B0-----:R-:W3:Y:S04]  /*97b0*/  LDL.LU R14, [R1+0x364] ;  /* 0x00036400010e7983 */ /* 0x001ee80000300800 */
[----:B------:R-:W-:Y:S04]  /*97c0*/  STL [R1+0x28], R12 ;  /* 0x0000280c01007387 */ /* 0x000fe80000100800 */
[----:B-1----:R-:W3:Y:S01]  /*97d0*/  LDL.LU R13, [R1+0x35c] ;  /* 0x00035c00010d7983 */ /* 0x002ee20000300800 */
[----:B----4-:R-:W-:-:S02]  /*97e0*/  ISETP.GT.U32.AND P0, PT, R29, R9, PT ;  /* 0x000000091d00720c */ /* 0x010fc40003f04070 */
[----:B------:R-:W-:-:S11]  /*97f0*/  ISETP.GT.U32.AND P1, PT, R29, R8, PT ;  /* 0x000000081d00720c */ /* 0x000fd60003f24070 */
[--C-:B------:R-:W-:Y:S01]  /*9800*/  @!P0 IMAD.IADD R9, R9, 0x1, -R29.reuse ;  /* 0x0000000109098824 */ /* 0x100fe200078e0a1d */
[C---:B------:R-:W-:Y:S01]  /*9810*/  ISETP.GT.U32.AND P0, PT, R29.reuse, R11, PT ;  /* 0x0000000b1d00720c */ /* 0x040fe20003f04070 */
[----:B------:R-:W-:Y:S01]  /*9820*/  @!P1 IMAD.IADD R8, R8, 0x1, -R29 ;  /* 0x0000000108089824 */ /* 0x000fe200078e0a1d */
[----:B------:R-:W-:-:S11]  /*9830*/  ISETP.GT.U32.AND P1, PT, R29, R3, PT ;  /* 0x000000031d00720c */ /* 0x000fd60003f24070 */
[----:B------:R-:W-:-:S05]  /*9840*/  @!P0 IMAD.IADD R11, R11, 0x1, -R29 ;  /* 0x000000010b0b8824 */ /* 0x000fca00078e0a1d */
[----:B------:R0:W-:Y:S04]  /*9850*/  STL [R1+0x24], R11 ;  /* 0x0000240b01007387 */ /* 0x0001e80000100800 */
[----:B0-----:R-:W3:Y:S01]  /*9860*/  LDL.LU R11, [R1+0x354] ;  /* 0x00035400010b7983 */ /* 0x001ee20000300800 */
[----:B------:R-:W-:-:S03]  /*9870*/  @!P1 IMAD.IADD R3, R3, 0x1, -R29 ;  /* 0x0000000103039824 */ /* 0x000fc600078e0a1d */
[----:B------:R-:W3:Y:S04]  /*9880*/  LDL.LU R12, [R1+0x344] ;  /* 0x00034400010c7983 */ /* 0x000ee80000300800 */
[----:B------:R0:W-:Y:S04]  /*9890*/  STL [R1+0x20], R3 ;  /* 0x0000200301007387 */ /* 0x0001e80000100800 */
[----:B0-----:R-:W3:Y:S01]  /*98a0*/  LDL.LU R3, [R1+0x34c] ;  /* 0x00034c0001037983 */ /* 0x001ee20000300800 */
[C---:B------:R-:W-:Y:S02]  /*98b0*/  ISETP.GT.U32.AND P2, PT, R29.reuse, R28, PT ;  /* 0x0000001c1d00720c */ /* 0x040fe40003f44070 */
[----:B------:R-:W-:-:S02]  /*98c0*/  ISETP.GT.U32.AND P4, PT, R29, R18, PT ;  /* 0x000000121d00720c */ /* 0x000fc40003f84070 */
[----:B------:R-:W-:-:S09]  /*98d0*/  ISETP.GT.U32.AND P5, PT, R29, R17, PT ;  /* 0x000000111d00720c */ /* 0x000fd20003fa4070 */
[----:B------:R-:W-:Y:S01]  /*98e0*/  @!P2 IMAD.IADD R28, R28, 0x1, -R29 ;  /* 0x000000011c1ca824 */ /* 0x000fe200078e0a1d */
[----:B------:R-:W-:-:S04]  /*98f0*/  ISETP.GT.U32.AND P2, PT, R29, R19, PT ;  /* 0x000000131d00720c */ /* 0x000fc80003f44070 */
[C---:B------:R-:W-:Y:S01]  /*9900*/  ISETP.GT.U32.AND P6, PT, R29.reuse, R28, PT ;  /* 0x0000001c1d00720c */ /* 0x040fe20003fc4070 */
[----:B------:R-:W-:Y:S01]  /*9910*/  @!P4 IMAD.IADD R18, R18, 0x1, -R29 ;  /* 0x000000011212c824 */ /* 0x000fe200078e0a1d */
[----:B------:R-:W-:-:S07]  /*9920*/  ISETP.GT.U32.AND P3, PT, R29, R10, PT ;  /* 0x0000000a1d00720c */ /* 0x000fce0003f64070 */
[--C-:B------:R-:W-:Y:S02]  /*9930*/  @!P2 IMAD.IADD R19, R19, 0x1, -R29.reuse ;  /* 0x000000011313a824 */ /* 0x100fe400078e0a1d */
[--C-:B------:R-:W-:Y:S02]  /*9940*/  @!P5 IMAD.IADD R17, R17, 0x1, -R29.reuse ;  /* 0x000000011111d824 */ /* 0x100fe400078e0a1d */
[--C-:B------:R-:W-:Y:S01]  /*9950*/  @!P6 IMAD.IADD R28, R28, 0x1, -R29.reuse ;  /* 0x000000011c1ce824 */ /* 0x100fe200078e0a1d */
[C---:B------:R-:W-:Y:S01]  /*9960*/  ISETP.GT.U32.AND P2, PT, R29.reuse, R6, PT ;  /* 0x000000061d00720c */ /* 0x040fe20003f44070 */
[----:B------:R-:W-:Y:S01]  /*9970*/  @!P3 IMAD.IADD R10, R10, 0x1, -R29 ;  /* 0x000000010a0ab824 */ /* 0x000fe200078e0a1d */
[C---:B------:R-:W-:Y:S02]  /*9980*/  ISETP.GT.U32.AND P0, PT, R29.reuse, R9, PT ;  /* 0x000000091d00720c */ /* 0x040fe40003f04070 */
[C---:B------:R-:W-:Y:S02]  /*9990*/  ISETP.GT.U32.AND P1, PT, R29.reuse, R8, PT ;  /* 0x000000081d00720c */ /* 0x040fe40003f24070 */
[----:B------:R-:W-:-:S02]  /*99a0*/  ISETP.GT.U32.AND P4, PT, R29, R2, PT ;  /* 0x000000021d00720c */ /* 0x000fc40003f84070 */
[----:B------:R-:W-:-:S05]  /*99b0*/  ISETP.GT.U32.AND P5, PT, R29, R16, PT ;  /* 0x000000101d00720c */ /* 0x000fca0003fa4070 */
[----:B------:R-:W-:Y:S01]  /*99c0*/  @!P2 IMAD.IADD R6, R6, 0x1, -R29 ;  /* 0x000000010606a824 */ /* 0x000fe200078e0a1d */
[----:B------:R-:W-:-:S05]  /*99d0*/  ISETP.GT.U32.AND P3, PT, R29, R7, PT ;  /* 0x000000071d00720c */ /* 0x000fca0003f64070 */
[--C-:B------:R-:W-:Y:S02]  /*99e0*/  @!P4 IMAD.IADD R2, R2, 0x1, -R29.reuse ;  /* 0x000000010202c824 */ /* 0x100fe400078e0a1d */
[--C-:B------:R-:W-:Y:S01]  /*99f0*/  @!P5 IMAD.IADD R16, R16, 0x1, -R29.reuse ;  /* 0x000000011010d824 */ /* 0x100fe200078e0a1d */
[----:B------:R-:W-:Y:S01]  /*9a00*/  ISETP.GT.U32.AND P6, PT, R29, R23, PT ;  /* 0x000000171d00720c */ /* 0x000fe20003fc4070 */
[--C-:B------:R-:W-:Y:S01]  /*9a10*/  @!P0 IMAD.IADD R9, R9, 0x1, -R29.reuse ;  /* 0x0000000109098824 */ /* 0x100fe200078e0a1d */
[----:B------:R-:W-:Y:S01]  /*9a20*/  STL [R1+0x1c], R19 ;  /* 0x00001c1301007387 */ /* 0x000fe20000100800 */
[----:B------:R-:W-:Y:S01]  /*9a30*/  ISETP.GT.U32.AND P0, PT, R29, R5, PT ;  /* 0x000000051d00720c */ /* 0x000fe20003f04070 */
[--C-:B------:R-:W-:Y:S02]  /*9a40*/  @!P1 IMAD.IADD R8, R8, 0x1, -R29.reuse ;  /* 0x0000000108089824 */ /* 0x100fe400078e0a1d */
[----:B------:R-:W-:Y:S01]  /*9a50*/  STL [R1+0x390], R18 ;  /* 0x0003901201007387 */ /* 0x000fe20000100800 */
[----:B------:R-:W-:-:S06]  /*9a60*/  @!P3 IMAD.IADD R7, R7, 0x1, -R29 ;  /* 0x000000010707b824 */ /* 0x000fcc00078e0a1d */
[----:B------:R-:W-:Y:S01]  /*9a70*/  @!P6 IMAD.IADD R23, R23, 0x1, -R29 ;  /* 0x000000011717e824 */ /* 0x000fe200078e0a1d */
[C---:B------:R-:W-:Y:S01]  /*9a80*/  ISETP.GT.U32.AND P6, PT, R29.reuse, R6, PT ;  /* 0x000000061d00720c */ /* 0x040fe20003fc4070 */
[----:B------:R-:W-:Y:S01]  /*9a90*/  STL [R1+0x394], R17 ;  /* 0x0003941101007387 */ /* 0x000fe20000100800 */
[----:B------:R-:W-:-:S03]  /*9aa0*/  ISETP.GT.U32.AND P1, PT, R29, R4, PT ;  /* 0x000000041d00720c */ /* 0x000fc60003f24070 */
[----:B------:R-:W-:Y:S04]  /*9ab0*/  STL [R1+0x380], R10 ;  /* 0x0003800a01007387 */ /* 0x000fe80000100800 */
[----:B------:R-:W-:Y:S04]  /*9ac0*/  STL [R1+0x388], R9 ;  /* 0x0003880901007387 */ /* 0x000fe80000100800 */
[----:B------:R0:W-:Y:S04]  /*9ad0*/  STL [R1+0x384], R28 ;  /* 0x0003841c01007387 */ /* 0x0001e80000100800 */
[----:B------:R1:W-:Y:S01]  /*9ae0*/  STL [R1+0x38c], R8 ;  /* 0x00038c0801007387 */ /* 0x0003e20000100800 */
[----:B------:R-:W-:-:S03]  /*9af0*/  @!P6 IMAD.IADD R6, R6, 0x1, -R29 ;  /* 0x000000010606e824 */ /* 0x000fc600078e0a1d */
[----:B0-----:R-:W4:Y:S04]  /*9b00*/  LDL.LU R28, [R1+0x350] ;  /* 0x00035000011c7983 */ /* 0x001f280000300800 */
[----:B------:R-:W4:Y:S01]  /*9b10*/  LDL.LU R10, [R1+0x348] ;  /* 0x00034800010a7983 */ /* 0x000f220000300800 */
[----:B------:R-:W-:-:S03]  /*9b20*/  @!P0 IMAD.IADD R5, R5, 0x1, -R29 ;  /* 0x0000000105058824 */ /* 0x000fc600078e0a1d */
[----:B------:R-:W4:Y:S01]  /*9b30*/  LDL.LU R9, [R1+0x340] ;  /* 0x0003400001097983 */ /* 0x000f220000300800 */
[----:B------:R-:W-:-:S03]  /*9b40*/  @!P1 IMAD.IADD R4, R4, 0x1, -R29 ;  /* 0x0000000104049824 */ /* 0x000fc600078e0a1d */
[----:B-1----:R-:W4:Y:S04]  /*9b50*/  LDL.LU R8, [R1+0x330] ;  /* 0x0003300001087983 */ /* 0x002f280000300800 */
[----:B------:R0:W-:Y:S04]  /*9b60*/  STL [R1+0x37c], R6 ;  /* 0x00037c0601007387 */ /* 0x0001e80000100800 */
[----:B0-----:R-:W4:Y:S01]  /*9b70*/  LDL.LU R6, [R1+0x338] ;  /* 0x0003380001067983 */ /* 0x001f220000300800 */
[----:B------:R-:W-:Y:S01]  /*9b80*/  IMAD.HI.U32 R22, R0, R21, RZ ;  /* 0x0000001500167227 */ /* 0x000fe200078e00ff */
[----:B--2---:R-:W-:-:S02]  /*9b90*/  ISETP.GT.U32.AND P2, PT, R29, R15, PT ;  /* 0x0000000f1d00720c */ /* 0x004fc40003f44070 */
[C---:B---3--:R-:W-:Y:S02]  /*9ba0*/  ISETP.GT.U32.AND P4, PT, R29.reuse, R14, PT ;  /* 0x0000000e1d00720c */ /* 0x048fe40003f84070 */
[----:B------:R-:W-:-:S09]  /*9bb0*/  ISETP.GT.U32.AND P5, PT, R29, R13, PT ;  /* 0x0000000d1d00720c */ /* 0x000fd20003fa4070 */
[--C-:B------:R-:W-:Y:S01]  /*9bc0*/  @!P2 IMAD.IADD R15, R15, 0x1, -R29.reuse ;  /* 0x000000010f0fa824 */ /* 0x100fe200078e0a1d */
[C---:B------:R-:W-:Y:S01]  /*9bd0*/  ISETP.GT.U32.AND P2, PT, R29.reuse, R2, PT ;  /* 0x000000021d00720c */ /* 0x040fe20003f44070 */
[--C-:B------:R-:W-:Y:S01]  /*9be0*/  @!P4 IMAD.IADD R14, R14, 0x1, -R29.reuse ;  /* 0x000000010e0ec824 */ /* 0x100fe200078e0a1d */
[----:B------:R-:W-:Y:S01]  /*9bf0*/  ISETP.GT.U32.AND P4, PT, R29, R16, PT ;  /* 0x000000101d00720c */ /* 0x000fe20003f84070 */
[----:B------:R-:W-:Y:S01]  /*9c00*/  @!P5 IMAD.IADD R13, R13, 0x1, -R29 ;  /* 0x000000010d0dd824 */ /* 0x000fe200078e0a1d */
[----:B------:R-:W-:-:S09]  /*9c10*/  ISETP.GT.U32.AND P5, PT, R29, R7, PT ;  /* 0x000000071d00720c */ /* 0x000fd20003fa4070 */
[--C-:B------:R-:W-:Y:S02]  /*9c20*/  @!P2 IMAD.IADD R2, R2, 0x1, -R29.reuse ;  /* 0x000000010202a824 */ /* 0x100fe400078e0a1d */
[----:B------:R-:W-:-:S03]  /*9c30*/  @!P4 IMAD.IADD R16, R16, 0x1, -R29 ;  /* 0x000000011010c824 */ /* 0x000fc600078e0a1d */
[----:B------:R0:W-:Y:S01]  /*9c40*/  STL [R1+0x36c], R2 ;  /* 0x00036c0201007387 */ /* 0x0001e20000100800 */
[----:B------:R-:W-:-:S03]  /*9c50*/  @!P5 IMAD.IADD R7, R7, 0x1, -R29 ;  /* 0x000000010707d824 */ /* 0x000fc600078e0a1d */
[----:B0-----:R-:W2:Y:S04]  /*9c60*/  LDL.LU R2, [R1+0x33c] ;  /* 0x00033c0001027983 */ /* 0x001ea80000300800 */
[----:B------:R-:W3:Y:S04]  /*9c70*/  LDL.LU R19, [R1+0x334] ;  /* 0x0003340001137983 */ /* 0x000ee80000300800 */
[----:B------:R0:W-:Y:S04]  /*9c80*/  STL [R1+0x374], R16 ;  /* 0x0003741001007387 */ /* 0x0001e80000100800 */
[----:B------:R-:W2:Y:S04]  /*9c90*/  LDL.LU R18, [R1+0x32c] ;  /* 0x00032c0001127983 */ /* 0x000ea80000300800 */
[----:B------:R-:W2:Y:S01]  /*9ca0*/  LDL.LU R17, [R1+0x31c] ;  /* 0x00031c0001117983 */ /* 0x000ea20000300800 */
[----:B------:R-:W-:-:S02]  /*9cb0*/  ISETP.GT.U32.AND P3, PT, R29, R11, PT ;  /* 0x0000000b1d00720c */ /* 0x000fc40003f64070 */
[----:B------:R-:W-:Y:S01]  /*9cc0*/  ISETP.GT.U32.AND P0, PT, R29, R12, PT ;  /* 0x0000000c1d00720c */ /* 0x000fe20003f04070 */
[----:B------:R1:W-:Y:S04]  /*9cd0*/  STL [R1+0x378], R7 ;  /* 0x0003780701007387 */ /* 0x0003e80000100800 */
[----:B0-----:R-:W2:Y:S06]  /*9ce0*/  LDL.LU R16, [R1+0x324] ;  /* 0x0003240001107983 */ /* 0x001eac0000300800 */
[--C-:B------:R-:W-:Y:S01]  /*9cf0*/  @!P3 IMAD.IADD R11, R11, 0x1, -R29.reuse ;  /* 0x000000010b0bb824 */ /* 0x100fe200078e0a1d */
[C---:B------:R-:W-:Y:S01]  /*9d00*/  ISETP.GT.U32.AND P3, PT, R29.reuse, R5, PT ;  /* 0x000000051d00720c */ /* 0x040fe20003f64070 */
[----:B-1----:R-:W2:Y:S01]  /*9d10*/  LDL.LU R7, [R1+0x328] ;  /* 0x0003280001077983 */ /* 0x002ea20000300800 */
[C---:B------:R-:W-:Y:S01]  /*9d20*/  ISETP.GT.U32.AND P1, PT, R29.reuse, R3, PT ;  /* 0x000000031d00720c */ /* 0x040fe20003f24070 */
[----:B------:R-:W-:Y:S01]  /*9d30*/  @!P0 IMAD.IADD R12, R12, 0x1, -R29 ;  /* 0x000000010c0c8824 */ /* 0x000fe200078e0a1d */
[----:B------:R-:W-:-:S02]  /*9d40*/  ISETP.GT.U32.AND P0, PT, R29, R4, PT ;  /* 0x000000041d00720c */ /* 0x000fc40003f04070 */
[C---:B------:R-:W-:Y:S02]  /*9d50*/  ISETP.GT.U32.AND P2, PT, R29.reuse, R15, PT ;  /* 0x0000000f1d00720c */ /* 0x040fe40003f44070 */
[----:B------:R-:W-:-:S05]  /*9d60*/  ISETP.GT.U32.AND P4, PT, R29, R14, PT ;  /* 0x0000000e1d00720c */ /* 0x000fca0003f84070 */
[--C-:B------:R-:W-:Y:S02]  /*9d70*/  @!P3 IMAD.IADD R5, R5, 0x1, -R29.reuse ;  /* 0x000000010505b824 */ /* 0x100fe400078e0a1d */
[--C-:B------:R-:W-:Y:S01]  /*9d80*/  @!P1 IMAD.IADD R3, R3, 0x1, -R29.reuse ;  /* 0x0000000103039824 */ /* 0x100fe200078e0a1d */
[C---:B------:R-:W-:Y:S02]  /*9d90*/  ISETP.GT.U32.AND P1, PT, R29.reuse, R23, PT ;  /* 0x000000171d00720c */ /* 0x040fe40003f24070 */
[C---:B------:R-:W-:Y:S02]  /*9da0*/  ISETP.GT.U32.AND P3, PT, R29.reuse, R11, PT ;  /* 0x0000000b1d00720c */ /* 0x040fe40003f64070 */
[C---:B------:R-:W-:Y:S01]  /*9db0*/  ISETP.GT.U32.AND P5, PT, R29.reuse, R13, PT ;  /* 0x0000000d1d00720c */ /* 0x040fe20003fa4070 */
[----:B------:R-:W-:Y:S02]  /*9dc0*/  IMAD.MOV R22, RZ, RZ, -R22 ;  /* 0x000000ffff167224 */ /* 0x000fe400078e0a16 */
[----:B------:R-:W-:Y:S01]  /*9dd0*/  @!P0 IMAD.IADD R4, R4, 0x1, -R29 ;  /* 0x0000000104048824 */ /* 0x000fe200078e0a1d */
[----:B------:R0:W-:Y:S01]  /*9de0*/  STL [R1+0x370], R5 ;  /* 0x0003700501007387 */ /* 0x0001e20000100800 */
[----:B------:R-:W-:-:S02]  /*9df0*/  IMAD R21, R29, R22, R21 ;  /* 0x000000161d157224 */ /* 0x000fc400078e0215 */
[--C-:B------:R-:W-:Y:S02]  /*9e00*/  @!P2 IMAD.IADD R15, R15, 0x1, -R29.reuse ;  /* 0x000000010f0fa824 */ /* 0x100fe400078e0a1d */
[--C-:B------:R-:W-:Y:S02]  /*9e10*/  @!P1 IMAD.IADD R23, R23, 0x1, -R29.reuse ;  /* 0x0000000117179824 */ /* 0x100fe400078e0a1d */
[--C-:B------:R-:W-:Y:S01]  /*9e20*/  @!P4 IMAD.IADD R14, R14, 0x1, -R29.reuse ;  /* 0x000000010e0ec824 */ /* 0x100fe200078e0a1d */
[----:B0-----:R-:W2:Y:S01]  /*9e30*/  LDL.LU R5, [R1+0x320] ;  /* 0x0003200001057983 */ /* 0x001ea20000300800 */
[----:B------:R-:W-:-:S03]  /*9e40*/  @!P3 IMAD.IADD R11, R11, 0x1, -R29 ;  /* 0x000000010b0bb824 */ /* 0x000fc600078e0a1d */
[----:B------:R0:W-:Y:S01]  /*9e50*/  STL [R1+0x368], R4 ;  /* 0x0003680401007387 */ /* 0x0001e20000100800 */
[----:B------:R-:W-:-:S03]  /*9e60*/  @!P5 IMAD.IADD R13, R13, 0x1, -R29 ;  /* 0x000000010d0dd824 */ /* 0x000fc600078e0a1d */
[----:B0-----:R-:W2:Y:S04]  /*9e70*/  LDL.LU R4, [R1+0x318] ;  /* 0x0003180001047983 */ /* 0x001ea80000300800 */
[----:B------:R-:W-:Y:S04]  /*9e80*/  STL [R1+0x151c], R21 ;  /* 0x00151c1501007387 */ /* 0x000fe80000100800 */
[----:B------:R-:W-:Y:S04]  /*9e90*/  STL [R1+0x358], R23 ;  /* 0x0003581701007387 */ /* 0x000fe80000100800 */
[----:B------:R-:W-:Y:S04]  /*9ea0*/  STL [R1+0x360], R15 ;  /* 0x0003600f01007387 */ /* 0x000fe80000100800 */
[----:B------:R-:W-:Y:S04]  /*9eb0*/  STL [R1+0x364], R14 ;  /* 0x0003640e01007387 */ /* 0x000fe80000100800 */
[----:B------:R0:W-:Y:S04]  /*9ec0*/  STL [R1+0x354], R11 ;  /* 0x0003540b01007387 */ /* 0x0001e80000100800 */
[----:B------:R-:W-:Y:S04]  /*9ed0*/  STL [R1+0x35c], R13 ;  /* 0x00035c0d01007387 */ /* 0x000fe80000100800 */
[----:B0-----:R-:W2:Y:S01]  /*9ee0*/  LDL R11, [R1+0xeb4] ;  /* 0x000eb400010b7983 */ /* 0x001ea20000100800 */
[----:B------:R-:W-:-:S02]  /*9ef0*/  ISETP.GT.U32.AND P6, PT, R29, R3, PT ;  /* 0x000000031d00720c */ /* 0x000fc40003fc4070 */
[----:B------:R-:W-:-:S11]  /*9f00*/  ISETP.GT.U32.AND P0, PT, R29, R12, PT ;  /* 0x0000000c1d00720c */ /* 0x000fd60003f04070 */
[--C-:B------:R-:W-:Y:S02]  /*9f10*/  @!P6 IMAD.IADD R3, R3, 0x1, -R29.reuse ;  /* 0x000000010303e824 */ /* 0x100fe400078e0a1d */
[----:B------:R-:W-:-:S03]  /*9f20*/  @!P0 IMAD.IADD R12, R12, 0x1, -R29 ;  /* 0x000000010c0c8824 */ /* 0x000fc600078e0a1d */
[----:B------:R0:W-:Y:S01]  /*9f30*/  STL [R1+0x34c], R3 ;  /* 0x00034c0301007387 */ /* 0x0001e20000100800 */
[C---:B----4-:R-:W-:Y:S02]  /*9f40*/  ISETP.GT.U32.AND P1, PT, R29.reuse, R28, PT ;  /* 0x0000001c1d00720c */ /* 0x050fe40003f24070 */
[C---:B------:R-:W-:Y:S02]  /*9f50*/  ISETP.GT.U32.AND P2, PT, R29.reuse, R10, PT ;  /* 0x0000000a1d00720c */ /* 0x040fe40003f44070 */
[C---:B------:R-:W-:Y:S02]  /*9f60*/  ISETP.GT.U32.AND P4, PT, R29.reuse, R9, PT ;  /* 0x000000091d00720c */ /* 0x040fe40003f84070 */
[----:B------:R-:W-:-:S07]  /*9f70*/  ISETP.GT.U32.AND P5, PT, R29, R8, PT ;  /* 0x000000081d00720c */ /* 0x000fce0003fa4070 */
[--C-:B------:R-:W-:Y:S02]  /*9f80*/  @!P1 IMAD.IADD R28, R28, 0x1, -R29.reuse ;  /* 0x000000011c1c9824 */ /* 0x100fe400078e0a1d */
[--C-:B------:R-:W-:Y:S02]  /*9f90*/  @!P2 IMAD.IADD R10, R10, 0x1, -R29.reuse ;  /* 0x000000010a0aa824 */ /* 0x100fe400078e0a1d */
[--C-:B------:R-:W-:Y:S01]  /*9fa0*/  @!P4 IMAD.IADD R9, R9, 0x1, -R29.reuse ;  /* 0x000000010909c824 */ /* 0x100fe200078e0a1d */
[C---:B------:R-:W-:Y:S01]  /*9fb0*/  ISETP.GT.U32.AND P3, PT, R29.reuse, R6, PT ;  /* 0x000000061d00720c */ /* 0x040fe20003f64070 */
[--C-:B------:R-:W-:Y:S01]  /*9fc0*/  @!P5 IMAD.IADD R8, R8, 0x1, -R29.reuse ;  /* 0x000000010808d824 */ /* 0x100fe200078e0a1d */
[----:B------:R1:W-:Y:S04]  /*9fd0*/  STL [R1+0x344], R12 ;  /* 0x0003440c01007387 */ /* 0x0003e80000100800 */
[----:B0-----:R-:W4:Y:S04]  /*9fe0*/  LDL.LU R3, [R1+0x308] ;  /* 0x0003080001037983 */ /* 0x001f280000300800 */
[----:B------:R-:W4:Y:S03]  /*9ff0*/  LDL.LU R15, [R1+0x310] ;  /* 0x00031000010f7983 */ /* 0x000f260000300800 */
[----:B------:R-:W-:Y:S01]  /*a000*/  @!P3 IMAD.IADD R6, R6, 0x1, -R29 ;  /* 0x000000010606b824 */ /* 0x000fe200078e0a1d */
[----:B------:R-:W4:Y:S04]  /*a010*/  LDL.LU R14, [R1+0x314] ;  /* 0x00031400010e7983 */ /* 0x000f280000300800 */
[----:B------:R-:W4:Y:S04]  /*a020*/  LDL.LU R13, [R1+0x30c] ;  /* 0x00030c00010d7983 */ /* 0x000f280000300800 */
[----:B-1----:R-:W4:Y:S01]  /*a030*/  LDL.LU R12, [R1+0x304] ;  /* 0x00030400010c7983 */ /* 0x002f220000300800 */
[----:B---3--:R-:W-:-:S02]  /*a040*/  ISETP.GT.U32.AND P6, PT, R29, R19, PT ;  /* 0x000000131d00720c */ /* 0x008fc40003fc4070 */
[C---:B--2---:R-:W-:Y:S02]  /*a050*/  ISETP.GT.U32.AND P1, PT, R29.reuse, R18, PT ;  /* 0x000000121d00720c */ /* 0x044fe40003f24070 */
[----:B------:R-:W-:-:S09]  /*a060*/  ISETP.GT.U32.AND P2, PT, R29, R17, PT ;  /* 0x000000111d00720c */ /* 0x000fd20003f44070 */
[--C-:B------:R-:W-:Y:S01]  /*a070*/  @!P6 IMAD.IADD R19, R19, 0x1, -R29.reuse ;  /* 0x000000011313e824 */ /* 0x100fe200078e0a1d */
[C---:B------:R-:W-:Y:S01]  /*a080*/  ISETP.GT.U32.AND P6, PT, R29.reuse, R28, PT ;  /* 0x0000001c1d00720c */ /* 0x040fe20003fc4070 */
[--C-:B------:R-:W-:Y:S01]  /*a090*/  @!P1 IMAD.IADD R18, R18, 0x1, -R29.reuse ;  /* 0x0000000112129824 */ /* 0x100fe200078e0a1d */
[C---:B------:R-:W-:Y:S02]  /*a0a0*/  ISETP.GT.U32.AND P1, PT, R29.reuse, R10, PT ;  /* 0x0000000a1d00720c */ /* 0x040fe40003f24070 */
[----:B------:R-:W-:Y:S01]  /*a0b0*/  ISETP.GT.U32.AND P4, PT, R29, R16, PT ;  /* 0x000000101d00720c */ /* 0x000fe20003f84070 */
[----:B------:R-:W-:Y:S01]  /*a0c0*/  @!P2 IMAD.IADD R17, R17, 0x1, -R29 ;  /* 0x000000011111a824 */ /* 0x000fe200078e0a1d */
[C---:B------:R-:W-:Y:S02]  /*a0d0*/  ISETP.GT.U32.AND P5, PT, R29.reuse, R7, PT ;  /* 0x000000071d00720c */ /* 0x040fe40003fa4070 */
[----:B------:R-:W-:-:S09]  /*a0e0*/  ISETP.GT.U32.AND P2, PT, R29, R9, PT ;  /* 0x000000091d00720c */ /* 0x000fd20003f44070 */
[--C-:B------:R-:W-:Y:S01]  /*a0f0*/  @!P4 IMAD.IADD R16, R16, 0x1, -R29.reuse ;  /* 0x000000011010c824 */ /* 0x100fe200078e0a1d */
[----:B------:R-:W-:Y:S01]  /*a100*/  ISETP.GT.U32.AND P4, PT, R29, R8, PT ;  /* 0x000000081d00720c */ /* 0x000fe20003f84070 */
[--C-:B------:R-:W-:Y:S02]  /*a110*/  @!P6 IMAD.IADD R28, R28, 0x1, -R29.reuse ;  /* 0x000000011c1ce824 */ /* 0x100fe400078e0a1d */
[--C-:B------:R-:W-:Y:S01]  /*a120*/  @!P5 IMAD.IADD R7, R7, 0x1, -R29.reuse ;  /* 0x000000010707d824 */ /* 0x100fe200078e0a1d */
[----:B------:R-:W-:Y:S01]  /*a130*/  ISETP.GT.U32.AND P5, PT, R29, R6, PT ;  /* 0x000000061d00720c */ /* 0x000fe20003fa4070 */
[--C-:B------:R-:W-:Y:S01]  /*a140*/  @!P1 IMAD.IADD R10, R10, 0x1, -R29.reuse ;  /* 0x000000010a0a9824 */ /* 0x100fe200078e0a1d */
[----:B------:R0:W-:Y:S01]  /*a150*/  STL [R1+0x350], R28 ;  /* 0x0003501c01007387 */ /* 0x0001e20000100800 */
[----:B------:R-:W-:-:S06]  /*a160*/  @!P2 IMAD.IADD R9, R9, 0x1, -R29 ;  /* 0x000000010909a824 */ /* 0x000fcc00078e0a1d */
[--C-:B------:R-:W-:Y:S01]  /*a170*/  @!P4 IMAD.IADD R8, R8, 0x1, -R29.reuse ;  /* 0x000000010808c824 */ /* 0x100fe200078e0a1d */
[----:B0-----:R-:W2:Y:S04]  /*a180*/  LDL.LU R28, [R1+0x2f4] ;  /* 0x0002f400011c7983 */ /* 0x001ea80000300800 */
[----:B------:R0:W-:Y:S04]  /*a190*/  STL [R1+0x348], R10 ;  /* 0x0003480a01007387 */ /* 0x0001e80000100800 */
[----:B------:R-:W3:Y:S01]  /*a1a0*/  LDL.LU R20, [R1+0x2fc] ;  /* 0x0002fc0001147983 */ /* 0x000ee20000300800 */
[----:B------:R-:W-:-:S03]  /*a1b0*/  @!P5 IMAD.IADD R6, R6, 0x1, -R29 ;  /* 0x000000010606d824 */ /* 0x000fc600078e0a1d */
[----:B------:R1:W-:Y:S01]  /*a1c0*/  STL [R1+0x340], R9 ;  /* 0x0003400901007387 */ /* 0x0003e20000100800 */
[----:B------:R-:W-:-:S03]  /*a1d0*/  IABS R22, R11 ;  /* 0x0000000b00167213 */ /* 0x000fc60000000000 */
[----:B------:R-:W2:Y:S04]  /*a1e0*/  LDL.LU R11, [R1+0x300] ;  /* 0x00030000010b7983 */ /* 0x000ea80000300800 */
[----:B------:R1:W-:Y:S04]  /*a1f0*/  STL [R1+0x330], R8 ;  /* 0x0003300801007387 */ /* 0x0003e80000100800 */
[----:B0-----:R-:W2:Y:S04]  /*a200*/  LDL.LU R10, [R1+0x2f8] ;  /* 0x0002f800010a7983 */ /* 0x001ea80000300800 */
[----:B-1----:R-:W2:Y:S04]  /*a210*/  LDL.LU R9, [R1+0x2f0] ;  /* 0x0002f00001097983 */ /* 0x002ea80000300800 */
[----:B------:R0:W-:Y:S04]  /*a220*/  STL [R1+0x338], R6 ;  /* 0x0003380601007387 */ /* 0x0001e80000100800 */
[----:B------:R-:W2:Y:S01]  /*a230*/  LDL.LU R8, [R1+0x2e0] ;  /* 0x0002e00001087983 */ /* 0x000ea20000300800 */
[----:B------:R-:W-:-:S02]  /*a240*/  ISETP.GT.U32.AND P0, PT, R29, R2, PT ;  /* 0x000000021d00720c */ /* 0x000fc40003f04070 */
[C---:B------:R-:W-:Y:S02]  /*a250*/  ISETP.GT.U32.AND P3, PT, R29.reuse, R5, PT ;  /* 0x000000051d00720c */ /* 0x040fe40003f64070 */
[C---:B------:R-:W-:Y:S01]  /*a260*/  ISETP.GT.U32.AND P1, PT, R29.reuse, R18, PT ;  /* 0x000000121d00720c */ /* 0x040fe20003f24070 */
[----:B0-----:R-:W2:Y:S08]  /*a270*/  LDL.LU R6, [R1+0x2e8] ;  /* 0x0002e80001067983 */ /* 0x001eb00000300800 */
[--C-:B------:R-:W-:Y:S01]  /*a280*/  @!P0 IMAD.IADD R2, R2, 0x1, -R29.reuse ;  /* 0x0000000102028824 */ /* 0x100fe200078e0a1d */
[----:B------:R-:W-:Y:S01]  /*a290*/  ISETP.GT.U32.AND P0, PT, R29, R4, PT ;  /* 0x000000041d00720c */ /* 0x000fe20003f04070 */
[----:B------:R-:W-:Y:S01]  /*a2a0*/  @!P3 IMAD.IADD R5, R5, 0x1, -R29 ;  /* 0x000000010505b824 */ /* 0x000fe200078e0a1d */
[----:B------:R-:W-:-:S02]  /*a2b0*/  ISETP.GT.U32.AND P2, PT, R29, R17, PT ;  /* 0x000000111d00720c */ /* 0x000fc40003f44070 */
[----:B------:R-:W-:-:S09]  /*a2c0*/  ISETP.GT.U32.AND P3, PT, R29, R2, PT ;  /* 0x000000021d00720c */ /* 0x000fd20003f64070 */
[--C-:B------:R-:W-:Y:S01]  /*a2d0*/  @!P0 IMAD.IADD R4, R4, 0x1, -R29.reuse ;  /* 0x0000000104048824 */ /* 0x100fe200078e0a1d */
[C---:B------:R-:W-:Y:S02]  /*a2e0*/  ISETP.GT.U32.AND P0, PT, R29.reuse, R19, PT ;  /* 0x000000131d00720c */ /* 0x040fe40003f04070 */
[C---:B------:R-:W-:Y:S02]  /*a2f0*/  ISETP.GT.U32.AND P4, PT, R29.reuse, R16, PT ;  /* 0x000000101d00720c */ /* 0x040fe40003f84070 */
[----:B------:R-:W-:Y:S01]  /*a300*/  ISETP.GT.U32.AND P6, PT, R29, R4, PT ;  /* 0x000000041d00720c */ /* 0x000fe20003fc4070 */
[--C-:B------:R-:W-:Y:S02]  /*a310*/  @!P1 IMAD.IADD R18, R18, 0x1, -R29.reuse ;  /* 0x0000000112129824 */ /* 0x100fe400078e0a1d */
[--C-:B------:R-:W-:Y:S02]  /*a320*/  @!P3 IMAD.IADD R2, R2, 0x1, -R29.reuse ;  /* 0x000000010202b824 */ /* 0x100fe400078e0a1d */
[----:B------:R-:W-:-:S04]  /*a330*/  @!P2 IMAD.IADD R17, R17, 0x1, -R29 ;  /* 0x000000011111a824 */ /* 0x000fc800078e0a1d */
[--C-:B------:R-:W-:Y:S01]  /*a340*/  @!P0 IMAD.IADD R19, R19, 0x1, -R29.reuse ;  /* 0x0000000113138824 */ /* 0x100fe200078e0a1d */
[C---:B------:R-:W-:Y:S01]  /*a350*/  ISETP.GT.U32.AND P5, PT, R29.reuse, R7, PT ;  /* 0x000000071d00720c */ /* 0x040fe20003fa4070 */
[----:B------:R0:W-:Y:S01]  /*a360*/  STL [R1+0x33c], R2 ;  /* 0x00033c0201007387 */ /* 0x0001e20000100800 */
[--C-:B------:R-:W-:Y:S02]  /*a370*/  @!P4 IMAD.IADD R16, R16, 0x1, -R29.reuse ;  /* 0x000000011010c824 */ /* 0x100fe400078e0a1d */
[----:B------:R-:W-:Y:S01]  /*a380*/  @!P6 IMAD.IADD R4, R4, 0x1, -R29 ;  /* 0x000000010404e824 */ /* 0x000fe200078e0a1d */
[----:B0-----:R-:W2:Y:S01]  /*a390*/  LDL.LU R2, [R1+0x2ec] ;  /* 0x0002ec0001027983 */ /* 0x001ea20000300800 */
[C---:B----4-:R-:W-:Y:S02]  /*a3a0*/  ISETP.GT.U32.AND P0, PT, R29.reuse, R3, PT ;  /* 0x000000031d00720c */ /* 0x050fe40003f04070 */
[C---:B------:R-:W-:Y:S02]  /*a3b0*/  ISETP.GT.U32.AND P1, PT, R29.reuse, R15, PT ;  /* 0x0000000f1d00720c */ /* 0x040fe40003f24070 */
[----:B------:R-:W-:-:S02]  /*a3c0*/  ISETP.GT.U32.AND P2, PT, R29, R14, PT ;  /* 0x0000000e1d00720c */ /* 0x000fc40003f44070 */
[----:B------:R-:W-:-:S07]  /*a3d0*/  ISETP.GT.U32.AND P4, PT, R29, R13, PT ;  /* 0x0000000d1d00720c */ /* 0x000fce0003f84070 */
[--C-:B------:R-:W-:Y:S02]  /*a3e0*/  @!P0 IMAD.IADD R3, R3, 0x1, -R29.reuse ;  /* 0x0000000103038824 */ /* 0x100fe400078e0a1d */
[--C-:B------:R-:W-:Y:S02]  /*a3f0*/  @!P5 IMAD.IADD R7, R7, 0x1, -R29.reuse ;  /* 0x000000010707d824 */ /* 0x100fe400078e0a1d */
[--C-:B------:R-:W-:Y:S01]  /*a400*/  @!P1 IMAD.IADD R15, R15, 0x1, -R29.reuse ;  /* 0x000000010f0f9824 */ /* 0x100fe200078e0a1d */
[C---:B------:R-:W-:Y:S01]  /*a410*/  ISETP.GT.U32.AND P5, PT, R29.reuse, R12, PT ;  /* 0x0000000c1d00720c */ /* 0x040fe20003fa4070 */
[--C-:B------:R-:W-:Y:S01]  /*a420*/  @!P2 IMAD.IADD R14, R14, 0x1, -R29.reuse ;  /* 0x000000010e0ea824 */ /* 0x100fe200078e0a1d */
[----:B------:R-:W-:Y:S01]  /*a430*/  ISETP.GT.U32.AND P3, PT, R29, R5, PT ;  /* 0x000000051d00720c */ /* 0x000fe20003f64070 */
[--C-:B------:R-:W-:Y:S01]  /*a440*/  @!P4 IMAD.IADD R13, R13, 0x1, -R29.reuse ;  /* 0x000000010d0dc824 */ /* 0x100fe200078e0a1d */
[----:B------:R-:W-:Y:S04]  /*a450*/  STL [R1+0x334], R19 ;  /* 0x0003341301007387 */ /* 0x000fe80000100800 */
[----:B------:R0:W-:Y:S05]  /*a460*/  STL [R1+0x32c], R18 ;  /* 0x00032c1201007387 */ /* 0x0001ea0000100800 */
[--C-:B------:R-:W-:Y:S01]  /*a470*/  @!P5 IMAD.IADD R12, R12, 0x1, -R29.reuse ;  /* 0x000000010c0cd824 */ /* 0x100fe200078e0a1d */
[----:B------:R1:W-:Y:S01]  /*a480*/  STL [R1+0x31c], R17 ;  /* 0x00031c1101007387 */ /* 0x0003e20000100800 */
[----:B------:R-:W-:-:S03]  /*a490*/  @!P3 IMAD.IADD R5, R5, 0x1, -R29 ;  /* 0x000000010505b824 */ /* 0x000fc600078e0a1d */
[----:B------:R-:W-:Y:S04]  /*a4a0*/  STL [R1+0x324], R16 ;  /* 0x0003241001007387 */ /* 0x000fe80000100800 */
[----:B------:R4:W-:Y:S04]  /*a4b0*/  STL [R1+0x328], R7 ;  /* 0x0003280701007387 */ /* 0x0009e80000100800 */
[----:B0-----:R-:W2:Y:S04]  /*a4c0*/  LDL.LU R18, [R1+0x2e4] ;  /* 0x0002e40001127983 */ /* 0x001ea80000300800 */
[----:B------:R0:W-:Y:S04]  /*a4d0*/  STL [R1+0x320], R5 ;  /* 0x0003200501007387 */ /* 0x0001e80000100800 */
[----:B-1----:R-:W2:Y:S04]  /*a4e0*/  LDL.LU R17, [R1+0x2dc] ;  /* 0x0002dc0001117983 */ /* 0x002ea80000300800 */
[----:B----4-:R-:W4:Y:S04]  /*a4f0*/  LDL.LU R7, [R1+0x2cc] ;  /* 0x0002cc0001077983 */ /* 0x010f280000300800 */
[----:B------:R1:W-:Y:S04]  /*a500*/  STL [R1+0x318], R4 ;  /* 0x0003180401007387 */ /* 0x0003e80000100800 */
[----:B0-----:R-:W4:Y:S04]  /*a510*/  LDL.LU R5, [R1+0x2d4] ;  /* 0x0002d40001057983 */ /* 0x001f280000300800 */
[----:B-1----:R-:W4:Y:S01]  /*a520*/  LDL.LU R4, [R1+0x2d8] ;  /* 0x0002d80001047983 */ /* 0x002f220000300800 */
[----:B---3--:R-:W-:-:S13]  /*a530*/  ISETP.GT.U32.AND P6, PT, R29, R20, PT ;  /* 0x000000141d00720c */ /* 0x008fda0003fc4070 */
[----:B------:R-:W-:Y:S01]  /*a540*/  @!P6 IMAD.IADD R20, R20, 0x1, -R29 ;  /* 0x000000011414e824 */ /* 0x000fe200078e0a1d */
[C---:B------:R-:W-:Y:S02]  /*a550*/  ISETP.GT.U32.AND P6, PT, R29.reuse, R3, PT ;  /* 0x000000031d00720c */ /* 0x040fe40003fc4070 */
[C---:B--2---:R-:W-:Y:S02]  /*a560*/  ISETP.GT.U32.AND P0, PT, R29.reuse, R11, PT ;  /* 0x0000000b1d00720c */ /* 0x044fe40003f04070 */
[C---:B------:R-:W-:Y:S02]  /*a570*/  ISETP.GT.U32.AND P1, PT, R29.reuse, R10, PT ;  /* 0x0000000a1d00720c */ /* 0x040fe40003f24070 */
[----:B------:R-:W-:-:S09]  /*a580*/  ISETP.GT.U32.AND P2, PT, R29, R9, PT ;  /* 0x000000091d00720c */ /* 0x000fd20003f44070 */
[--C-:B------:R-:W-:Y:S01]  /*a590*/  @!P0 IMAD.IADD R11, R11, 0x1, -R29.reuse ;  /* 0x000000010b0b8824 */ /* 0x100fe200078e0a1d */
[C---:B------:R-:W-:Y:S02]  /*a5a0*/  ISETP.GT.U32.AND P0, PT, R29.reuse, R15, PT ;  /* 0x0000000f1d00720c */ /* 0x040fe40003f04070 */
[C---:B------:R-:W-:Y:S01]  /*a5b0*/  ISETP.GT.U32.AND P4, PT, R29.reuse, R8, PT ;  /* 0x000000081d00720c */ /* 0x040fe20003f84070 */
[--C-:B------:R-:W-:Y:S01]  /*a5c0*/  @!P1 IMAD.IADD R10, R10, 0x1, -R29.reuse ;  /* 0x000000010a0a9824 */ /* 0x100fe200078e0a1d */
[----:B------:R-:W-:Y:S01]  /*a5d0*/  ISETP.GT.U32.AND P1, PT, R29, R14, PT ;  /* 0x0000000e1d00720c */ /* 0x000fe20003f24070 */
[--C-:B------:R-:W-:Y:S01]  /*a5e0*/  @!P2 IMAD.IADD R9, R9, 0x1, -R29.reuse ;  /* 0x000000010909a824 */ /* 0x100fe200078e0a1d */
[----:B------:R-:W-:Y:S01]  /*a5f0*/  ISETP.GT.U32.AND P2, PT, R29, R13, PT ;  /* 0x0000000d1d00720c */ /* 0x000fe20003f44070 */
[----:B------:R-:W-:-:S08]  /*a600*/  @!P6 IMAD.IADD R3, R3, 0x1, -R29 ;  /* 0x000000010303e824 */ /* 0x000fd000078e0a1d */
[--C-:B------:R-:W-:Y:S01]  /*a610*/  @!P4 IMAD.IADD R8, R8, 0x1, -R29.reuse ;  /* 0x000000010808c824 */ /* 0x100fe200078e0a1d */
[----:B------:R-:W-:Y:S01]  /*a620*/  ISETP.GT.U32.AND P4, PT, R29, R12, PT ;  /* 0x0000000c1d00720c */ /* 0x000fe20003f84070 */
[--C-:B------:R-:W-:Y:S01]  /*a630*/  @!P0 IMAD.IADD R15, R15, 0x1, -R29.reuse ;  /* 0x000000010f0f8824 */ /* 0x100fe200078e0a1d */
[----:B------:R0:W-:Y:S01]  /*a640*/  STL [R1+0x308], R3 ;  /* 0x0003080301007387 */ /* 0x0001e20000100800 */
[--C-:B------:R-:W-:Y:S02]  /*a650*/  @!P1 IMAD.IADD R14, R14, 0x1, -R29.reuse ;  /* 0x000000010e0e9824 */ /* 0x100fe400078e0a1d */
[--C-:B------:R-:W-:Y:S01]  /*a660*/  @!P2 IMAD.IADD R13, R13, 0x1, -R29.reuse ;  /* 0x000000010d0da824 */ /* 0x100fe200078e0a1d */
[----:B0-----:R-:W2:Y:S07]  /*a670*/  LDL.LU R3, [R1+0x2d0] ;  /* 0x0002d00001037983 */ /* 0x001eae0000300800 */
[----:B------:R-:W-:Y:S01]  /*a680*/  @!P4 IMAD.IADD R12, R12, 0x1, -R29 ;  /* 0x000000010c0cc824 */ /* 0x000fe200078e0a1d */
[----:B------:R0:W-:Y:S04]  /*a690*/  STL [R1+0x310], R15 ;  /* 0x0003100f01007387 */ /* 0x0001e80000100800 */
[----:B------:R-:W3:Y:S04]  /*a6a0*/  LDL.LU R19, [R1+0x2c8] ;  /* 0x0002c80001137983 */ /* 0x000ee80000300800 */
[----:B------:R1:W-:Y:S04]  /*a6b0*/  STL [R1+0x314], R14 ;  /* 0x0003140e01007387 */ /* 0x0003e80000100800 */
[----:B------:R1:W-:Y:S04]  /*a6c0*/  STL [R1+0x30c], R13 ;  /* 0x00030c0d01007387 */ /* 0x0003e80000100800 */
[----:B------:R-:W2:Y:S04]  /*a6d0*/  LDL.LU R16, [R1+0x2b8] ;  /* 0x0002b80001107983 */ /* 0x000ea80000300800 */
[----:B0-----:R-:W2:Y:S04]  /*a6e0*/  LDL.LU R15, [R1+0x2c0] ;  /* 0x0002c000010f7983 */ /* 0x001ea80000300800 */
[----:B------:R0:W-:Y:S04]  /*a6f0*/  STL [R1+0x304], R12 ;  /* 0x0003040c01007387 */ /* 0x0001e80000100800 */
[----:B-1----:R-:W2:Y:S04]  /*a700*/  LDL.LU R14, [R1+0x2c4] ;  /* 0x0002c400010e7983 */ /* 0x002ea80000300800 */
[----:B------:R-:W2:Y:S04]  /*a710*/  LDL.LU R13, [R1+0x2bc] ;  /* 0x0002bc00010d7983 */ /* 0x000ea80000300800 */
[----:B0-----:R-:W2:Y:S01]  /*a720*/  LDL.LU R12, [R1+0x2b4] ;  /* 0x0002b400010c7983 */ /* 0x001ea20000300800 */
[----:B------:R-:W-:-:S02]  /*a730*/  ISETP.GT.U32.AND P3, PT, R29, R28, PT ;  /* 0x0000001c1d00720c */ /* 0x000fc40003f64070 */
[----:B------:R-:W-:-:S11]  /*a740*/  ISETP.GT.U32.AND P5, PT, R29, R6, PT ;  /* 0x000000061d00720c */ /* 0x000fd60003fa4070 */
[--C-:B------:R-:W-:Y:S01]  /*a750*/  @!P3 IMAD.IADD R28, R28, 0x1, -R29.reuse ;  /* 0x000000011c1cb824 */ /* 0x100fe200078e0a1d */
[C---:B------:R-:W-:Y:S01]  /*a760*/  ISETP.GT.U32.AND P3, PT, R29.reuse, R2, PT ;  /* 0x000000021d00720c */ /* 0x040fe20003f64070 */
[----:B------:R-:W-:Y:S01]  /*a770*/  @!P5 IMAD.IADD R6, R6, 0x1, -R29 ;  /* 0x000000010606d824 */ /* 0x000fe200078e0a1d */
[C---:B------:R-:W-:Y:S02]  /*a780*/  ISETP.GT.U32.AND P0, PT, R29.reuse, R11, PT ;  /* 0x0000000b1d00720c */ /* 0x040fe40003f04070 */
[C---:B------:R-:W-:Y:S02]  /*a790*/  ISETP.GT.U32.AND P5, PT, R29.reuse, R28, PT ;  /* 0x0000001c1d00720c */ /* 0x040fe40003fa4070 */
[----:B------:R-:W-:-:S07]  /*a7a0*/  ISETP.GT.U32.AND P1, PT, R29, R10, PT ;  /* 0x0000000a1d00720c */ /* 0x000fce0003f24070 */
[--C-:B------:R-:W-:Y:S01]  /*a7b0*/  @!P3 IMAD.IADD R2, R2, 0x1, -R29.reuse ;  /* 0x000000010202b824 */ /* 0x100fe200078e0a1d */
[----:B------:R-:W-:Y:S01]  /*a7c0*/  ISETP.GT.U32.AND P3, PT, R29, R20, PT ;  /* 0x000000141d00720c */ /* 0x000fe20003f64070 */
[--C-:B------:R-:W-:Y:S01]  /*a7d0*/  @!P0 IMAD.IADD R11, R11, 0x1, -R29.reuse ;  /* 0x000000010b0b8824 */ /* 0x100fe200078e0a1d */
[C---:B------:R-:W-:Y:S02]  /*a7e0*/  ISETP.GT.U32.AND P2, PT, R29.reuse, R9, PT ;  /* 0x000000091d00720c */ /* 0x040fe40003f44070 */
[----:B------:R-:W-:Y:S01]  /*a7f0*/  ISETP.GT.U32.AND P6, PT, R29, R2, PT ;  /* 0x000000021d00720c */ /* 0x000fe20003fc4070 */
[--C-:B------:R-:W-:Y:S02]  /*a800*/  @!P5 IMAD.IADD R28, R28, 0x1, -R29.reuse ;  /* 0x000000011c1cd824 */ /* 0x100fe400078e0a1d */
[----:B------:R-:W-:-:S06]  /*a810*/  @!P1 IMAD.IADD R10, R10, 0x1, -R29 ;  /* 0x000000010a0a9824 */ /* 0x000fcc00078e0a1d */
[--C-:B------:R-:W-:Y:S01]  /*a820*/  @!P3 IMAD.IADD R20, R20, 0x1, -R29.reuse ;  /* 0x000000011414b824 */ /* 0x100fe200078e0a1d */
[C---:B------:R-:W-:Y:S01]  /*a830*/  ISETP.GT.U32.AND P3, PT, R29.reuse, R18, PT ;  /* 0x000000121d00720c */ /* 0x040fe20003f64070 */
[----:B------:R0:W-:Y:S01]  /*a840*/  STL [R1+0x2f4], R28 ;  /* 0x0002f41c01007387 */ /* 0x0001e20000100800 */
[C---:B------:R-:W-:Y:S02]  /*a850*/  ISETP.GT.U32.AND P0, PT, R29.reuse, R17, PT ;  /* 0x000000111d00720c */ /* 0x040fe40003f04070 */
[C---:B----4-:R-:W-:Y:S01]  /*a860*/  ISETP.GT.U32.AND P1, PT, R29.reuse, R7, PT ;  /* 0x000000071d00720c */ /* 0x050fe20003f24070 */
[----:B0-----:R-:W4:Y:S01]  /*a870*/  LDL.LU R28, [R1+0x2a4] ;  /* 0x0002a400011c7983 */ /* 0x001f220000300800 */
[----:B------:R-:W-:Y:S01]  /*a880*/  ISETP.GT.U32.AND P4, PT, R29, R8, PT ;  /* 0x000000081d00720c */ /* 0x000fe20003f84070 */
[----:B------:R-:W-:-:S06]  /*a890*/  @!P6 IMAD.IADD R2, R2, 0x1, -R29 ;  /* 0x000000010202e824 */ /* 0x000fcc00078e0a1d */
[--C-:B------:R-:W-:Y:S02]  /*a8a0*/  @!P3 IMAD.IADD R18, R18, 0x1, -R29.reuse ;  /* 0x000000011212b824 */ /* 0x100fe400078e0a1d */
[--C-:B------:R-:W-:Y:S01]  /*a8b0*/  @!P2 IMAD.IADD R9, R9, 0x1, -R29.reuse ;  /* 0x000000010909a824 */ /* 0x100fe200078e0a1d */
[----:B------:R-:W-:Y:S01]  /*a8c0*/  ISETP.GT.U32.AND P2, PT, R29, R5, PT ;  /* 0x000000051d00720c */ /* 0x000fe20003f44070 */
[--C-:B------:R-:W-:Y:S01]  /*a8d0*/  @!P0 IMAD.IADD R17, R17, 0x1, -R29.reuse ;  /* 0x0000000111118824 */ /* 0x100fe200078e0a1d */
[----:B------:R-:W-:Y:S01]  /*a8e0*/  ISETP.GT.U32.AND P5, PT, R29, R6, PT ;  /* 0x000000061d00720c */ /* 0x000fe20003fa4070 */
[--C-:B------:R-:W-:Y:S02]  /*a8f0*/  @!P1 IMAD.IADD R7, R7, 0x1, -R29.reuse ;  /* 0x0000000107079824 */ /* 0x100fe400078e0a1d */
[--C-:B------:R-:W-:Y:S01]  /*a900*/  @!P4 IMAD.IADD R8, R8, 0x1, -R29.reuse ;  /* 0x000000010808c824 */ /* 0x100fe200078e0a1d */
[----:B------:R-:W-:Y:S01]  /*a910*/  ISETP.GT.U32.AND P4, PT, R29, R4, PT ;  /* 0x000000041d00720c */ /* 0x000fe20003f84070 */
[----:B------:R-:W-:Y:S06]  /*a920*/  STL [R1+0x2fc], R20 ;  /* 0x0002fc1401007387 */ /* 0x000fec0000100800 */
[--C-:B------:R-:W-:Y:S01]  /*a930*/  @!P2 IMAD.IADD R5, R5, 0x1, -R29.reuse ;  /* 0x000000010505a824 */ /* 0x100fe200078e0a1d */
[----:B------:R-:W-:Y:S01]  /*a940*/  STL [R1+0x300], R11 ;  /* 0x0003000b01007387 */ /* 0x000fe20000100800 */
[----:B------:R-:W-:-:S03]  /*a950*/  @!P5 IMAD.IADD R6, R6, 0x1, -R29 ;  /* 0x000000010606d824 */ /* 0x000fc600078e0a1d */
[----:B------:R-:W-:Y:S04]  /*a960*/  STL [R1+0x2f8], R10 ;  /* 0x0002f80a01007387 */ /* 0x000fe80000100800 */
[----:B------:R-:W-:Y:S04]  /*a970*/  STL [R1+0x2f0], R9 ;  /* 0x0002f00901007387 */ /* 0x000fe80000100800 */
[----:B------:R-:W-:Y:S04]  /*a980*/  STL [R1+0x2e0], R8 ;  /* 0x0002e00801007387 */ /* 0x000fe80000100800 */
[----:B------:R0:W-:Y:S04]  /*a990*/  STL [R1+0x2ec], R2 ;  /* 0x0002ec0201007387 */ /* 0x0001e80000100800 */
[----:B------:R1:W-:Y:S01]  /*a9a0*/  STL [R1+0x2e8], R6 ;  /* 0x0002e80601007387 */ /* 0x0003e20000100800 */
[----:B------:R-:W-:-:S03]  /*a9b0*/  @!P4 IMAD.IADD R4, R4, 0x1, -R29 ;  /* 0x000000010404c824 */ /* 0x000fc600078e0a1d */
[----:B0-----:R-:W4:Y:S04]  /*a9c0*/  LDL R2, [R1+0xeb0] ;  /* 0x000eb00001027983 */ /* 0x001f280000100800 */
[----:B------:R-:W4:Y:S04]  /*a9d0*/  LDL.LU R8, [R1+0x2ac] ;  /* 0x0002ac0001087983 */ /* 0x000f280000300800 */
[----:B------:R-:W4:Y:S04]  /*a9e0*/  LDL.LU R11, [R1+0x2b0] ;  /* 0x0002b000010b7983 */ /* 0x000f280000300800 */
        /* <DEDUP_REMOVED lines=13> */
[----:B------:R-:W-:-:S05]  /*aac0*/  ISETP.GT.U32.AND P0, PT, R29, R7, PT ;  /* 0x000000071d00720c */ /* 0x000fca0003f04070 */
[--C-:B------:R-:W-:Y:S01]  /*aad0*/  @!P1 IMAD.IADD R14, R14, 0x1, -R29.reuse ;  /* 0x000000010e0e9824 */ /* 0x100fe200078e0a1d */
[----:B------:R-:W-:Y:S01]  /*aae0*/  ISETP.GT.U32.AND P1, PT, R29, R5, PT ;  /* 0x000000051d00720c */ /* 0x000fe20003f24070 */
[--C-:B------:R-:W-:Y:S02]  /*aaf0*/  @!P6 IMAD.IADD R18, R18, 0x1, -R29.reuse ;  /* 0x000000011212e824 */ /* 0x100fe400078e0a1d */
[--C-:B------:R-:W-:Y:S02]  /*ab00*/  @!P3 IMAD.IADD R17, R17, 0x1, -R29.reuse ;  /* 0x000000011111b824 */ /* 0x100fe400078e0a1d */
[--C-:B------:R-:W-:Y:S01]  /*ab10*/  @!P2 IMAD.IADD R13, R13, 0x1, -R29.reuse ;  /* 0x000000010d0da824 */ /* 0x100fe200078e0a1d */
[----:B------:R-:W-:Y:S01]  /*ab20*/  ISETP.GT.U32.AND P2, PT, R29, R4, PT ;  /* 0x000000041d00720c */ /* 0x000fe20003f44070 */
[----:B------:R-:W-:Y:S01]  /*ab30*/  @!P0 IMAD.IADD R7, R7, 0x1, -R29 ;  /* 0x0000000107078824 */ /* 0x000fe200078e0a1d */
[----:B------:R0:W-:Y:S01]  /*ab40*/  STL [R1+0x2e4], R18 ;  /* 0x0002e41201007387 */ /* 0x0001e20000100800 */
[----:B------:R-:W-:-:S03]  /*ab50*/  ISETP.GT.U32.AND P5, PT, R29, R3, PT ;  /* 0x000000031d00720c */ /* 0x000fc60003fa4070 */
[----:B------:R1:W-:Y:S01]  /*ab60*/  STL [R1+0x2dc], R17 ;  /* 0x0002dc1101007387 */ /* 0x0003e20000100800 */
[--C-:B------:R-:W-:Y:S01]  /*ab70*/  @!P1 IMAD.IADD R5, R5, 0x1, -R29.reuse ;  /* 0x0000000105059824 */ /* 0x100fe200078e0a1d */
[----:B------:R-:W-:Y:S02]  /*ab80*/  ISETP.GT.U32.AND P4, PT, R29, R12, PT ;  /* 0x0000000c1d00720c */ /* 0x000fe40003f84070 */
[----:B0-----:R-:W2:Y:S04]  /*ab90*/  LDL.LU R18, [R1+0x29c] ;  /* 0x00029c0001127983 */ /* 0x001ea80000300800 */
[----:B------:R0:W-:Y:S04]  /*aba0*/  STL [R1+0x2cc], R7 ;  /* 0x0002cc0701007387 */ /* 0x0001e80000100800 */
[----:B-1----:R-:W3:Y:S04]  /*abb0*/  LDL.LU R17, [R1+0x294] ;  /* 0x0002940001117983 */ /* 0x002ee80000300800 */
[----:B------:R1:W-:Y:S04]  /*abc0*/  STL [R1+0x2d4], R5 ;  /* 0x0002d40501007387 */ /* 0x0003e80000100800 */
[----:B0-----:R-:W3:Y:S01]  /*abd0*/  LDL.LU R7, [R1+0x28c] ;  /* 0x00028c0001077983 */ /* 0x001ee20000300800 */
[----:B------:R-:W-:-:S03]  /*abe0*/  @!P2 IMAD.IADD R4, R4, 0x1, -R29 ;  /* 0x000000010404a824 */ /* 0x000fc600078e0a1d */
[----:B-1----:R-:W3:Y:S01]  /*abf0*/  LDL.LU R5, [R1+0x27c] ;  /* 0x00027c0001057983 */ /* 0x002ee20000300800 */
[----:B------:R-:W-:-:S03]  /*ac00*/  @!P5 IMAD.IADD R3, R3, 0x1, -R29 ;  /* 0x000000010303d824 */ /* 0x000fc600078e0a1d */
[----:B------:R0:W-:Y:S01]  /*ac10*/  STL [R1+0x2d8], R4 ;  /* 0x0002d80401007387 */ /* 0x0001e20000100800 */
[--C-:B------:R-:W-:Y:S01]  /*ac20*/  @!P4 IMAD.IADD R12, R12, 0x1, -R29.reuse ;  /* 0x000000010c0cc824 */ /* 0x100fe200078e0a1d */
[----:B------:R-:W-:Y:S02]  /*ac30*/  ISETP.GT.U32.AND P4, PT, R29, R3, PT ;  /* 0x000000031d00720c */ /* 0x000fe40003f84070 */
[----:B0-----:R-:W3:Y:S11]  /*ac40*/  LDL.LU R4, [R1+0x284] ;  /* 0x0002840001047983 */ /* 0x001ef60000300800 */
[----:B------:R-:W-:-:S05]  /*ac50*/  @!P4 IMAD.IADD R3, R3, 0x1, -R29 ;  /* 0x000000010303c824 */ /* 0x000fca00078e0a1d */
[----:B------:R0:W-:Y:S04]  /*ac60*/  STL [R1+0x2d0], R3 ;  /* 0x0002d00301007387 */ /* 0x0001e80000100800 */
[----:B0-----:R-:W3:Y:S01]  /*ac70*/  LDL.LU R3, [R1+0x288] ;  /* 0x0002880001037983 */ /* 0x001ee20000300800 */
[C---:B----4-:R-:W-:Y:S02]  /*ac80*/  ISETP.GT.U32.AND P5, PT, R29.reuse, R28, PT ;  /* 0x0000001c1d00720c */ /* 0x050fe40003fa4070 */
[C---:B------:R-:W-:Y:S02]  /*ac90*/  ISETP.GT.U32.AND P3, PT, R29.reuse, R16, PT ;  /* 0x000000101d00720c */ /* 0x040fe40003f64070 */
[----:B------:R-:W-:-:S09]  /*aca0*/  ISETP.GT.U32.AND P0, PT, R29, R15, PT ;  /* 0x0000000f1d00720c */ /* 0x000fd20003f04070 */
[--C-:B------:R-:W-:Y:S01]  /*acb0*/  @!P5 IMAD.IADD R28, R28, 0x1, -R29.reuse ;  /* 0x000000011c1cd824 */ /* 0x100fe200078e0a1d */
[C---:B------:R-:W-:Y:S01]  /*acc0*/  ISETP.GT.U32.AND P5, PT, R29.reuse, R19, PT ;  /* 0x000000131d00720c */ /* 0x040fe20003fa4070 */
[----:B------:R-:W-:Y:S01]  /*acd0*/  IMAD.HI.U32 R23, R0, R22, RZ ;  /* 0x0000001600177227 */ /* 0x000fe200078e00ff */
[C---:B------:R-:W-:Y:S02]  /*ace0*/  ISETP.GT.U32.AND P1, PT, R29.reuse, R14, PT ;  /* 0x0000000e1d00720c */ /* 0x040fe40003f24070 */
[----:B------:R-:W-:Y:S01]  /*acf0*/  ISETP.GT.U32.AND P6, PT, R29, R28, PT ;  /* 0x0000001c1d00720c */ /* 0x000fe20003fc4070 */
[----:B------:R-:W-:Y:S02]  /*ad00*/  @!P3 IMAD.IADD R16, R16, 0x1, -R29 ;  /* 0x000000011010b824 */ /* 0x000fe400078e0a1d */
[----:B------:R-:W-:Y:S02]  /*ad10*/  IMAD.MOV R23, RZ, RZ, -R23 ;  /* 0x000000ffff177224 */ /* 0x000fe400078e0a17 */
[----:B------:R-:W-:-:S04]  /*ad20*/  @!P0 IMAD.IADD R15, R15, 0x1, -R29 ;  /* 0x000000010f0f8824 */ /* 0x000fc800078e0a1d */
[--C-:B------:R-:W-:Y:S01]  /*ad30*/  @!P5 IMAD.IADD R19, R19, 0x1, -R29.reuse ;  /* 0x000000011313d824 */ /* 0x100fe200078e0a1d */
[C---:B------:R-:W-:Y:S02]  /*ad40*/  ISETP.GT.U32.AND P5, PT, R29.reuse, R8, PT ;  /* 0x000000081d00720c */ /* 0x040fe40003fa4070 */
[C---:B------:R-:W-:Y:S02]  /*ad50*/  ISETP.GT.U32.AND P3, PT, R29.reuse, R11, PT ;  /* 0x0000000b1d00720c */ /* 0x040fe40003f64070 */
[C---:B------:R-:W-:Y:S01]  /*ad60*/  ISETP.GT.U32.AND P0, PT, R29.reuse, R10, PT ;  /* 0x0000000a1d00720c */ /* 0x040fe20003f04070 */
[C---:B------:R-:W-:Y:S01]  /*ad70*/  IMAD R22, R29.reuse, R23, R22 ;  /* 0x000000171d167224 */ /* 0x040fe200078e0216 */
[----:B------:R-:W-:Y:S02]  /*ad80*/  IABS R23, R2 ;  /* 0x0000000200177213 */ /* 0x000fe40000000000 */
[----:B------:R-:W-:Y:S01]  /*ad90*/  ISETP.GT.U32.AND P2, PT, R29, R13, PT ;  /* 0x0000000d1d00720c */ /* 0x000fe20003f44070 */
[----:B------:R-:W4:Y:S01]  /*ada0*/  LDL.LU R2, [R1+0x280] ;  /* 0x0002800001027983 */ /* 0x000f220000300800 */
[----:B------:R-:W-:-:S02]  /*adb0*/  @!P6 IMAD.IADD R28, R28, 0x1, -R29 ;  /* 0x000000011c1ce824 */ /* 0x000fc400078e0a1d */
[--C-:B------:R-:W-:Y:S01]  /*adc0*/  @!P1 IMAD.IADD R14, R14, 0x1, -R29.reuse ;  /* 0x000000010e0e9824 */ /* 0x100fe200078e0a1d */
[----:B------:R-:W-:Y:S01]  /*add0*/  ISETP.GT.U32.AND P1, PT, R29, R9, PT ;  /* 0x000000091d00720c */ /* 0x000fe20003f24070 */
[--C-:B------:R-:W-:Y:S02]  /*ade0*/  @!P5 IMAD.IADD R8, R8, 0x1, -R29.reuse ;  /* 0x000000010808d824 */ /* 0x100fe400078e0a1d */
[--C-:B------:R-:W-:Y:S01]  /*adf0*/  @!P3 IMAD.IADD R11, R11, 0x1, -R29.reuse ;  /* 0x000000010b0bb824 */ /* 0x100fe200078e0a1d */
[----:B------:R-:W-:Y:S01]  /*ae00*/  ISETP.GT.U32.AND P4, PT, R29, R12, PT ;  /* 0x0000000c1d00720c */ /* 0x000fe20003f84070 */
[----:B------:R-:W-:-:S03]  /*ae10*/  @!P0 IMAD.IADD R10, R10, 0x1, -R29 ;  /* 0x000000010a0a8824 */ /* 0x000fc600078e0a1d */
[----:B------:R-:W-:Y:S01]  /*ae20*/  @!P2 IMAD.IADD R13, R13, 0x1, -R29 ;  /* 0x000000010d0da824 */ /* 0x000fe200078e0a1d */
[----:B------:R-:W-:-:S04]  /*ae30*/  ISETP.GT.U32.AND P2, PT, R29, R6, PT ;  /* 0x000000061d00720c */ /* 0x000fc80003f44070 */
[--C-:B------:R-:W-:Y:S01]  /*ae40*/  @!P1 IMAD.IADD R9, R9, 0x1, -R29.reuse ;  /* 0x0000000109099824 */ /* 0x100fe200078e0a1d */
[----:B------:R-:W-:Y:S03]  /*ae50*/  STL [R1+0x2c8], R19 ;  /* 0x0002c81301007387 */ /* 0x000fe60000100800 */
[--C-:B------:R-:W-:Y:S01]  /*ae60*/  @!P4 IMAD.IADD R12, R12, 0x1, -R29.reuse ;  /* 0x000000010c0cc824 */ /* 0x100fe200078e0a1d */
[----:B------:R-:W-:Y:S04]  /*ae70*/  STL [R1+0x2b8], R16 ;  /* 0x0002b81001007387 */ /* 0x000fe80000100800 */
[----:B------:R-:W-:Y:S01]  /*ae80*/  STL [R1+0x2c0], R15 ;  /* 0x0002c00f01007387 */ /* 0x000fe20000100800 */
[----:B------:R-:W-:-:S03]  /*ae90*/  @!P2 IMAD.IADD R6, R6, 0x1, -R29 ;  /* 0x000000010606a824 */ /* 0x000fc600078e0a1d */
[----:B------:R-:W-:Y:S04]  /*aea0*/  STL [R1+0x2c4], R14 ;  /* 0x0002c40e01007387 */ /* 0x000fe80000100800 */
[----:B------:R-:W-:Y:S04]  /*aeb0*/  STL [R1+0x2bc], R13 ;  /* 0x0002bc0d01007387 */ /* 0x000fe80000100800 */
[----:B------:R0:W-:Y:S04]  /*aec0*/  STL [R1+0x2a4], R28 ;  /* 0x0002a41c01007387 */ /* 0x0001e80000100800 */
[----:B------:R1:W-:Y:S04]  /*aed0*/  STL [R1+0x2b4], R12 ;  /* 0x0002b40c01007387 */ /* 0x0003e80000100800 */
[----:B0-----:R-:W4:Y:S01]  /*aee0*/  LDL.LU R28, [R1+0x278] ;  /* 0x00027800011c7983 */ /* 0x001f220000300800 */
[----:B------:R-:W-:-:S03]  /*aef0*/  ISETP.GT.U32.AND P4, PT, R29, R24, PT ;  /* 0x000000181d00720c */ /* 0x000fc60003f84070 */
[----:B------:R-:W4:Y:S04]  /*af00*/  LDL.LU R16, [R1+0x268] ;  /* 0x0002680001107983 */ /* 0x000f280000300800 */
[----:B------:R-:W4:Y:S04]  /*af10*/  LDL.LU R15, [R1+0x270] ;  /* 0x00027000010f7983 */ /* 0x000f280000300800 */
[----:B-1----:R-:W4:Y:S02]  /*af20*/  LDL.LU R12, [R1+0x274] ;  /* 0x00027400010c7983 */ /* 0x002f240000300800 */
[----:B------:R-:W-:Y:S01]  /*af30*/  @!P4 IMAD.IADD R24, R24, 0x1, -R29 ;  /* 0x000000011818c824 */ /* 0x000fe200078e0a1d */
[----:B--2---:R-:W-:-:S02]  /*af40*/  ISETP.GT.U32.AND P6, PT, R29, R18, PT ;  /* 0x000000121d00720c */ /* 0x004fc40003fc4070 */
[C---:B---3--:R-:W-:Y:S02]  /*af50*/  ISETP.GT.U32.AND P5, PT, R29.reuse, R17, PT ;  /* 0x000000111d00720c */ /* 0x048fe40003fa4070 */
[C---:B------:R-:W-:Y:S02]  /*af60*/  ISETP.GT.U32.AND P3, PT, R29.reuse, R7, PT ;  /* 0x000000071d00720c */ /* 0x040fe40003f64070 */
[----:B------:R-:W-:-:S07]  /*af70*/  ISETP.GT.U32.AND P0, PT, R29, R5, PT ;  /* 0x000000051d00720c */ /* 0x000fce0003f04070 */
[--C-:B------:R-:W-:Y:S01]  /*af80*/  @!P6 IMAD.IADD R18, R18, 0x1, -R29.reuse ;  /* 0x000000011212e824 */ /* 0x100fe200078e0a1d */
[----:B------:R-:W-:Y:S01]  /*af90*/  ISETP.GT.U32.AND P6, PT, R29, R8, PT ;  /* 0x000000081d00720c */ /* 0x000fe20003fc4070 */
[--C-:B------:R-:W-:Y:S01]  /*afa0*/  @!P5 IMAD.IADD R17, R17, 0x1, -R29.reuse ;  /* 0x000000011111d824 */ /* 0x100fe200078e0a1d */
[----:B------:R-:W-:Y:S01]  /*afb0*/  ISETP.GT.U32.AND P5, PT, R29, R11, PT ;  /* 0x0000000b1d00720c */ /* 0x000fe20003fa4070 */
[--C-:B------:R-:W-:Y:S01]  /*afc0*/  @!P3 IMAD.IADD R7, R7, 0x1, -R29.reuse ;  /* 0x000000010707b824 */ /* 0x100fe200078e0a1d */
[C---:B------:R-:W-:Y:S02]  /*afd0*/  ISETP.GT.U32.AND P3, PT, R29.reuse, R10, PT ;  /* 0x0000000a1d00720c */ /* 0x040fe40003f64070 */
[----:B------:R-:W-:Y:S01]  /*afe0*/  ISETP.GT.U32.AND P1, PT, R29, R4, PT ;  /* 0x000000041d00720c */ /* 0x000fe20003f24070 */
[----:B------:R-:W-:Y:S01]  /*aff0*/  @!P0 IMAD.IADD R5, R5, 0x1, -R29 ;  /* 0x0000000105058824 */ /* 0x000fe200078e0a1d */
[----:B------:R-:W-:-:S05]  /*b000*/  ISETP.GT.U32.AND P0, PT, R29, R9, PT ;  /* 0x000000091d00720c */ /* 0x000fca0003f04070 */
[--C-:B------:R-:W-:Y:S02]  /*b010*/  @!P6 IMAD.IADD R8, R8, 0x1, -R29.reuse ;  /* 0x000000010808e824 */ /* 0x100fe400078e0a1d */
[--C-:B------:R-:W-:Y:S02]  /*b020*/  @!P5 IMAD.IADD R11, R11, 0x1, -R29.reuse ;  /* 0x000000010b0bd824 */ /* 0x100fe400078e0a1d */
[--C-:B------:R-:W-:Y:S01]  /*b030*/  @!P3 IMAD.IADD R10, R10, 0x1, -R29.reuse ;  /* 0x000000010a0ab824 */ /* 0x100fe200078e0a1d */
[----:B------:R0:W-:Y:S01]  /*b040*/  STL [R1+0x2ac], R8 ;  /* 0x0002ac0801007387 */ /* 0x0001e20000100800 */
[--C-:B------:R-:W-:Y:S01]  /*b050*/  @!P1 IMAD.IADD R4, R4, 0x1, -R29.reuse ;  /* 0x0000000104049824 */ /* 0x100fe200078e0a1d */
[----:B------:R-:W-:Y:S01]  /*b060*/  ISETP.GT.U32.AND P1, PT, R29, R6, PT ;  /* 0x000000061d00720c */ /* 0x000fe20003f24070 */
[----:B------:R-:W-:Y:S01]  /*b070*/  @!P0 IMAD.IADD R9, R9, 0x1, -R29 ;  /* 0x0000000109098824 */ /* 0x000fe200078e0a1d */
[----:B0-----:R-:W2:Y:S01]  /*b080*/  LDL.LU R8, [R1+0x26c] ;  /* 0x00026c0001087983 */ /* 0x001ea20000300800 */
[----:B------:R-:W-:-:S03]  /*b090*/  ISETP.GT.U32.AND P2, PT, R29, R3, PT ;  /* 0x000000031d00720c */ /* 0x000fc60003f44070 */
[----:B------:R-:W3:Y:S04]  /*b0a0*/  LDL.LU R20, [R1+0x264] ;  /* 0x0002640001147983 */ /* 0x000ee80000300800 */
[----:B------:R0:W-:Y:S04]  /*b0b0*/  STL [R1+0x2b0], R11 ;  /* 0x0002b00b01007387 */ /* 0x0001e80000100800 */
[----:B------:R-:W2:Y:S04]  /*b0c0*/  LDL.LU R19, [R1+0x254] ;  /* 0x0002540001137983 */ /* 0x000ea80000300800 */
[----:B------:R-:W-:Y:S04]  /*b0d0*/  STL [R1+0x2a8], R10 ;  /* 0x0002a80a01007387 */ /* 0x000fe80000100800 */
[----:B------:R1:W-:Y:S01]  /*b0e0*/  STL [R1+0x2a0], R9 ;  /* 0x0002a00901007387 */ /* 0x0003e20000100800 */
[----:B------:R-:W-:-:S03]  /*b0f0*/  @!P1 IMAD.IADD R6, R6, 0x1, -R29 ;  /* 0x0000000106069824 */ /* 0x000fc600078e0a1d */
[----:B------:R-:W3:Y:S04]  /*b100*/  LDL.LU R14, [R1+0x25c] ;  /* 0x00025c00010e7983 */ /* 0x000ee80000300800 */
[----:B------:R-:W3:Y:S01]  /*b110*/  LDL.LU R13, [R1+0x260] ;  /* 0x00026000010d7983 */ /* 0x000ee20000300800 */
[----:B------:R-:W-:-:S03]  /*b120*/  @!P2 IMAD.IADD R3, R3, 0x1, -R29 ;  /* 0x000000010303a824 */ /* 0x000fc600078e0a1d */
[----:B------:R4:W-:Y:S01]  /*b130*/  STL [R1+0x290], R6 ;  /* 0x0002900601007387 */ /* 0x0009e20000100800 */
[----:B------:R-:W-:-:S03]  /*b140*/  ISETP.GT.U32.AND P2, PT, R29, R24, PT ;  /* 0x000000181d00720c */ /* 0x000fc60003f44070 */
[----:B0-----:R-:W3:Y:S04]  /*b150*/  LDL.LU R11, [R1+0x258] ;  /* 0x00025800010b7983 */ /* 0x001ee80000300800 */
[----:B-1----:R-:W3:Y:S04]  /*b160*/  LDL.LU R9, [R1+0x250] ;  /* 0x0002500001097983 */ /* 0x002ee80000300800 */
[----:B------:R-:W3:Y:S02]  /*b170*/  LDL.LU R10, [R1+0x240] ;  /* 0x00024000010a7983 */ /* 0x000ee40000300800 */
[----:B------:R-:W-:-:S05]  /*b180*/  @!P2 IMAD.IADD R24, R24, 0x1, -R29 ;  /* 0x000000011818a824 */ /* 0x000fca00078e0a1d */
[----:B------:R-:W-:Y:S04]  /*b190*/  STL [R1+0x298], R24 ;  /* 0x0002981801007387 */ /* 0x000fe80000100800 */
[----:B----4-:R-:W4:Y:S01]  /*b1a0*/  LDL.LU R6, [R1+0x248] ;  /* 0x0002480001067983 */ /* 0x010f220000300800 */
[C---:B------:R-:W-:Y:S02]  /*b1b0*/  ISETP.GT.U32.AND P4, PT, R29.reuse, R2, PT ;  /* 0x000000021d00720c */ /* 0x040fe40003f84070 */
[----:B------:R-:W-:-:S11]  /*b1c0*/  ISETP.GT.U32.AND P5, PT, R29, R17, PT ;  /* 0x000000111d00720c */ /* 0x000fd60003fa4070 */
[--C-:B------:R-:W-:Y:S01]  /*b1d0*/  @!P4 IMAD.IADD R2, R2, 0x1, -R29.reuse ;  /* 0x000000010202c824 */ /* 0x100fe200078e0a1d */
[C---:B------:R-:W-:Y:S02]  /*b1e0*/  ISETP.GT.U32.AND P4, PT, R29.reuse, R18, PT ;  /* 0x000000121d00720c */ /* 0x040fe40003f84070 */
[C---:B------:R-:W-:Y:S02]  /*b1f0*/  ISETP.GT.U32.AND P3, PT, R29.reuse, R7, PT ;  /* 0x000000071d00720c */ /* 0x040fe40003f64070 */
[----:B------:R-:W-:Y:S01]  /*b200*/  ISETP.GT.U32.AND P6, PT, R29, R2, PT ;  /* 0x000000021d00720c */ /* 0x000fe20003fc4070 */
[----:B------:R-:W-:Y:S01]  /*b210*/  @!P5 IMAD.IADD R17, R17, 0x1, -R29 ;  /* 0x000000011111d824 */ /* 0x000fe200078e0a1d */
[----:B------:R-:W-:-:S07]  /*b220*/  ISETP.GT.U32.AND P0, PT, R29, R5, PT ;  /* 0x000000051d00720c */ /* 0x000fce0003f04070 */
[--C-:B------:R-:W-:Y:S01]  /*b230*/  @!P4 IMAD.IADD R18, R18, 0x1, -R29.reuse ;  /* 0x000000011212c824 */ /* 0x100fe200078e0a1d */
[C---:B------:R-:W-:Y:S02]  /*b240*/  ISETP.GT.U32.AND P4, PT, R29.reuse, R28, PT ;  /* 0x0000001c1d00720c */ /* 0x040fe40003f84070 */
[----:B------:R-:W-:Y:S01]  /*b250*/  ISETP.GT.U32.AND P5, PT, R29, R16, PT ;  /* 0x000000101d00720c */ /* 0x000fe20003fa4070 */
[--C-:B------:R-:W-:Y:S02]  /*b260*/  @!P3 IMAD.IADD R7, R7, 0x1, -R29.reuse ;  /* 0x000000010707b824 */ /* 0x100fe400078e0a1d */
[----:B------:R-:W-:Y:S01]  /*b270*/  @!P6 IMAD.IADD R2, R2, 0x1, -R29 ;  /* 0x000000010202e824 */ /* 0x000fe200078e0a1d */
[C---:B------:R-:W-:Y:S02]  /*b280*/  ISETP.GT.U32.AND P3, PT, R29.reuse, R15, PT ;  /* 0x0000000f1d00720c */ /* 0x040fe40003f64070 */
[C---:B------:R-:W-:Y:S02]  /*b290*/  ISETP.GT.U32.AND P1, PT, R29.reuse, R4, PT ;  /* 0x000000041d00720c */ /* 0x040fe40003f24070 */
[----:B------:R-:W-:-:S03]  /*b2a0*/  ISETP.GT.U32.AND P2, PT, R29, R3, PT ;  /* 0x000000031d00720c */ /* 0x000fc60003f44070 */
[--C-:B------:R-:W-:Y:S02]  /*b2b0*/  @!P4 IMAD.IADD R28, R28, 0x1, -R29.reuse ;  /* 0x000000011c1cc824 */ /* 0x100fe400078e0a1d */
[--C-:B------:R-:W-:Y:S02]  /*b2c0*/  @!P0 IMAD.IADD R5, R5, 0x1, -R29.reuse ;  /* 0x0000000105058824 */ /* 0x100fe400078e0a1d */
[--C-:B------:R-:W-:Y:S01]  /*b2d0*/  @!P5 IMAD.IADD R16, R16, 0x1, -R29.reuse ;  /* 0x000000011010d824 */ /* 0x100fe200078e0a1d */
[----:B------:R-:W-:Y:S01]  /*b2e0*/  ISETP.GT.U32.AND P0, PT, R29, R12, PT ;  /* 0x0000000c1d00720c */ /* 0x000fe20003f04070 */
[--C-:B------:R-:W-:Y:S01]  /*b2f0*/  @!P3 IMAD.IADD R15, R15, 0x1, -R29.reuse ;  /* 0x000000010f0fb824 */ /* 0x100fe200078e0a1d */
[----:B------:R-:W-:Y:S01]  /*b300*/  STL [R1+0x29c], R18 ;  /* 0x00029c1201007387 */ /* 0x000fe20000100800 */
[--C-:B------:R-:W-:Y:S02]  /*b310*/  @!P1 IMAD.IADD R4, R4, 0x1, -R29.reuse ;  /* 0x0000000104049824 */ /* 0x100fe400078e0a1d */
[--C-:B------:R-:W-:Y:S01]  /*b320*/  @!P2 IMAD.IADD R3, R3, 0x1, -R29.reuse ;  /* 0x000000010303a824 */ /* 0x100fe200078e0a1d */
[----:B------:R-:W-:Y:S04]  /*b330*/  STL [R1+0x294], R17 ;  /* 0x0002941101007387 */ /* 0x000fe80000100800 */
[----:B------:R-:W-:Y:S03]  /*b340*/  STL [R1+0x28c], R7 ;  /* 0x00028c0701007387 */ /* 0x000fe60000100800 */
[----:B------:R-:W-:Y:S01]  /*b350*/  @!P0 IMAD.IADD R12, R12, 0x1, -R29 ;  /* 0x000000010c0c8824 */ /* 0x000fe200078e0a1d */
[----:B------:R-:W-:Y:S04]  /*b360*/  STL [R1+0x27c], R5 ;  /* 0x00027c0501007387 */ /* 0x000fe80000100800 */
[----:B------:R-:W-:Y:S04]  /*b370*/  STL [R1+0x284], R4 ;  /* 0x0002840401007387 */ /* 0x000fe80000100800 */
[----:B------:R0:W-:Y:S04]  /*b380*/  STL [R1+0x280], R2 ;  /* 0x0002800201007387 */ /* 0x0001e80000100800 */
[----:B------:R1:W-:Y:S04]  /*b390*/  STL [R1+0x288], R3 ;  /* 0x0002880301007387 */ /* 0x0003e80000100800 */
[----:B0-----:R-:W4:Y:S04]  /*b3a0*/  LDL.LU R2, [R1+0x24c] ;  /* 0x00024c0001027983 */ /* 0x001f280000300800 */
[----:B------:R-:W4:Y:S04]  /*b3b0*/  LDL.LU R7, [R1+0x244] ;  /* 0x0002440001077983 */ /* 0x000f280000300800 */
[----:B------:R-:W4:Y:S04]  /*b3c0*/  LDL.LU R5, [R1+0x23c] ;  /* 0x00023c0001057983 */ /* 0x000f280000300800 */
[----:B------:R-:W4:Y:S04]  /*b3d0*/  LDL.LU R4, [R1+0x22c] ;  /* 0x00022c0001047983 */ /* 0x000f280000300800 */
[----:B-1----:R-:W4:Y:S01]  /*b3e0*/  LDL.LU R3, [R1+0x234] ;  /* 0x0002340001037983 */ /* 0x002f220000300800 */
[----:B--2---:R-:W-:-:S02]  /*b3f0*/  ISETP.GT.U32.AND P6, PT, R29, R19, PT ;  /* 0x000000131d00720c */ /* 0x004fc40003fc4070 */
[C---:B---3--:R-:W-:Y:S02]  /*b400*/  ISETP.GT.U32.AND P4, PT, R29.reuse, R14, PT ;  /* 0x0000000e1d00720c */ /* 0x048fe40003f84070 */
[----:B------:R-:W-:-:S09]  /*b410*/  ISETP.GT.U32.AND P5, PT, R29, R13, PT ;  /* 0x0000000d1d00720c */ /* 0x000fd20003fa4070 */
[--C-:B------:R-:W-:Y:S01]  /*b420*/  @!P6 IMAD.IADD R19, R19, 0x1, -R29.reuse ;  /* 0x000000011313e824 */ /* 0x100fe200078e0a1d */
[C---:B------:R-:W-:Y:S02]  /*b430*/  ISETP.GT.U32.AND P6, PT, R29.reuse, R28, PT ;  /* 0x0000001c1d00720c */ /* 0x040fe40003fc4070 */
[C---:B------:R-:W-:Y:S01]  /*b440*/  ISETP.GT.U32.AND P3, PT, R29.reuse, R11, PT ;  /* 0x0000000b1d00720c */ /* 0x040fe20003f64070 */
[--C-:B------:R-:W-:Y:S01]  /*b450*/  @!P4 IMAD.IADD R14, R14, 0x1, -R29.reuse ;  /* 0x000000010e0ec824 */ /* 0x100fe200078e0a1d */
[C---:B------:R-:W-:Y:S02]  /*b460*/  ISETP.GT.U32.AND P4, PT, R29.reuse, R16, PT ;  /* 0x000000101d00720c */ /* 0x040fe40003f84070 */
[----:B------:R-:W-:Y:S01]  /*b470*/  ISETP.GT.U32.AND P1, PT, R29, R8, PT ;  /* 0x000000081d00720c */ /* 0x000fe20003f24070 */
[----:B------:R-:W-:Y:S01]  /*b480*/  @!P5 IMAD.IADD R13, R13, 0x1, -R29 ;  /* 0x000000010d0dd824 */ /* 0x000fe200078e0a1d */
[C---:B------:R-:W-:Y:S02]  /*b490*/  ISETP.GT.U32.AND P2, PT, R29.reuse, R20, PT ;  /* 0x000000141d00720c */ /* 0x040fe40003f44070 */
[----:B------:R-:W-:-:S02]  /*b4a0*/  ISETP.GT.U32.AND P5, PT, R29, R15, PT ;  /* 0x0000000f1d00720c */ /* 0x000fc40003fa4070 */
[----:B------:R-:W-:Y:S01]  /*b4b0*/  ISETP.GT.U32.AND P0, PT, R29, R9, PT ;  /* 0x000000091d00720c */ /* 0x000fe20003f04070 */
[--C-:B------:R-:W-:Y:S02]  /*b4c0*/  @!P6 IMAD.IADD R28, R28, 0x1, -R29.reuse ;  /* 0x000000011c1ce824 */ /* 0x100fe400078e0a1d */
[--C-:B------:R-:W-:Y:S01]  /*b4d0*/  @!P3 IMAD.IADD R11, R11, 0x1, -R29.reuse ;  /* 0x000000010b0bb824 */ /* 0x100fe200078e0a1d */
[C---:B------:R-:W-:Y:S01]  /*b4e0*/  ISETP.GT.U32.AND P3, PT, R29.reuse, R12, PT ;  /* 0x0000000c1d00720c */ /* 0x040fe20003f64070 */
[--C-:B------:R-:W-:Y:S01]  /*b4f0*/  @!P4 IMAD.IADD R16, R16, 0x1, -R29.reuse ;  /* 0x000000011010c824 */ /* 0x100fe200078e0a1d */
[----:B------:R0:W-:Y:S01]  /*b500*/  STL [R1+0x278], R28 ;  /* 0x0002781c01007387 */ /* 0x0001e20000100800 */
[--C-:B------:R-:W-:Y:S01]  /*b510*/  @!P1 IMAD.IADD R8, R8, 0x1, -R29.reuse ;  /* 0x0000000108089824 */ /* 0x100fe200078e0a1d */
[C---:B------:R-:W-:Y:S01]  /*b520*/  ISETP.GT.U32.AND P1, PT, R29.reuse, R10, PT ;  /* 0x0000000a1d00720c */ /* 0x040fe20003f24070 */
[--C-:B------:R-:W-:Y:S01]  /*b530*/  @!P2 IMAD.IADD R20, R20, 0x1, -R29.reuse ;  /* 0x000000011414a824 */ /* 0x100fe200078e0a1d */
[----:B----4-:R-:W-:Y:S01]  /*b540*/  ISETP.GT.U32.AND P2, PT, R29, R6, PT ;  /* 0x000000061d00720c */ /* 0x010fe20003f44070 */
[----:B------:R-:W-:-:S02]  /*b550*/  @!P5 IMAD.IADD R15, R15, 0x1, -R29 ;  /* 0x000000010f0fd824 */ /* 0x000fc400078e0a1d */
[----:B------:R-:W-:Y:S01]  /*b560*/  @!P0 IMAD.IADD R9, R9, 0x1, -R29 ;  /* 0x0000000109098824 */ /* 0x000fe200078e0a1d */
[----:B0-----:R-:W2:Y:S01]  /*b570*/  LDL.LU R28, [R1+0x238] ;  /* 0x00023800011c7983 */ /* 0x001ea20000300800 */
[----:B------:R-:W-:-:S03]  /*b580*/  ISETP.GT.U32.AND P0, PT, R29, R8, PT ;  /* 0x000000081d00720c */ /* 0x000fc60003f04070 */
[----:B------:R-:W3:Y:S04]  /*b590*/  LDL.LU R18, [R1+0x230] ;  /* 0x0002300001127983 */ /* 0x000ee80000300800 */
[----:B------:R0:W-:Y:S01]  /*b5a0*/  STL [R1+0x268], R16 ;  /* 0x0002681001007387 */ /* 0x0001e20000100800 */
[----:B------:R-:W-:-:S03]  /*b5b0*/  @!P3 IMAD.IADD R12, R12, 0x1, -R29 ;  /* 0x000000010c0cb824 */ /* 0x000fc600078e0a1d */
[----:B------:R-:W4:Y:S04]  /*b5c0*/  LDL.LU R17, [R1+0x228] ;  /* 0x0002280001117983 */ /* 0x000f280000300800 */
[----:B0-----:R-:W2:Y:S04]  /*b5d0*/  LDL.LU R16, [R1+0x218] ;  /* 0x0002180001107983 */ /* 0x001ea80000300800 */
[----:B------:R0:W-:Y:S01]  /*b5e0*/  STL [R1+0x270], R15 ;  /* 0x0002700f01007387 */ /* 0x0001e20000100800 */
[--C-:B------:R-:W-:Y:S01]  /*b5f0*/  @!P1 IMAD.IADD R10, R10, 0x1, -R29.reuse ;  /* 0x000000010a0a9824 */ /* 0x100fe200078e0a1d */
[C---:B------:R-:W-:Y:S01]  /*b600*/  ISETP.GT.U32.AND P1, PT, R29.reuse, R20, PT ;  /* 0x000000141d00720c */ /* 0x040fe20003f24070 */
[----:B------:R-:W-:Y:S01]  /*b610*/  @!P2 IMAD.IADD R6, R6, 0x1, -R29 ;  /* 0x000000010606a824 */ /* 0x000fe200078e0a1d */
[----:B0-----:R-:W2:Y:S01]  /*b620*/  LDL.LU R15, [R1+0x220] ;  /* 0x00022000010f7983 */ /* 0x001ea20000300800 */
[----:B------:R-:W-:-:S03]  /*b630*/  ISETP.GT.U32.AND P2, PT, R29, R19, PT ;  /* 0x000000131d00720c */ /* 0x000fc60003f44070 */
[----:B------:R0:W-:Y:S01]  /*b640*/  STL [R1+0x274], R12 ;  /* 0x0002740c01007387 */ /* 0x0001e20000100800 */
[C---:B------:R-:W-:Y:S01]  /*b650*/  ISETP.GT.U32.AND P4, PT, R29.reuse, R14, PT ;  /* 0x0000000e1d00720c */ /* 0x040fe20003f84070 */
[--C-:B------:R-:W-:Y:S01]  /*b660*/  @!P0 IMAD.IADD R8, R8, 0x1, -R29.reuse ;  /* 0x0000000108088824 */ /* 0x100fe200078e0a1d */
[C---:B------:R-:W-:Y:S02]  /*b670*/  ISETP.GT.U32.AND P5, PT, R29.reuse, R13, PT ;  /* 0x0000000d1d00720c */ /* 0x040fe40003fa4070 */
[C---:B------:R-:W-:Y:S01]  /*b680*/  ISETP.GT.U32.AND P0, PT, R29.reuse, R9, PT ;  /* 0x000000091d00720c */ /* 0x040fe20003f04070 */
[----:B0-----:R-:W2:Y:S01]  /*b690*/  LDL.LU R12, [R1+0x224] ;  /* 0x00022400010c7983 */ /* 0x001ea20000300800 */
[----:B------:R-:W-:Y:S01]  /*b6a0*/  ISETP.GT.U32.AND P3, PT, R29, R11, PT ;  /* 0x0000000b1d00720c */ /* 0x000fe20003f64070 */
[--C-:B------:R-:W-:Y:S02]  /*b6b0*/  @!P1 IMAD.IADD R20, R20, 0x1, -R29.reuse ;  /* 0x0000000114149824 */ /* 0x100fe400078e0a1d */
[--C-:B------:R-:W-:Y:S01]  /*b6c0*/  @!P2 IMAD.IADD R19, R19, 0x1, -R29.reuse ;  /* 0x000000011313a824 */ /* 0x100fe200078e0a1d */
[----:B------:R0:W-:Y:S03]  /*b6d0*/  STL [R1+0x26c], R8 ;  /* 0x00026c0801007387 */ /* 0x0001e60000100800 */
[----:B------:R-:W-:-:S02]  /*b6e0*/  @!P4 IMAD.IADD R14, R14, 0x1, -R29 ;  /* 0x000000010e0ec824 */ /* 0x000fc400078e0a1d */
[--C-:B------:R-:W-:Y:S02]  /*b6f0*/  @!P5 IMAD.IADD R13, R13, 0x1, -R29.reuse ;  /* 0x000000010d0dd824 */ /* 0x100fe400078e0a1d */
[--C-:B------:R-:W-:Y:S02]  /*b700*/  @!P0 IMAD.IADD R9, R9, 0x1, -R29.reuse ;  /* 0x0000000109098824 */ /* 0x100fe400078e0a1d */
[----:B------:R-:W-:Y:S01]  /*b710*/  @!P3 IMAD.IADD R11, R11, 0x1, -R29 ;  /* 0x000000010b0bb824 */ /* 0x000fe200078e0a1d */
        /* <DEDUP_REMOVED lines=9> */
[C---:B------:R-:W-:Y:S02]  /*b7b0*/  ISETP.GT.U32.AND P2, PT, R29.reuse, R2, PT ;  /* 0x000000021d00720c */ /* 0x040fe40003f44070 */
[C---:B------:R-:W-:Y:S02]  /*b7c0*/  ISETP.GT.U32.AND P4, PT, R29.reuse, R7, PT ;  /* 0x000000071d00720c */ /* 0x040fe40003f84070 */
[C---:B------:R-:W-:Y:S02]  /*b7d0*/  ISETP.GT.U32.AND P5, PT, R29.reuse, R5, PT ;  /* 0x000000051d00720c */ /* 0x040fe40003fa4070 */
[----:B------:R-:W-:-:S05]  /*b7e0*/  ISETP.GT.U32.AND P3, PT, R29, R4, PT ;  /* 0x000000041d00720c */ /* 0x000fca0003f64070 */
[--C-:B------:R-:W-:Y:S02]  /*b7f0*/  @!P6 IMAD.IADD R6, R6, 0x1, -R29.reuse ;  /* 0x000000010606e824 */ /* 0x100fe400078e0a1d */
[--C-:B------:R-:W-:Y:S01]  /*b800*/  @!P2 IMAD.IADD R2, R2, 0x1, -R29.reuse ;  /* 0x000000010202a824 */ /* 0x100fe200078e0a1d */
[----:B------:R-:W-:Y:S01]  /*b810*/  ISETP.GT.U32.AND P1, PT, R29, R10, PT ;  /* 0x0000000a1d00720c */ /* 0x000fe20003f24070 */
[--C-:B------:R-:W-:Y:S02]  /*b820*/  @!P4 IMAD.IADD R7, R7, 0x1, -R29.reuse ;  /* 0x000000010707c824 */ /* 0x100fe400078e0a1d */
[--C-:B------:R-:W-:Y:S01]  /*b830*/  @!P5 IMAD.IADD R5, R5, 0x1, -R29.reuse ;  /* 0x000000010505d824 */ /* 0x100fe200078e0a1d */
[----:B------:R-:W-:Y:S01]  /*b840*/  ISETP.GT.U32.AND P0, PT, R29, R3, PT ;  /* 0x000000031d00720c */ /* 0x000fe20003f04070 */
[--C-:B------:R-:W-:Y:S01]  /*b850*/  @!P3 IMAD.IADD R4, R4, 0x1, -R29.reuse ;  /* 0x000000010404b824 */ /* 0x100fe200078e0a1d */
[----:B------:R0:W-:Y:S07]  /*b860*/  STL [R1+0x248], R6 ;  /* 0x0002480601007387 */ /* 0x0001ee0000100800 */
[----:B------:R-:W-:-:S04]  /*b870*/  @!P1 IMAD.IADD R10, R10, 0x1, -R29 ;  /* 0x000000010a0a9824 */ /* 0x000fc800078e0a1d */
[----:B------:R-:W-:Y:S01]  /*b880*/  @!P0 IMAD.IADD R3, R3, 0x1, -R29 ;  /* 0x0000000103038824 */ /* 0x000fe200078e0a1d */
[----:B------:R1:W-:Y:S04]  /*b890*/  STL [R1+0x240], R10 ;  /* 0x0002400a01007387 */ /* 0x0003e80000100800 */
[----:B0-----:R-:W2:Y:S01]  /*b8a0*/  LDL.LU R6, [R1+0x204] ;  /* 0x0002040001067983 */ /* 0x001ea20000300800 */
[----:B------:R-:W-:-:S03]  /*b8b0*/  IMAD.HI.U32 R24, R0, R23, RZ ;  /* 0x0000001700187227 */ /* 0x000fc600078e00ff */
[----:B------:R-:W2:Y:S04]  /*b8c0*/  LDL.LU R14, [R1+0x20c] ;  /* 0x00020c00010e7983 */ /* 0x000ea80000300800 */
[----:B------:R-:W2:Y:S01]  /*b8d0*/  LDL.LU R13, [R1+0x210] ;  /* 0x00021000010d7983 */ /* 0x000ea20000300800 */
[----:B------:R-:W-:-:S03]  /*b8e0*/  IMAD.MOV R24, RZ, RZ, -R24 ;  /* 0x000000ffff187224 */ /* 0x000fc600078e0a18 */
[----:B------:R-:W2:Y:S04]  /*b8f0*/  LDL.LU R11, [R1+0x208] ;  /* 0x00020800010b7983 */ /* 0x000ea80000300800 */
[----:B-1----:R-:W2:Y:S01]  /*b900*/  LDL.LU R10, [R1+0x200] ;  /* 0x00020000010a7983 */ /* 0x002ea20000300800 */
[C---:B------:R-:W-:Y:S01]  /*b910*/  IMAD R23, R29.reuse, R24, R23 ;  /* 0x000000181d177224 */ /* 0x040fe200078e0217 */
[C---:B---3--:R-:W-:Y:S02]  /*b920*/  ISETP.GT.U32.AND P6, PT, R29.reuse, R18, PT ;  /* 0x000000121d00720c */ /* 0x048fe40003fc4070 */
[C---:B----4-:R-:W-:Y:S02]  /*b930*/  ISETP.GT.U32.AND P2, PT, R29.reuse, R17, PT ;  /* 0x000000111d00720c */ /* 0x050fe40003f44070 */
[----:B--2---:R-:W-:-:S09]  /*b940*/  ISETP.GT.U32.AND P4, PT, R29, R16, PT ;  /* 0x000000101d00720c */ /* 0x004fd20003f84070 */
[--C-:B------:R-:W-:Y:S01]  /*b950*/  @!P6 IMAD.IADD R18, R18, 0x1, -R29.reuse ;  /* 0x000000011212e824 */ /* 0x100fe200078e0a1d */
[C---:B------:R-:W-:Y:S02]  /*b960*/  ISETP.GT.U32.AND P6, PT, R29.reuse, R2, PT ;  /* 0x000000021d00720c */ /* 0x040fe40003fc4070 */
[----:B------:R-:W-:Y:S01]  /*b970*/  ISETP.GT.U32.AND P5, PT, R29, R15, PT ;  /* 0x0000000f1d00720c */ /* 0x000fe20003fa4070 */
[--C-:B------:R-:W-:Y:S01]  /*b980*/  @!P2 IMAD.IADD R17, R17, 0x1, -R29.reuse ;  /* 0x000000011111a824 */ /* 0x100fe200078e0a1d */
[C---:B------:R-:W-:Y:S01]  /*b990*/  ISETP.GT.U32.AND P2, PT, R29.reuse, R7, PT ;  /* 0x000000071d00720c */ /* 0x040fe20003f44070 */
[----:B------:R-:W-:Y:S01]  /*b9a0*/  @!P4 IMAD.IADD R16, R16, 0x1, -R29 ;  /* 0x000000011010c824 */ /* 0x000fe200078e0a1d */
[C---:B------:R-:W-:Y:S02]  /*b9b0*/  ISETP.GT.U32.AND P4, PT, R29.reuse, R5, PT ;  /* 0x000000051d00720c */ /* 0x040fe40003f84070 */
[----:B------:R-:W-:-:S07]  /*b9c0*/  ISETP.GT.U32.AND P3, PT, R29, R12, PT ;  /* 0x0000000c1d00720c */ /* 0x000fce0003f64070 */
[--C-:B------:R-:W-:Y:S01]  /*b9d0*/  @!P5 IMAD.IADD R15, R15, 0x1, -R29.reuse ;  /* 0x000000010f0fd824 */ /* 0x100fe200078e0a1d */
[----:B------:R-:W-:Y:S01]  /*b9e0*/  ISETP.GT.U32.AND P5, PT, R29, R4, PT ;  /* 0x000000041d00720c */ /* 0x000fe20003fa4070 */
[--C-:B------:R-:W-:Y:S02]  /*b9f0*/  @!P6 IMAD.IADD R2, R2, 0x1, -R29.reuse ;  /* 0x000000010202e824 */ /* 0x100fe400078e0a1d */
[--C-:B------:R-:W-:Y:S02]  /*ba00*/  @!P2 IMAD.IADD R7, R7, 0x1, -R29.reuse ;  /* 0x000000010707a824 */ /* 0x100fe400078e0a1d */
[--C-:B------:R-:W-:Y:S01]  /*ba10*/  @!P3 IMAD.IADD R12, R12, 0x1, -R29.reuse ;  /* 0x000000010c0cb824 */ /* 0x100fe200078e0a1d */
[----:B------:R-:W-:Y:S01]  /*ba20*/  ISETP.GT.U32.AND P3, PT, R29, R3, PT ;  /* 0x000000031d00720c */ /* 0x000fe20003f64070 */
[--C-:B------:R-:W-:Y:S01]  /*ba30*/  @!P4 IMAD.IADD R5, R5, 0x1, -R29.reuse ;  /* 0x000000010505c824 */ /* 0x100fe200078e0a1d */
[----:B------:R0:W-:Y:S05]  /*ba40*/  STL [R1+0x24c], R2 ;  /* 0x00024c0201007387 */ /* 0x0001ea0000100800 */
[--C-:B------:R-:W-:Y:S01]  /*ba50*/  @!P5 IMAD.IADD R4, R4, 0x1, -R29.reuse ;  /* 0x000000010404d824 */ /* 0x100fe200078e0a1d */
[----:B0-----:R-:W2:Y:S04]  /*ba60*/  LDL.LU R2, [R1+0x1f0] ;  /* 0x0001f00001027983 */ /* 0x001ea80000300800 */
[----:B------:R0:W-:Y:S01]  /*ba70*/  STL [R1+0x244], R7 ;  /* 0x0002440701007387 */ /* 0x0001e20000100800 */
[----:B------:R-:W-:-:S03]  /*ba80*/  @!P3 IMAD.IADD R3, R3, 0x1, -R29 ;  /* 0x000000010303b824 */ /* 0x000fc600078e0a1d */
[----:B------:R-:W3:Y:S04]  /*ba90*/  LDL.LU R20, [R1+0x1f8] ;  /* 0x0001f80001147983 */ /* 0x000ee80000300800 */
[----:B------:R1:W-:Y:S01]  /*baa0*/  STL [R1+0x23c], R5 ;  /* 0x00023c0501007387 */ /* 0x0003e20000100800 */
[----:B------:R-:W-:-:S03]  /*bab0*/  IABS R24, R9 ;  /* 0x0000000900187213 */ /* 0x000fc60000000000 */
[----:B------:R-:W4:Y:S04]  /*bac0*/  LDL.LU R9, [R1+0x1fc] ;  /* 0x0001fc0001097983 */ /* 0x000f280000300800 */
        /* <DEDUP_REMOVED lines=10> */
[C---:B------:R-:W-:Y:S01]  /*bb70*/  ISETP.GT.U32.AND P1, PT, R29.reuse, R25, PT ;  /* 0x000000191d00720c */ /* 0x040fe20003f24070 */
[----:B------:R-:W-:Y:S01]  /*bb80*/  @!P0 IMAD.IADD R8, R8, 0x1, -R29 ;  /* 0x0000000108088824 */ /* 0x000fe200078e0a1d */
[----:B------:R-:W-:-:S02]  /*bb90*/  ISETP.GT.U32.AND P4, PT, R29, R16, PT ;  /* 0x000000101d00720c */ /* 0x000fc40003f84070 */
[----:B------:R-:W-:-:S09]  /*bba0*/  ISETP.GT.U32.AND P0, PT, R29, R28, PT ;  /* 0x0000001c1d00720c */ /* 0x000fd20003f04070 */
[--C-:B------:R-:W-:Y:S01]  /*bbb0*/  @!P1 IMAD.IADD R25, R25, 0x1, -R29.reuse ;  /* 0x0000000119199824 */ /* 0x100fe200078e0a1d */
[C---:B------:R-:W-:Y:S02]  /*bbc0*/  ISETP.GT.U32.AND P1, PT, R29.reuse, R18, PT ;  /* 0x000000121d00720c */ /* 0x040fe40003f24070 */
[C---:B------:R-:W-:Y:S02]  /*bbd0*/  ISETP.GT.U32.AND P5, PT, R29.reuse, R15, PT ;  /* 0x0000000f1d00720c */ /* 0x040fe40003fa4070 */
[----:B------:R-:W-:Y:S01]  /*bbe0*/  ISETP.GT.U32.AND P6, PT, R29, R25, PT ;  /* 0x000000191d00720c */ /* 0x000fe20003fc4070 */
[--C-:B------:R-:W-:Y:S01]  /*bbf0*/  @!P2 IMAD.IADD R17, R17, 0x1, -R29.reuse ;  /* 0x000000011111a824 */ /* 0x100fe200078e0a1d */
[C---:B------:R-:W-:Y:S01]  /*bc00*/  ISETP.GT.U32.AND P2, PT, R29.reuse, R14, PT ;  /* 0x0000000e1d00720c */ /* 0x040fe20003f44070 */
[--C-:B------:R-:W-:Y:S01]  /*bc10*/  @!P0 IMAD.IADD R28, R28, 0x1, -R29.reuse ;  /* 0x000000011c1c8824 */ /* 0x100fe200078e0a1d */
[----:B------:R-:W-:Y:S01]  /*bc20*/  ISETP.GT.U32.AND P3, PT, R29, R12, PT ;  /* 0x0000000c1d00720c */ /* 0x000fe20003f64070 */
[----:B------:R-:W-:-:S04]  /*bc30*/  @!P4 IMAD.IADD R16, R16, 0x1, -R29 ;  /* 0x000000011010c824 */ /* 0x000fc800078e0a1d */
[--C-:B------:R-:W-:Y:S01]  /*bc40*/  @!P1 IMAD.IADD R18, R18, 0x1, -R29.reuse ;  /* 0x0000000112129824 */ /* 0x100fe200078e0a1d */
[C---:B------:R-:W-:Y:S02]  /*bc50*/  ISETP.GT.U32.AND P1, PT, R29.reuse, R6, PT ;  /* 0x000000061d00720c */ /* 0x040fe40003f24070 */
[----:B------:R-:W-:Y:S01]  /*bc60*/  ISETP.GT.U32.AND P4, PT, R29, R13, PT ;  /* 0x0000000d1d00720c */ /* 0x000fe20003f84070 */
[--C-:B------:R-:W-:Y:S01]  /*bc70*/  @!P5 IMAD.IADD R15, R15, 0x1, -R29.reuse ;  /* 0x000000010f0fd824 */ /* 0x100fe200078e0a1d */
[----:B------:R0:W-:Y:S01]  /*bc80*/  STL [R1+0x238], R28 ;  /* 0x0002381c01007387 */ /* 0x0001e20000100800 */
[----:B------:R-:W-:Y:S01]  /*bc90*/  ISETP.GT.U32.AND P5, PT, R29, R11, PT ;  /* 0x0000000b1d00720c */ /* 0x000fe20003fa4070 */
[--C-:B------:R-:W-:Y:S02]  /*bca0*/  @!P6 IMAD.IADD R25, R25, 0x1, -R29.reuse ;  /* 0x000000011919e824 */ /* 0x100fe400078e0a1d */
[----:B0-----:R-:W2:Y:S05]  /*bcb0*/  LDL.LU R28, [R1+0x1e8] ;  /* 0x0001e800011c7983 */ /* 0x001eaa0000300800 */
[----:B------:R-:W-:-:S02]  /*bcc0*/  @!P1 IMAD.IADD R6, R6, 0x1, -R29 ;  /* 0x0000000106069824 */ /* 0x000fc400078e0a1d */
[--C-:B------:R-:W-:Y:S02]  /*bcd0*/  @!P2 IMAD.IADD R14, R14, 0x1, -R29.reuse ;  /* 0x000000010e0ea824 */ /* 0x100fe400078e0a1d */
[--C-:B------:R-:W-:Y:S01]  /*bce0*/  @!P3 IMAD.IADD R12, R12, 0x1, -R29.reuse ;  /* 0x000000010c0cb824 */ /* 0x100fe200078e0a1d */
[----:B------:R-:W-:Y:S01]  /*bcf0*/  ISETP.GT.U32.AND P3, PT, R29, R10, PT ;  /* 0x0000000a1d00720c */ /* 0x000fe20003f64070 */
[--C-:B------:R-:W-:Y:S01]  /*bd00*/  @!P4 IMAD.IADD R13, R13, 0x1, -R29.reuse ;  /* 0x000000010d0dc824 */ /* 0x100fe200078e0a1d */
[----:B------:R-:W-:Y:S01]  /*bd10*/  ISETP.GT.U32.AND P0, PT, R29, R8, PT ;  /* 0x000000081d00720c */ /* 0x000fe20003f04070 */
[--C-:B------:R-:W-:Y:S01]  /*bd20*/  @!P5 IMAD.IADD R11, R11, 0x1, -R29.reuse ;  /* 0x000000010b0bd824 */ /* 0x100fe200078e0a1d */
[----:B------:R0:W-:Y:S04]  /*bd30*/  STL [R1+0x230], R18 ;  /* 0x0002301201007387 */ /* 0x0001e80000100800 */
        /* <DEDUP_REMOVED lines=9> */
[----:B------:R-:W2:Y:S04]  /*bdd0*/  LDL.LU R16, [R1+0x1c8] ;  /* 0x0001c80001107983 */ /* 0x000ea80000300800 */
[----:B------:R-:W-:Y:S04]  /*bde0*/  STL [R1+0x214], R25 ;  /* 0x0002141901007387 */ /* 0x000fe80000100800 */
[----:B------:R-:W2:Y:S04]  /*bdf0*/  LDL.LU R12, [R1+0x1d0] ;  /* 0x0001d000010c7983 */ /* 0x000ea80000300800 */
[----:B0-----:R-:W2:Y:S01]  /*be00*/  LDL.LU R8, [R1+0x1d4] ;  /* 0x0001d40001087983 */ /* 0x001ea20000300800 */
[----:B---3--:R-:W-:-:S02]  /*be10*/  ISETP.GT.U32.AND P6, PT, R29, R20, PT ;  /* 0x000000141d00720c */ /* 0x008fc40003fc4070 */
[C---:B----4-:R-:W-:Y:S02]  /*be20*/  ISETP.GT.U32.AND P1, PT, R29.reuse, R9, PT ;  /* 0x000000091d00720c */ /* 0x050fe40003f24070 */
[C---:B--2---:R-:W-:Y:S02]  /*be30*/  ISETP.GT.U32.AND P2, PT, R29.reuse, R7, PT ;  /* 0x000000071d00720c */ /* 0x044fe40003f44070 */
[----:B------:R-:W-:-:S07]  /*be40*/  ISETP.GT.U32.AND P4, PT, R29, R5, PT ;  /* 0x000000051d00720c */ /* 0x000fce0003f84070 */
[--C-:B------:R-:W-:Y:S01]  /*be50*/  @!P6 IMAD.IADD R20, R20, 0x1, -R29.reuse ;  /* 0x000000011414e824 */ /* 0x100fe200078e0a1d */
[C---:B------:R-:W-:Y:S02]  /*be60*/  ISETP.GT.U32.AND P6, PT, R29.reuse, R6, PT ;  /* 0x000000061d00720c */ /* 0x040fe40003fc4070 */
[----:B------:R-:W-:Y:S01]  /*be70*/  ISETP.GT.U32.AND P5, PT, R29, R4, PT ;  /* 0x000000041d00720c */ /* 0x000fe20003fa4070 */
[--C-:B------:R-:W-:Y:S01]  /*be80*/  @!P1 IMAD.IADD R9, R9, 0x1, -R29.reuse ;  /* 0x0000000109099824 */ /* 0x100fe200078e0a1d */
[----:B------:R-:W-:Y:S01]  /*be90*/  ISETP.GT.U32.AND P1, PT, R29, R14, PT ;  /* 0x0000000e1d00720c */ /* 0x000fe20003f24070 */
[--C-:B------:R-:W-:Y:S01]  /*bea0*/  @!P2 IMAD.IADD R7, R7, 0x1, -R29.reuse ;  /* 0x000000010707a824 */ /* 0x100fe200078e0a1d */
[----:B------:R-:W-:Y:S01]  /*beb0*/  ISETP.GT.U32.AND P2, PT, R29, R13, PT ;  /* 0x0000000d1d00720c */ /* 0x000fe20003f44070 */
[----:B------:R-:W-:Y:S01]  /*bec0*/  @!P4 IMAD.IADD R5, R5, 0x1, -R29 ;  /* 0x000000010505c824 */ /* 0x000fe200078e0a1d */
[----:B------:R-:W-:-:S05]  /*bed0*/  ISETP.GT.U32.AND P4, PT, R29, R11, PT ;  /* 0x0000000b1d00720c */ /* 0x000fca0003f84070 */
[--C-:B------:R-:W-:Y:S02]  /*bee0*/  @!P6 IMAD.IADD R6, R6, 0x1, -R29.reuse ;  /* 0x000000010606e824 */ /* 0x100fe400078e0a1d */
        /* <DEDUP_REMOVED lines=16> */
[----:B----4-:R-:W4:Y:S01]  /*bff0*/  LDL.LU R11, [R1+0x1b8] ;  /* 0x0001b800010b7983 */ /* 0x010f220000300800 */
[----:B------:R-:W-:-:S02]  /*c000*/  ISETP.GT.U32.AND P0, PT, R29, R2, PT ;  /* 0x000000021d00720c */ /* 0x000fc40003f04070 */
[C---:B------:R-:W-:Y:S01]  /*c010*/  ISETP.GT.U32.AND P3, PT, R29.reuse, R3, PT ;  /* 0x000000031d00720c */ /* 0x040fe20003f64070 */
[----:B0-----:R-:W4:Y:S10]  /*c020*/  LDL.LU R10, [R1+0x1ac] ;  /* 0x0001ac00010a7983 */ /* 0x001f340000300800 */
[--C-:B------:R-:W-:Y:S01]  /*c030*/  @!P0 IMAD.IADD R2, R2, 0x1, -R29.reuse ;  /* 0x0000000102028824 */ /* 0x100fe200078e0a1d */
[----:B------:R-:W-:Y:S01]  /*c040*/  ISETP.GT.U32.AND P0, PT, R29, R28, PT ;  /* 0x0000001c1d00720c */ /* 0x000fe20003f04070 */
[----:B------:R-:W-:Y:S01]  /*c050*/  @!P3 IMAD.IADD R3, R3, 0x1, -R29 ;  /* 0x000000010303b824 */ /* 0x000fe200078e0a1d */
[----:B------:R-:W-:-:S02]  /*c060*/  ISETP.GT.U32.AND P1, PT, R29, R9, PT ;  /* 0x000000091d00720c */ /* 0x000fc40003f24070 */
[C---:B------:R-:W-:Y:S02]  /*c070*/  ISETP.GT.U32.AND P3, PT, R29.reuse, R2, PT ;  /* 0x000000021d00720c */ /* 0x040fe40003f64070 */
[----:B------:R-:W-:-:S07]  /*c080*/  ISETP.GT.U32.AND P2, PT, R29, R7, PT ;  /* 0x000000071d00720c */ /* 0x000fce0003f44070 */
[--C-:B------:R-:W-:Y:S01]  /*c090*/  @!P0 IMAD.IADD R28, R28, 0x1, -R29.reuse ;  /* 0x000000011c1c8824 */ /* 0x100fe200078e0a1d */
[----:B------:R-:W-:Y:S01]  /*c0a0*/  ISETP.GT.U32.AND P0, PT, R29, R20, PT ;  /* 0x000000141d00720c */ /* 0x000fe20003f04070 */
[--C-:B------:R-:W-:Y:S01]  /*c0b0*/  @!P1 IMAD.IADD R9, R9, 0x1, -R29.reuse ;  /* 0x0000000109099824 */ /* 0x100fe200078e0a1d */
[C---:B------:R-:W-:Y:S02]  /*c0c0*/  ISETP.GT.U32.AND P4, PT, R29.reuse, R5, PT ;  /* 0x000000051d00720c */ /* 0x040fe40003f84070 */
[C---:B------:R-:W-:Y:S01]  /*c0d0*/  ISETP.GT.U32.AND P6, PT, R29.reuse, R28, PT ;  /* 0x0000001c1d00720c */ /* 0x040fe20003fc4070 */
[--C-:B------:R-:W-:Y:S01]  /*c0e0*/  @!P3 IMAD.IADD R2, R2, 0x1, -R29.reuse ;  /* 0x000000010202b824 */ /* 0x100fe200078e0a1d */
[----:B------:R-:W-:Y:S01]  /*c0f0*/  ISETP.GT.U32.AND P1, PT, R29, R17, PT ;  /* 0x000000111d00720c */ /* 0x000fe20003f24070 */
[----:B------:R-:W-:-:S06]  /*c100*/  @!P2 IMAD.IADD R7, R7, 0x1, -R29 ;  /* 0x000000010707a824 */ /* 0x000fcc00078e0a1d */
[--C-:B------:R-:W-:Y:S01]  /*c110*/  @!P0 IMAD.IADD R20, R20, 0x1, -R29.reuse ;  /* 0x0000000114148824 */ /* 0x100fe200078e0a1d */
[C---:B------:R-:W-:Y:S02]  /*c120*/  ISETP.GT.U32.AND P0, PT, R29.reuse, R18, PT ;  /* 0x000000121d00720c */ /* 0x040fe40003f04070 */
[C---:B------:R-:W-:Y:S01]  /*c130*/  ISETP.GT.U32.AND P2, PT, R29.reuse, R16, PT ;  /* 0x000000101d00720c */ /* 0x040fe20003f44070 */
[----:B------:R0:W-:Y:S01]  /*c140*/  STL [R1+0x1f0], R2 ;  /* 0x0001f00201007387 */ /* 0x0001e20000100800 */
[--C-:B------:R-:W-:Y:S01]  /*c150*/  @!P6 IMAD.IADD R28, R28, 0x1, -R29.reuse ;  /* 0x000000011c1ce824 */ /* 0x100fe200078e0a1d */
[----:B------:R-:W-:Y:S01]  /*c160*/  ISETP.GT.U32.AND P5, PT, R29, R4, PT ;  /* 0x000000041d00720c */ /* 0x000fe20003fa4070 */
[--C-:B------:R-:W-:Y:S01]  /*c170*/  @!P4 IMAD.IADD R5, R5, 0x1, -R29.reuse ;  /* 0x000000010505c824 */ /* 0x100fe200078e0a1d */
[----:B0-----:R-:W4:Y:S06]  /*c180*/  LDL.LU R2, [R1+0x19c] ;  /* 0x00019c0001027983 */ /* 0x001f2c0000300800 */
[--C-:B------:R-:W-:Y:S01]  /*c190*/  @!P0 IMAD.IADD R18, R18, 0x1, -R29.reuse ;  /* 0x0000000112128824 */ /* 0x100fe200078e0a1d */
[----:B------:R-:W-:Y:S01]  /*c1a0*/  ISETP.GT.U32.AND P4, PT, R29, R12, PT ;  /* 0x0000000c1d00720c */ /* 0x000fe20003f84070 */
[--C-:B------:R-:W-:Y:S01]  /*c1b0*/  @!P1 IMAD.IADD R17, R17, 0x1, -R29.reuse ;  /* 0x0000000111119824 */ /* 0x100fe200078e0a1d */
[----:B------:R-:W-:Y:S01]  /*c1c0*/  ISETP.GT.U32.AND P3, PT, R29, R3, PT ;  /* 0x000000031d00720c */ /* 0x000fe20003f64070 */
[----:B------:R-:W-:-:S02]  /*c1d0*/  @!P2 IMAD.IADD R16, R16, 0x1, -R29 ;  /* 0x000000011010a824 */ /* 0x000fc400078e0a1d */
[--C-:B------:R-:W-:Y:S01]  /*c1e0*/  @!P5 IMAD.IADD R4, R4, 0x1, -R29.reuse ;  /* 0x000000010404d824 */ /* 0x100fe200078e0a1d */
[----:B------:R-:W-:Y:S01]  /*c1f0*/  ISETP.GT.U32.AND P5, PT, R29, R8, PT ;  /* 0x000000081d00720c */ /* 0x000fe20003fa4070 */
[----:B------:R-:W-:Y:S04]  /*c200*/  STL [R1+0x1f8], R20 ;  /* 0x0001f81401007387 */ /* 0x000fe80000100800 */
[----:B------:R-:W-:Y:S02]  /*c210*/  STL [R1+0x1fc], R9 ;  /* 0x0001fc0901007387 */ /* 0x000fe40000100800 */
[--C-:B------:R-:W-:Y:S02]  /*c220*/  @!P4 IMAD.IADD R12, R12, 0x1, -R29.reuse ;  /* 0x000000010c0cc824 */ /* 0x100fe400078e0a1d */
[--C-:B------:R-:W-:Y:S01]  /*c230*/  @!P3 IMAD.IADD R3, R3, 0x1, -R29.reuse ;  /* 0x000000010303b824 */ /* 0x100fe200078e0a1d */
[----:B------:R-:W-:Y:S04]  /*c240*/  STL [R1+0x1f4], R7 ;  /* 0x0001f40701007387 */ /* 0x000fe80000100800 */
[----:B------:R-:W-:Y:S04]  /*c250*/  STL [R1+0x1ec], R5 ;  /* 0x0001ec0501007387 */ /* 0x000fe80000100800 */
[----:B------:R-:W-:Y:S04]  /*c260*/  STL [R1+0x1dc], R4 ;  /* 0x0001dc0401007387 */ /* 0x000fe80000100800 */
[----:B------:R0:W-:Y:S01]  /*c270*/  STL [R1+0x1e4], R3 ;  /* 0x0001e40301007387 */ /* 0x0001e20000100800 */
[----:B------:R-:W-:-:S03]  /*c280*/  @!P5 IMAD.IADD R8, R8, 0x1, -R29 ;  /* 0x000000010808d824 */ /* 0x000fc600078e0a1d */
[----:B0-----:R-:W4:Y:S04]  /*c290*/  LDL R3, [R1+0xea8] ;  /* 0x000ea80001037983 */ /* 0x001f280000100800 */
[----:B------:R-:W4:Y:S04]  /*c2a0*/  LDL.LU R9, [R1+0x1a4] ;  /* 0x0001a40001097983 */ /* 0x000f280000300800 */
[----:B------:R-:W4:Y:S04]  /*c2b0*/  LDL.LU R7, [R1+0x1a8] ;  /* 0x0001a80001077983 */ /* 0x000f280000300800 */
[----:B------:R0:W-:Y:S04]  /*c2c0*/  STL [R1+0x1e8], R28 ;  /* 0x0001e81c01007387 */ /* 0x0001e80000100800 */
[----:B------:R-:W4:Y:S04]  /*c2d0*/  LDL.LU R5, [R1+0x1a0] ;  /* 0x0001a00001057983 */ /* 0x000f280000300800 */
[----:B------:R-:W4:Y:S04]  /*c2e0*/  LDL.LU R4, [R1+0x198] ;  /* 0x0001980001047983 */ /* 0x000f280000300800 */
[----:B0-----:R-:W4:Y:S01]  /*c2f0*/  LDL.LU R28, [R1+0x184] ;  /* 0x00018400011c7983 */ /* 0x001f220000300800 */
[----:B---3--:R-:W-:-:S02]  /*c300*/  ISETP.GT.U32.AND P6, PT, R29, R19, PT ;  /* 0x000000131d00720c */ /* 0x008fc40003fc4070 */
[C---:B--2---:R-:W-:Y:S02]  /*c310*/  ISETP.GT.U32.AND P0, PT, R29.reuse, R15, PT ;  /* 0x0000000f1d00720c */ /* 0x044fe40003f04070 */
[C---:B------:R-:W-:Y:S02]  /*c320*/  ISETP.GT.U32.AND P1, PT, R29.reuse, R14, PT ;  /* 0x0000000e1d00720c */ /* 0x040fe40003f24070 */
[----:B------:R-:W-:-:S07]  /*c330*/  ISETP.GT.U32.AND P2, PT, R29, R13, PT ;  /* 0x0000000d1d00720c */ /* 0x000fce0003f44070 */
[--C-:B------:R-:W-:Y:S01]  /*c340*/  @!P6 IMAD.IADD R19, R19, 0x1, -R29.reuse ;  /* 0x000000011313e824 */ /* 0x100fe200078e0a1d */
[----:B------:R-:W-:Y:S01]  /*c350*/  ISETP.GT.U32.AND P6, PT, R29, R18, PT ;  /* 0x000000121d00720c */ /* 0x000fe20003fc4070 */
[--C-:B------:R-:W-:Y:S01]  /*c360*/  @!P0 IMAD.IADD R15, R15, 0x1, -R29.reuse ;  /* 0x000000010f0f8824 */ /* 0x100fe200078e0a1d */
[C---:B------:R-:W-:Y:S01]  /*c370*/  ISETP.GT.U32.AND P0, PT, R29.reuse, R17, PT ;  /* 0x000000111d00720c */ /* 0x040fe20003f04070 */
[--C-:B------:R-:W-:Y:S01]  /*c380*/  @!P1 IMAD.IADD R14, R14, 0x1, -R29.reuse ;  /* 0x000000010e0e9824 */ /* 0x100fe200078e0a1d */
[C---:B------:R-:W-:Y:S02]  /*c390*/  ISETP.GT.U32.AND P1, PT, R29.reuse, R16, PT ;  /* 0x000000101d00720c */ /* 0x040fe40003f24070 */
[----:B----4-:R-:W-:Y:S01]  /*c3a0*/  ISETP.GT.U32.AND P4, PT, R29, R11, PT ;  /* 0x0000000b1d00720c */ /* 0x010fe20003f84070 */
[----:B------:R-:W-:Y:S01]  /*c3b0*/  @!P2 IMAD.IADD R13, R13, 0x1, -R29 ;  /* 0x000000010d0da824 */ /* 0x000fe200078e0a1d */
[----:B------:R-:W-:-:S05]  /*c3c0*/  ISETP.GT.U32.AND P2, PT, R29, R12, PT ;  /* 0x0000000c1d00720c */ /* 0x000fca0003f44070 */
[--C-:B------:R-:W-:Y:S02]  /*c3d0*/  @!P6 IMAD.IADD R18, R18, 0x1, -R29.reuse ;  /* 0x000000011212e824 */ /* 0x100fe400078e0a1d */
[--C-:B------:R-:W-:Y:S02]  /*c3e0*/  @!P0 IMAD.IADD R17, R17, 0x1, -R29.reuse ;  /* 0x0000000111118824 */ /* 0x100fe400078e0a1d */
[--C-:B------:R-:W-:Y:S01]  /*c3f0*/  @!P1 IMAD.IADD R16, R16, 0x1, -R29.reuse ;  /* 0x0000000110109824 */ /* 0x100fe200078e0a1d */
[----:B------:R0:W-:Y:S01]  /*c400*/  STL [R1+0x1e0], R18 ;  /* 0x0001e01201007387 */ /* 0x0001e20000100800 */
[--C-:B------:R-:W-:Y:S01]  /*c410*/  @!P4 IMAD.IADD R11, R11, 0x1, -R29.reuse ;  /* 0x000000010b0bc824 */ /* 0x100fe200078e0a1d */
[----:B------:R-:W-:Y:S02]  /*c420*/  ISETP.GT.U32.AND P4, PT, R29, R8, PT ;  /* 0x000000081d00720c */ /* 0x000fe40003f84070 */
[----:B------:R1:W-:Y:S01]  /*c430*/  STL [R1+0x1d8], R17 ;  /* 0x0001d81101007387 */ /* 0x0003e20000100800 */
[----:B------:R-:W-:-:S03]  /*c440*/  @!P2 IMAD.IADD R12, R12, 0x1, -R29 ;  /* 0x000000010c0ca824 */ /* 0x000fc600078e0a1d */
[----:B0-----:R-:W2:Y:S04]  /*c450*/  LDL.LU R18, [R1+0x194] ;  /* 0x0001940001127983 */ /* 0x001ea80000300800 */
[----:B------:R0:W-:Y:S04]  /*c460*/  STL [R1+0x1c8], R16 ;  /* 0x0001c81001007387 */ /* 0x0001e80000100800 */
[----:B-1----:R-:W3:Y:S04]  /*c470*/  LDL.LU R17, [R1+0x18c] ;  /* 0x00018c0001117983 */ /* 0x002ee80000300800 */
[----:B------:R1:W-:Y:S04]  /*c480*/  STL [R1+0x1d0], R12 ;  /* 0x0001d00c01007387 */ /* 0x0003e80000100800 */
[----:B0-----:R-:W4:Y:S01]  /*c490*/  LDL.LU R16, [R1+0x180] ;  /* 0x0001800001107983 */ /* 0x001f220000300800 */
[----:B------:R-:W-:-:S03]  /*c4a0*/  @!P4 IMAD.IADD R8, R8, 0x1, -R29 ;  /* 0x000000010808c824 */ /* 0x000fc600078e0a1d */
[----:B-1----:R-:W4:Y:S04]  /*c4b0*/  LDL.LU R12, [R1+0x168] ;  /* 0x00016800010c7983 */ /* 0x002f280000300800 */
[----:B------:R0:W-:Y:S04]  /*c4c0*/  STL [R1+0x1d4], R8 ;  /* 0x0001d40801007387 */ /* 0x0001e80000100800 */
[----:B0-----:R-:W4:Y:S01]  /*c4d0*/  LDL.LU R8, [R1+0x178] ;  /* 0x0001780001087983 */ /* 0x001f220000300800 */
[C---:B------:R-:W-:Y:S02]  /*c4e0*/  ISETP.GT.U32.AND P3, PT, R29.reuse, R6, PT ;  /* 0x000000061d00720c */ /* 0x040fe40003f64070 */
        /* <DEDUP_REMOVED lines=8> */
[C---:B------:R-:W-:Y:S01]  /*c570*/  ISETP.GT.U32.AND P3, PT, R29.reuse, R19, PT ;  /* 0x000000131d00720c */ /* 0x040fe20003f64070 */
[----:B------:R-:W-:Y:S01]  /*c580*/  IMAD.HI.U32 R25, R0, R24, RZ ;  /* 0x0000001800197227 */ /* 0x000fe200078e00ff */
[C---:B------:R-:W-:Y:S02]  /*c590*/  ISETP.GT.U32.AND P2, PT, R29.reuse, R13, PT ;  /* 0x0000000d1d00720c */ /* 0x040fe40003f44070 */
[----:B------:R-:W-:Y:S01]  /*c5a0*/  ISETP.GT.U32.AND P6, PT, R29, R2, PT ;  /* 0x000000021d00720c */ /* 0x000fe20003fc4070 */
[--C-:B------:R-:W-:Y:S02]  /*c5b0*/  @!P5 IMAD.IADD R6, R6, 0x1, -R29.reuse ;  /* 0x000000010606d824 */ /* 0x100fe400078e0a1d */
[----:B------:R-:W-:Y:S02]  /*c5c0*/  @!P0 IMAD.IADD R15, R15, 0x1, -R29 ;  /* 0x000000010f0f8824 */ /* 0x000fe400078e0a1d */
[----:B------:R-:W-:-:S04]  /*c5d0*/  IMAD.MOV R25, RZ, RZ, -R25 ;  /* 0x000000ffff197224 */ /* 0x000fc800078e0a19 */
[--C-:B------:R-:W-:Y:S01]  /*c5e0*/  @!P3 IMAD.IADD R19, R19, 0x1, -R29.reuse ;  /* 0x000000011313b824 */ /* 0x100fe200078e0a1d */
[C---:B------:R-:W-:Y:S01]  /*c5f0*/  ISETP.GT.U32.AND P3, PT, R29.reuse, R9, PT ;  /* 0x000000091d00720c */ /* 0x040fe20003f64070 */
[----:B------:R-:W-:Y:S01]  /*c600*/  @!P1 IMAD.IADD R14, R14, 0x1, -R29 ;  /* 0x000000010e0e9824 */ /* 0x000fe200078e0a1d */
[C---:B------:R-:W-:Y:S01]  /*c610*/  ISETP.GT.U32.AND P0, PT, R29.reuse, R7, PT ;  /* 0x000000071d00720c */ /* 0x040fe20003f04070 */
[C---:B------:R-:W-:Y:S01]  /*c620*/  IMAD R24, R29.reuse, R25, R24 ;  /* 0x000000191d187224 */ /* 0x040fe200078e0218 */
[----:B------:R0:W-:Y:S01]  /*c630*/  STL [R1+0x1cc], R6 ;  /* 0x0001cc0601007387 */ /* 0x0001e20000100800 */
[C---:B------:R-:W-:Y:S02]  /*c640*/  ISETP.GT.U32.AND P1, PT, R29.reuse, R5, PT ;  /* 0x000000051d00720c */ /* 0x040fe40003f24070 */
[----:B------:R-:W-:Y:S01]  /*c650*/  IABS R25, R3 ;  /* 0x0000000300197213 */ /* 0x000fe20000000000 */
[----:B0-----:R-:W4:Y:S01]  /*c660*/  LDL.LU R6, [R1+0x17c] ;  /* 0x00017c0001067983 */ /* 0x001f220000300800 */
[----:B------:R-:W-:-:S03]  /*c670*/  ISETP.GT.U32.AND P4, PT, R29, R11, PT ;  /* 0x0000000b1d00720c */ /* 0x000fc60003f84070 */
[----:B------:R-:W4:Y:S01]  /*c680*/  LDL.LU R3, [R1+0x16c] ;  /* 0x00016c0001037983 */ /* 0x000f220000300800 */
[--C-:B------:R-:W-:Y:S02]  /*c690*/  @!P6 IMAD.IADD R2, R2, 0x1, -R29.reuse ;  /* 0x000000010202e824 */ /* 0x100fe400078e0a1d */
[--C-:B------:R-:W-:Y:S01]  /*c6a0*/  @!P2 IMAD.IADD R13, R13, 0x1, -R29.reuse ;  /* 0x000000010d0da824 */ /* 0x100fe200078e0a1d */
[----:B------:R-:W-:Y:S01]  /*c6b0*/  ISETP.GT.U32.AND P2, PT, R29, R4, PT ;  /* 0x000000041d00720c */ /* 0x000fe20003f44070 */
[--C-:B------:R-:W-:Y:S02]  /*c6c0*/  @!P3 IMAD.IADD R9, R9, 0x1, -R29.reuse ;  /* 0x000000010909b824 */ /* 0x100fe400078e0a1d */
[--C-:B------:R-:W-:Y:S01]  /*c6d0*/  @!P0 IMAD.IADD R7, R7, 0x1, -R29.reuse ;  /* 0x0000000107078824 */ /* 0x100fe200078e0a1d */
[----:B------:R-:W-:Y:S01]  /*c6e0*/  ISETP.GT.U32.AND P5, PT, R29, R10, PT ;  /* 0x0000000a1d00720c */ /* 0x000fe20003fa4070 */
[--C-:B------:R-:W-:Y:S02]  /*c6f0*/  @!P1 IMAD.IADD R5, R5, 0x1, -R29.reuse ;  /* 0x0000000105059824 */ /* 0x100fe400078e0a1d */
[--C-:B------:R-:W-:Y:S01]  /*c700*/  @!P4 IMAD.IADD R11, R11, 0x1, -R29.reuse ;  /* 0x000000010b0bc824 */ /* 0x100fe200078e0a1d */
[----:B------:R-:W-:Y:S01]  /*c710*/  ISETP.GT.U32.AND P4, PT, R29, R28, PT ;  /* 0x0000001c1d00720c */ /* 0x000fe20003f84070 */
[----:B------:R-:W-:Y:S04]  /*c720*/  STL [R1+0x1c4], R19 ;  /* 0x0001c41301007387 */ /* 0x000fe80000100800 */
[--C-:B------:R-:W-:Y:S01]  /*c730*/  @!P2 IMAD.IADD R4, R4, 0x1, -R29.reuse ;  /* 0x000000010404a824 */ /* 0x100fe200078e0a1d */
[----:B------:R-:W-:Y:S03]  /*c740*/  STL [R1+0x1b4], R15 ;  /* 0x0001b40f01007387 */ /* 0x000fe60000100800 */
[--C-:B------:R-:W-:Y:S01]  /*c750*/  @!P5 IMAD.IADD R10, R10, 0x1, -R29.reuse ;  /* 0x000000010a0ad824 */ /* 0x100fe200078e0a1d */
[----:B------:R-:W-:Y:S04]  /*c760*/  STL [R1+0x1bc], R14 ;  /* 0x0001bc0e01007387 */ /* 0x000fe80000100800 */
[----:B------:R-:W-:Y:S04]  /*c770*/  STL [R1+0x1c0], R13 ;  /* 0x0001c00d01007387 */ /* 0x000fe80000100800 */
[----:B------:R-:W-:Y:S04]  /*c780*/  STL [R1+0x1b8], R11 ;  /* 0x0001b80b01007387 */ /* 0x000fe80000100800 */
[----:B------:R0:W-:Y:S01]  /*c790*/  STL [R1+0x19c], R2 ;  /* 0x00019c0201007387 */ /* 0x0001e20000100800 */
[----:B------:R-:W-:-:S03]  /*c7a0*/  @!P4 IMAD.IADD R28, R28, 0x1, -R29 ;  /* 0x000000011c1cc824 */ /* 0x000fc600078e0a1d */
[----:B------:R1:W-:Y:S04]  /*c7b0*/  STL [R1+0x1ac], R10 ;  /* 0x0001ac0a01007387 */ /* 0x0003e80000100800 */
[----:B0-----:R-:W4:Y:S04]  /*c7c0*/  LDL.LU R2, [R1+0x164] ;  /* 0x0001640001027983 */ /* 0x001f280000300800 */
[----:B------:R-:W4:Y:S04]  /*c7d0*/  LDL.LU R15, [R1+0x150] ;  /* 0x00015000010f7983 */ /* 0x000f280000300800 */
[----:B------:R-:W4:Y:S04]  /*c7e0*/  LDL.LU R14, [R1+0x15c] ;  /* 0x00015c00010e7983 */ /* 0x000f280000300800 */
[----:B------:R-:W4:Y:S04]  /*c7f0*/  LDL.LU R13, [R1+0x160] ;  /* 0x00016000010d7983 */ /* 0x000f280000300800 */
[----:B------:R-:W4:Y:S04]  /*c800*/  LDL.LU R11, [R1+0x154] ;  /* 0x00015400010b7983 */ /* 0x000f280000300800 */
[----:B-1----:R-:W4:Y:S01]  /*c810*/  LDL.LU R10, [R1+0x148] ;  /* 0x00014800010a7983 */ /* 0x002f220000300800 */
[----:B--2---:R-:W-:-:S02]  /*c820*/  ISETP.GT.U32.AND P6, PT, R29, R18, PT ;  /* 0x000000121d00720c */ /* 0x004fc40003fc4070 */
[C---:B---3--:R-:W-:Y:S02]  /*c830*/  ISETP.GT.U32.AND P3, PT, R29.reuse, R17, PT ;  /* 0x000000111d00720c */ /* 0x048fe40003f64070 */
[C---:B----4-:R-:W-:Y:S02]  /*c840*/  ISETP.GT.U32.AND P0, PT, R29.reuse, R16, PT ;  /* 0x000000101d00720c */ /* 0x050fe40003f04070 */
[----:B------:R-:W-:-:S07]  /*c850*/  ISETP.GT.U32.AND P1, PT, R29, R12, PT ;  /* 0x0000000c1d00720c */ /* 0x000fce0003f24070 */
[--C-:B------:R-:W-:Y:S01]  /*c860*/  @!P6 IMAD.IADD R18, R18, 0x1, -R29.reuse ;  /* 0x000000011212e824 */ /* 0x100fe200078e0a1d */
[----:B------:R-:W-:Y:S01]  /*c870*/  ISETP.GT.U32.AND P6, PT, R29, R9, PT ;  /* 0x000000091d00720c */ /* 0x000fe20003fc4070 */
[--C-:B------:R-:W-:Y:S01]  /*c880*/  @!P3 IMAD.IADD R17, R17, 0x1, -R29.reuse ;  /* 0x000000011111b824 */ /* 0x100fe200078e0a1d */
[C---:B------:R-:W-:Y:S01]  /*c890*/  ISETP.GT.U32.AND P3, PT, R29.reuse, R7, PT ;  /* 0x000000071d00720c */ /* 0x040fe20003f64070 */
[--C-:B------:R-:W-:Y:S01]  /*c8a0*/  @!P0 IMAD.IADD R16, R16, 0x1, -R29.reuse ;  /* 0x0000000110108824 */ /* 0x100fe200078e0a1d */
[C---:B------:R-:W-:Y:S02]  /*c8b0*/  ISETP.GT.U32.AND P0, PT, R29.reuse, R5, PT ;  /* 0x000000051d00720c */ /* 0x040fe40003f04070 */
[C---:B------:R-:W-:Y:S01]  /*c8c0*/  ISETP.GT.U32.AND P2, PT, R29.reuse, R8, PT ;  /* 0x000000081d00720c */ /* 0x040fe20003f44070 */
        /* <DEDUP_REMOVED lines=8> */
[--C-:B------:R-:W-:Y:S01]  /*c950*/  @!P1 IMAD.IADD R4, R4, 0x1, -R29.reuse ;  /* 0x0000000104049824 */ /* 0x100fe200078e0a1d */
[----:B------:R1:W-:Y:S04]  /*c960*/  STL [R1+0x1a8], R7 ;  /* 0x0001a80701007387 */ /* 0x0003e80000100800 */
[----:B------:R-:W2:Y:S04]  /*c970*/  LDL.LU R20, [R1+0x18] ;  /* 0x0000180001147983 */ /* 0x000ea80000300800 */
[----:B------:R3:W-:Y:S04]  /*c980*/  STL [R1+0x1a0], R5 ;  /* 0x0001a00501007387 */ /* 0x0007e80000100800 */
[----:B------:R-:W4:Y:S04]  /*c990*/  LDL.LU R19, [R1+0x134] ;  /* 0x0001340001137983 */ /* 0x000f280000300800 */
[----:B------:R3:W-:Y:S04]  /*c9a0*/  STL [R1+0x198], R4 ;  /* 0x0001980401007387 */ /* 0x0007e80000100800 */
[----:B0-----:R-:W4:Y:S01]  /*c9b0*/  LDL.LU R9, [R1+0x138] ;  /* 0x0001380001097983 */ /* 0x001f220000300800 */
[----:B------:R-:W-:-:S03]  /*c9c0*/  @!P2 IMAD.IADD R28, R28, 0x1, -R29 ;  /* 0x000000011c1ca824 */ /* 0x000fc600078e0a1d */
[----:B-1----:R-:W4:Y:S04]  /*c9d0*/  LDL.LU R7, [R1+0x12c] ;  /* 0x00012c0001077983 */ /* 0x002f280000300800 */
[----:B------:R0:W-:Y:S04]  /*c9e0*/  STL [R1+0x184], R28 ;  /* 0x0001841c01007387 */ /* 0x0001e80000100800 */
[----:B---3--:R-:W4:Y:S04]  /*c9f0*/  LDL.LU R5, [R1+0x130] ;  /* 0x0001300001057983 */ /* 0x008f280000300800 */
[----:B------:R-:W4:Y:S04]  /*ca00*/  LDL.LU R4, [R1+0x118] ;  /* 0x0001180001047983 */ /* 0x000f280000300800 */
[----:B0-----:R-:W4:Y:S01]  /*ca10*/  LDL.LU R28, [R1+0x124] ;  /* 0x00012400011c7983 */ /* 0x001f220000300800 */
[----:B------:R-:W-:-:S02]  /*ca20*/  ISETP.GT.U32.AND P5, PT, R29, R26, PT ;  /* 0x0000001a1d00720c */ /* 0x000fc40003fa4070 */
[----:B------:R-:W-:-:S11]  /*ca30*/  ISETP.GT.U32.AND P4, PT, R29, R6, PT ;  /* 0x000000061d00720c */ /* 0x000fd60003f84070 */
[----:B------:R-:W-:Y:S01]  /*ca40*/  @!P5 IMAD.IADD R26, R26, 0x1, -R29 ;  /* 0x000000011a1ad824 */ /* 0x000fe200078e0a1d */
[C---:B------:R-:W-:Y:S02]  /*ca50*/  ISETP.GT.U32.AND P5, PT, R29.reuse, R3, PT ;  /* 0x000000031d00720c */ /* 0x040fe40003fa4070 */
[C---:B------:R-:W-:Y:S02]  /*ca60*/  ISETP.GT.U32.AND P3, PT, R29.reuse, R17, PT ;  /* 0x000000111d00720c */ /* 0x040fe40003f64070 */
        /* <DEDUP_REMOVED lines=9> */
[--C-:B------:R-:W-:Y:S02]  /*cb00*/  @!P5 IMAD.IADD R18, R18, 0x1, -R29.reuse ;  /* 0x000000011212d824 */ /* 0x100fe400078e0a1d */
[--C-:B------:R-:W-:Y:S01]  /*cb10*/  @!P0 IMAD.IADD R16, R16, 0x1, -R29.reuse ;  /* 0x0000000110108824 */ /* 0x100fe200078e0a1d */
[C---:B------:R-:W-:Y:S02]  /*cb20*/  ISETP.GT.U32.AND P5, PT, R29.reuse, R2, PT ;  /* 0x000000021d00720c */ /* 0x040fe40003fa4070 */
[C---:B------:R-:W-:Y:S01]  /*cb30*/  ISETP.GT.U32.AND P3, PT, R29.reuse, R15, PT ;  /* 0x0000000f1d00720c */ /* 0x040fe20003f64070 */
[--C-:B------:R-:W-:Y:S01]  /*cb40*/  @!P4 IMAD.IADD R26, R26, 0x1, -R29.reuse ;  /* 0x000000011a1ac824 */ /* 0x100fe200078e0a1d */
[----:B------:R-:W-:Y:S01]  /*cb50*/  ISETP.GT.U32.AND P0, PT, R29, R14, PT ;  /* 0x0000000e1d00720c */ /* 0x000fe20003f04070 */
[--C-:B------:R-:W-:Y:S01]  /*cb60*/  @!P6 IMAD.IADD R3, R3, 0x1, -R29.reuse ;  /* 0x000000010303e824 */ /* 0x100fe200078e0a1d */
[----:B------:R-:W-:Y:S01]  /*cb70*/  ISETP.GT.U32.AND P4, PT, R29, R6, PT ;  /* 0x000000061d00720c */ /* 0x000fe20003f84070 */
[----:B------:R-:W-:-:S02]  /*cb80*/  @!P2 IMAD.IADD R8, R8, 0x1, -R29 ;  /* 0x000000010808a824 */ /* 0x000fc400078e0a1d */
[----:B------:R-:W-:Y:S01]  /*cb90*/  @!P1 IMAD.IADD R12, R12, 0x1, -R29 ;  /* 0x000000010c0c9824 */ /* 0x000fe200078e0a1d */
[----:B------:R-:W-:-:S03]  /*cba0*/  ISETP.GT.U32.AND P1, PT, R29, R13, PT ;  /* 0x0000000d1d00720c */ /* 0x000fc60003f24070 */
[--C-:B------:R-:W-:Y:S01]  /*cbb0*/  @!P5 IMAD.IADD R2, R2, 0x1, -R29.reuse ;  /* 0x000000010202d824 */ /* 0x100fe200078e0a1d */
[----:B------:R-:W-:Y:S01]  /*cbc0*/  ISETP.GT.U32.AND P2, PT, R29, R11, PT ;  /* 0x0000000b1d00720c */ /* 0x000fe20003f44070 */
[--C-:B------:R-:W-:Y:S02]  /*cbd0*/  @!P3 IMAD.IADD R15, R15, 0x1, -R29.reuse ;  /* 0x000000010f0fb824 */ /* 0x100fe400078e0a1d */
[--C-:B------:R-:W-:Y:S02]  /*cbe0*/  @!P0 IMAD.IADD R14, R14, 0x1, -R29.reuse ;  /* 0x000000010e0e8824 */ /* 0x100fe400078e0a1d */
[--C-:B------:R-:W-:Y:S01]  /*cbf0*/  @!P4 IMAD.IADD R6, R6, 0x1, -R29.reuse ;  /* 0x000000010606c824 */ /* 0x100fe200078e0a1d */
[----:B------:R-:W-:Y:S01]  /*cc00*/  ISETP.GT.U32.AND P4, PT, R29, R10, PT ;  /* 0x0000000a1d00720c */ /* 0x000fe20003f84070 */
[----:B------:R-:W-:Y:S02]  /*cc10*/  STL [R1+0x190], R26 ;  /* 0x0001901a01007387 */ /* 0x000fe40000100800 */
[----:B------:R-:W-:-:S04]  /*cc20*/  @!P1 IMAD.IADD R13, R13, 0x1, -R29 ;  /* 0x000000010d0d9824 */ /* 0x000fc800078e0a1d */
[--C-:B------:R-:W-:Y:S01]  /*cc30*/  @!P2 IMAD.IADD R11, R11, 0x1, -R29.reuse ;  /* 0x000000010b0ba824 */ /* 0x100fe200078e0a1d */
[----:B------:R-:W-:Y:S04]  /*cc40*/  STL [R1+0x194], R18 ;  /* 0x0001941201007387 */ /* 0x000fe80000100800 */
[----:B------:R-:W-:Y:S04]  /*cc50*/  STL [R1+0x18c], R17 ;  /* 0x00018c1101007387 */ /* 0x000fe80000100800 */
[----:B------:R-:W-:Y:S04]  /*cc60*/  STL [R1+0x180], R16 ;  /* 0x0001801001007387 */ /* 0x000fe80000100800 */
[----:B------:R-:W-:Y:S04]  /*cc70*/  STL [R1+0x168], R12 ;  /* 0x0001680c01007387 */ /* 0x000fe80000100800 */
[----:B------:R-:W-:Y:S04]  /*cc80*/  STL [R1+0x178], R8 ;  /* 0x0001780801007387 */ /* 0x000fe80000100800 */
[----:B------:R0:W-:Y:S01]  /*cc90*/  STL [R1+0x16c], R3 ;  /* 0x00016c0301007387 */ /* 0x0001e20000100800 */
[----:B------:R-:W-:-:S03]  /*cca0*/  @!P4 IMAD.IADD R10, R10, 0x1, -R29 ;  /* 0x000000010a0ac824 */ /* 0x000fc600078e0a1d */
[----:B------:R1:W-:Y:S04]  /*ccb0*/  STL [R1+0x17c], R6 ;  /* 0x00017c0601007387 */ /* 0x0003e80000100800 */
[----:B0-----:R-:W3:Y:S04]  /*ccc0*/  LDL.LU R3, [R1+0x128] ;  /* 0x0001280001037983 */ /* 0x001ee80000300800 */
[----:B------:R-:W3:Y:S04]  /*ccd0*/  LDL.LU R18, [R1+0x120] ;  /* 0x0001200001127983 */ /* 0x000ee80000300800 */
[----:B------:R-:W3:Y:S04]  /*cce0*/  LDL.LU R12, [R1+0x110] ;  /* 0x00011000010c7983 */ /* 0x000ee80000300800 */
[----:B------:R-:W3:Y:S04]  /*ccf0*/  LDL.LU R8, [R1+0xf4] ;  /* 0x0000f40001087983 */ /* 0x000ee80000300800 */
[----:B-1----:R-:W3:Y:S01]  /*cd00*/  LDL.LU R6, [R1+0x100] ;  /* 0x0001000001067983 */ /* 0x002ee20000300800 */
[----:B--2---:R-:W-:-:S02]  /*cd10*/  ISETP.GT.U32.AND P6, PT, R29, R20, PT ;  /* 0x000000141d00720c */ /* 0x004fc40003fc4070 */
[C---:B----4-:R-:W-:Y:S02]  /*cd20*/  ISETP.GT.U32.AND P5, PT, R29.reuse, R19, PT ;  /* 0x000000131d00720c */ /* 0x050fe40003fa4070 */
[C---:B------:R-:W-:Y:S02]  /*cd30*/  ISETP.GT.U32.AND P3, PT, R29.reuse, R9, PT ;  /* 0x000000091d00720c */ /* 0x040fe40003f64070 */
[----:B------:R-:W-:-:S07]  /*cd40*/  ISETP.GT.U32.AND P0, PT, R29, R7, PT ;  /* 0x000000071d00720c */ /* 0x000fce0003f04070 */
[--C-:B------:R-:W-:Y:S01]  /*cd50*/  @!P6 IMAD.IADD R20, R20, 0x1, -R29.reuse ;  /* 0x000000011414e824 */ /* 0x100fe200078e0a1d */
[----:B------:R-:W-:Y:S01]  /*cd60*/  ISETP.GT.U32.AND P6, PT, R29, R2, PT ;  /* 0x000000021d00720c */ /* 0x000fe20003fc4070 */
[--C-:B------:R-:W-:Y:S01]  /*cd70*/  @!P5 IMAD.IADD R19, R19, 0x1, -R29.reuse ;  /* 0x000000011313d824 */ /* 0x100fe200078e0a1d */
[C---:B------:R-:W-:Y:S02]  /*cd80*/  ISETP.GT.U32.AND P5, PT, R29.reuse, R15, PT ;  /* 0x0000000f1d00720c */ /* 0x040fe40003fa4070 */
[----:B------:R-:W-:Y:S01]  /*cd90*/  ISETP.GT.U32.AND P1, PT, R29, R5, PT ;  /* 0x000000051d00720c */ /* 0x000fe20003f24070 */
[--C-:B------:R-:W-:Y:S01]  /*cda0*/  @!P3 IMAD.IADD R9, R9, 0x1, -R29.reuse ;  /* 0x000000010909b824 */ /* 0x100fe200078e0a1d */
[C---:B------:R-:W-:Y:S02]  /*cdb0*/  ISETP.GT.U32.AND P3, PT, R29.reuse, R14, PT ;  /* 0x0000000e1d00720c */ /* 0x040fe40003f64070 */
[----:B------:R-:W-:Y:S01]  /*cdc0*/  ISETP.GT.U32.AND P2, PT, R29, R4, PT ;  /* 0x000000041d00720c */ /* 0x000fe20003f44070 */
[----:B------:R-:W-:Y:S01]  /*cdd0*/  @!P0 IMAD.IADD R7, R7, 0x1, -R29 ;  /* 0x0000000107078824 */ /* 0x000fe200078e0a1d */
[----:B------:R-:W-:-:S03]  /*cde0*/  ISETP.GT.U32.AND P0, PT, R29, R13, PT ;  /* 0x0000000d1d00720c */ /* 0x000fc60003f04070 */
[--C-:B------:R-:W-:Y:S01]  /*cdf0*/  @!P6 IMAD.IADD R2, R2, 0x1, -R29.reuse ;  /* 0x000000010202e824 */ /* 0x100fe200078e0a1d */
[----:B------:R-:W-:Y:S01]  /*ce00*/  ISETP.GT.U32.AND P4, PT, R29, R28, PT ;  /* 0x0000001c1d00720c */ /* 0x000fe20003f84070 */
[--C-:B------:R-:W-:Y:S02]  /*ce10*/  @!P5 IMAD.IADD R15, R15, 0x1, -R29.reuse ;  /* 0x000000010f0fd824 */ /* 0x100fe400078e0a1d */
[--C-:B------:R-:W-:Y:S01]  /*ce20*/  @!P1 IMAD.IADD R5, R5, 0x1, -R29.reuse ;  /* 0x0000000105059824 */ /* 0x100fe200078e0a1d */
[C---:B------:R-:W-:Y:S01]  /*ce30*/  ISETP.GT.U32.AND P1, PT, R29.reuse, R11, PT ;  /* 0x0000000b1d00720c */ /* 0x040fe20003f24070 */
[--C-:B------:R-:W-:Y:S02]  /*ce40*/  @!P3 IMAD.IADD R14, R14, 0x1, -R29.reuse ;  /* 0x000000010e0eb824 */ /* 0x100fe400078e0a1d */
[--C-:B------:R-:W-:Y:S01]  /*ce50*/  @!P2 IMAD.IADD R4, R4, 0x1, -R29.reuse ;  /* 0x000000010404a824 */ /* 0x100fe200078e0a1d */
[----:B------:R-:W-:Y:S01]  /*ce60*/  ISETP.GT.U32.AND P2, PT, R29, R10, PT ;  /* 0x0000000a1d00720c */ /* 0x000fe20003f44070 */
[----:B------:R0:W-:Y:S01]  /*ce70*/  STL [R1+0x164], R2 ;  /* 0x0001640201007387 */ /* 0x0001e20000100800 */
[----:B------:R-:W-:-:S03]  /*ce80*/  @!P0 IMAD.IADD R13, R13, 0x1, -R29 ;  /* 0x000000010d0d8824 */ /* 0x000fc600078e0a1d */
[----:B------:R-:W-:Y:S01]  /*ce90*/  @!P4 IMAD.IADD R28, R28, 0x1, -R29 ;  /* 0x000000011c1cc824 */ /* 0x000fe200078e0a1d */
[----:B0-----:R-:W2:Y:S04]  /*cea0*/  LDL.LU R2, [R1+0x108] ;  /* 0x0001080001027983 */ /* 0x001ea80000300800 */
[----:B------:R-:W4:Y:S04]  /*ceb0*/  LDL.LU R17, [R1+0xf8] ;  /* 0x0000f80001117983 */ /* 0x000f280000300800 */
[----:B------:R0:W-:Y:S04]  /*cec0*/  STL [R1+0x150], R15 ;  /* 0x0001500f01007387 */ /* 0x0001e80000100800 */
[----:B------:R1:W-:Y:S01]  /*ced0*/  STL [R1+0x15c], R14 ;  /* 0x00015c0e01007387 */ /* 0x0003e20000100800 */
[----:B------:R-:W-:-:S03]  /*cee0*/  ISETP.GT.U32.AND P4, PT, R29, R20, PT ;  /* 0x000000141d00720c */ /* 0x000fc60003f84070 */
[----:B------:R-:W2:Y:S01]  /*cef0*/  LDL.LU R16, [R1+0xf0] ;  /* 0x0000f00001107983 */ /* 0x000ea20000300800 */
[----:B------:R-:W-:-:S03]  /*cf00*/  ISETP.GT.U32.AND P5, PT, R29, R19, PT ;  /* 0x000000131d00720c */ /* 0x000fc60003fa4070 */
[----:B0-----:R-:W2:Y:S01]  /*cf10*/  LDL.LU R15, [R1+0xdc] ;  /* 0x0000dc00010f7983 */ /* 0x001ea20000300800 */
[C---:B------:R-:W-:Y:S01]  /*cf20*/  ISETP.GT.U32.AND P6, PT, R29.reuse, R9, PT ;  /* 0x000000091d00720c */ /* 0x040fe20003fc4070 */
[--C-:B------:R-:W-:Y:S02]  /*cf30*/  @!P2 IMAD.IADD R10, R10, 0x1, -R29.reuse ;  /* 0x000000010a0aa824 */ /* 0x100fe400078e0a1d */
[----:B------:R0:W-:Y:S01]  /*cf40*/  STL [R1+0x160], R13 ;  /* 0x0001600d01007387 */ /* 0x0001e20000100800 */
[----:B------:R-:W-:Y:S01]  /*cf50*/  ISETP.GT.U32.AND P0, PT, R29, R7, PT ;  /* 0x000000071d00720c */ /* 0x000fe20003f04070 */
[--C-:B------:R-:W-:Y:S02]  /*cf60*/  @!P1 IMAD.IADD R11, R11, 0x1, -R29.reuse ;  /* 0x000000010b0b9824 */ /* 0x100fe400078e0a1d */
[----:B-1----:R-:W2:Y:S01]  /*cf70*/  LDL.LU R14, [R1+0xe8] ;  /* 0x0000e800010e7983 */ /* 0x002ea20000300800 */
[C---:B------:R-:W-:Y:S02]  /*cf80*/  ISETP.GT.U32.AND P2, PT, R29.reuse, R4, PT ;  /* 0x000000041d00720c */ /* 0x040fe40003f44070 */
[----:B------:R-:W-:Y:S01]  /*cf90*/  ISETP.GT.U32.AND P1, PT, R29, R5, PT ;  /* 0x000000051d00720c */ /* 0x000fe20003f24070 */
[----:B0-----:R-:W2:Y:S01]  /*cfa0*/  LDL.LU R13, [R1+0xec] ;  /* 0x0000ec00010d7983 */ /* 0x001ea20000300800 */
[----:B------:R-:W-:-:S02]  /*cfb0*/  @!P4 IMAD.IADD R20, R20, 0x1, -R29 ;  /* 0x000000011414c824 */ /* 0x000fc400078e0a1d */
[--C-:B------:R-:W-:Y:S01]  /*cfc0*/  @!P5 IMAD.IADD R19, R19, 0x1, -R29.reuse ;  /* 0x000000011313d824 */ /* 0x100fe200078e0a1d */
[----:B------:R0:W-:Y:S01]  /*cfd0*/  STL [R1+0x154], R11 ;  /* 0x0001540b01007387 */ /* 0x0001e20000100800 */
[--C-:B------:R-:W-:Y:S02]  /*cfe0*/  @!P6 IMAD.IADD R9, R9, 0x1, -R29.reuse ;  /* 0x000000010909e824 */ /* 0x100fe400078e0a1d */
[----:B------:R-:W-:-:S03]  /*cff0*/  @!P0 IMAD.IADD R7, R7, 0x1, -R29 ;  /* 0x0000000107078824 */ /* 0x000fc600078e0a1d */
[--C-:B------:R-:W-:Y:S02]  /*d000*/  @!P2 IMAD.IADD R4, R4, 0x1, -R29.reuse ;  /* 0x000000010404a824 */ /* 0x100fe400078e0a1d */
[----:B------:R-:W-:Y:S01]  /*d010*/  @!P1 IMAD.IADD R5, R5, 0x1, -R29 ;  /* 0x0000000105059824 */ /* 0x000fe200078e0a1d */
[----:B0-----:R-:W2:Y:S04]  /*d020*/  LDL.LU R11, [R1+0xe0] ;  /* 0x0000e000010b7983 */ /* 0x001ea80000300800 */
[----:B------:R0:W-:Y:S04]  /*d030*/  STL [R1+0x148], R10 ;  /* 0x0001480a01007387 */ /* 0x0001e80000100800 */
        /* <DEDUP_REMOVED lines=9> */
[C---:B---3--:R-:W-:Y:S02]  /*d0d0*/  ISETP.GT.U32.AND P4, PT, R29.reuse, R3, PT ;  /* 0x000000031d00720c */ /* 0x048fe40003f84070 */
[C---:B------:R-:W-:Y:S02]  /*d0e0*/  ISETP.GT.U32.AND P5, PT, R29.reuse, R18, PT ;  /* 0x000000121d00720c */ /* 0x040fe40003fa4070 */
[C---:B------:R-:W-:Y:S02]  /*d0f0*/  ISETP.GT.U32.AND P6, PT, R29.reuse, R12, PT ;  /* 0x0000000c1d00720c */ /* 0x040fe40003fc4070 */
[----:B------:R-:W-:-:S05]  /*d100*/  ISETP.GT.U32.AND P0, PT, R29, R8, PT ;  /* 0x000000081d00720c */ /* 0x000fca0003f04070 */
[--C-:B------:R-:W-:Y:S02]  /*d110*/  @!P3 IMAD.IADD R28, R28, 0x1, -R29.reuse ;  /* 0x000000011c1cb824 */ /* 0x100fe400078e0a1d */
[--C-:B------:R-:W-:Y:S02]  /*d120*/  @!P4 IMAD.IADD R3, R3, 0x1, -R29.reuse ;  /* 0x000000010303c824 */ /* 0x100fe400078e0a1d */
[--C-:B------:R-:W-:Y:S02]  /*d130*/  @!P5 IMAD.IADD R18, R18, 0x1, -R29.reuse ;  /* 0x000000011212d824 */ /* 0x100fe400078e0a1d */
[--C-:B------:R-:W-:Y:S01]  /*d140*/  @!P6 IMAD.IADD R12, R12, 0x1, -R29.reuse ;  /* 0x000000010c0ce824 */ /* 0x100fe200078e0a1d */
[----:B------:R-:W-:Y:S01]  /*d150*/  ISETP.GT.U32.AND P1, PT, R29, R6, PT ;  /* 0x000000061d00720c */ /* 0x000fe20003f24070 */
[----:B------:R-:W-:Y:S01]  /*d160*/  @!P0 IMAD.IADD R8, R8, 0x1, -R29 ;  /* 0x0000000108088824 */ /* 0x000fe200078e0a1d */
[----:B------:R0:W-:Y:S01]  /*d170*/  STL [R1+0x124], R28 ;  /* 0x0001241c01007387 */ /* 0x0001e20000100800 */
[----:B------:R-:W-:-:S04]  /*d180*/  IMAD.HI.U32 R26, R0, R25, RZ ;  /* 0x00000019001a7227 */ /* 0x000fc800078e00ff */
[----:B------:R-:W-:Y:S01]  /*d190*/  IMAD.MOV R26, RZ, RZ, -R26 ;  /* 0x000000ffff1a7224 */ /* 0x000fe200078e0a1a */
[----:B0-----:R-:W3:Y:S05]  /*d1a0*/  LDL.LU R28, [R1+0xb8] ;  /* 0x0000b800011c7983 */ /* 0x001eea0000300800 */
[----:B------:R-:W-:Y:S01]  /*d1b0*/  @!P1 IMAD.IADD R6, R6, 0x1, -R29 ;  /* 0x0000000106069824 */ /* 0x000fe200078e0a1d */
[----:B------:R-:W3:Y:S01]  /*d1c0*/  LDL.LU R9, [R1+0xc0] ;  /* 0x0000c00001097983 */ /* 0x000ee20000300800 */
[----:B------:R-:W-:-:S03]  /*d1d0*/  IMAD R25, R29, R26, R25 ;  /* 0x0000001a1d197224 */ /* 0x000fc600078e0219 */
[----:B------:R-:W3:Y:S04]  /*d1e0*/  LDL.LU R7, [R1+0xd0] ;  /* 0x0000d00001077983 */ /* 0x000ee80000300800 */
[----:B------:R-:W3:Y:S01]  /*d1f0*/  LDL.LU R5, [R1+0xbc] ;  /* 0x0000bc0001057983 */ /* 0x000ee20000300800 */
[C---:B----4-:R-:W-:Y:S02]  /*d200*/  ISETP.GT.U32.AND P3, PT, R29.reuse, R17, PT ;  /* 0x000000111d00720c */ /* 0x050fe40003f64070 */
[C---:B--2---:R-:W-:Y:S02]  /*d210*/  ISETP.GT.U32.AND P4, PT, R29.reuse, R16, PT ;  /* 0x000000101d00720c */ /* 0x044fe40003f84070 */
        /* <DEDUP_REMOVED lines=8> */
[----:B------:R-:W-:-:S07]  /*d2a0*/  ISETP.GT.U32.AND P5, PT, R29, R12, PT ;  /* 0x0000000c1d00720c */ /* 0x000fce0003fa4070 */
[--C-:B------:R-:W-:Y:S01]  /*d2b0*/  @!P6 IMAD.IADD R14, R14, 0x1, -R29.reuse ;  /* 0x000000010e0ee824 */ /* 0x100fe200078e0a1d */
[----:B------:R-:W-:Y:S01]  /*d2c0*/  ISETP.GT.U32.AND P6, PT, R29, R8, PT ;  /* 0x000000081d00720c */ /* 0x000fe20003fc4070 */
[--C-:B------:R-:W-:Y:S02]  /*d2d0*/  @!P3 IMAD.IADD R3, R3, 0x1, -R29.reuse ;  /* 0x000000010303b824 */ /* 0x100fe400078e0a1d */
[--C-:B------:R-:W-:Y:S01]  /*d2e0*/  @!P0 IMAD.IADD R13, R13, 0x1, -R29.reuse ;  /* 0x000000010d0d8824 */ /* 0x100fe200078e0a1d */
[----:B------:R-:W-:Y:S01]  /*d2f0*/  ISETP.GT.U32.AND P0, PT, R29, R6, PT ;  /* 0x000000061d00720c */ /* 0x000fe20003f04070 */
[--C-:B------:R-:W-:Y:S02]  /*d300*/  @!P4 IMAD.IADD R18, R18, 0x1, -R29.reuse ;  /* 0x000000011212c824 */ /* 0x100fe400078e0a1d */
[----:B------:R-:W-:-:S06]  /*d310*/  @!P5 IMAD.IADD R12, R12, 0x1, -R29 ;  /* 0x000000010c0cd824 */ /* 0x000fcc00078e0a1d */
[----:B------:R-:W-:-:S04]  /*d320*/  @!P6 IMAD.IADD R8, R8, 0x1, -R29 ;  /* 0x000000010808e824 */ /* 0x000fc800078e0a1d */
[----:B------:R-:W-:Y:S01]  /*d330*/  @!P0 IMAD.IADD R6, R6, 0x1, -R29 ;  /* 0x0000000106068824 */ /* 0x000fe200078e0a1d */
[----:B------:R-:W-:Y:S02]  /*d340*/  IABS R26, R4 ;  /* 0x00000004001a7213 */ /* 0x000fe40000000000 */
[----:B------:R-:W2:Y:S04]  /*d350*/  LDL.LU R4, [R1+0xb4] ;  /* 0x0000b40001047983 */ /* 0x000ea80000300800 */
[----:B------:R0:W-:Y:S04]  /*d360*/  STL [R1+0x128], R3 ;  /* 0x0001280301007387 */ /* 0x0001e80000100800 */
[----:B0-----:R-:W4:Y:S04]  /*d370*/  LDL.LU R3, [R1+0xa4] ;  /* 0x0000a40001037983 */ /* 0x001f280000300800 */
[----:B------:R-:W4:Y:S04]  /*d380*/  LDL.LU R19, [R1+0xac] ;  /* 0x0000ac0001137983 */ /* 0x000f280000300800 */
[----:B------:R0:W-:Y:S04]  /*d390*/  STL [R1+0x120], R18 ;  /* 0x0001201201007387 */ /* 0x0001e80000100800 */
[----:B------:R1:W-:Y:S04]  /*d3a0*/  STL [R1+0x110], R12 ;  /* 0x0001100c01007387 */ /* 0x0003e80000100800 */
[----:B0-----:R-:W4:Y:S04]  /*d3b0*/  LDL.LU R18, [R1+0xb0] ;  /* 0x0000b00001127983 */ /* 0x001f280000300800 */
[----:B-1----:R-:W4:Y:S04]  /*d3c0*/  LDL.LU R12, [R1+0xa8] ;  /* 0x0000a800010c7983 */ /* 0x002f280000300800 */
[----:B------:R0:W-:Y:S04]  /*d3d0*/  STL [R1+0xf4], R8 ;  /* 0x0000f40801007387 */ /* 0x0001e80000100800 */
[----:B0-----:R-:W4:Y:S04]  /*d3e0*/  LDL.LU R8, [R1+0xa0] ;  /* 0x0000a00001087983 */ /* 0x001f280000300800 */
[----:B------:R0:W-:Y:S04]  /*d3f0*/  STL [R1+0x100], R6 ;  /* 0x0001000601007387 */ /* 0x0001e80000100800 */
[----:B0-----:R-:W4:Y:S01]  /*d400*/  LDL.LU R6, [R1+0x90] ;  /* 0x0000900001067983 */ /* 0x001f220000300800 */
[----:B------:R-:W-:-:S02]  /*d410*/  ISETP.GT.U32.AND P2, PT, R29, R2, PT ;  /* 0x000000021d00720c */ /* 0x000fc40003f44070 */
[----:B------:R-:W-:-:S11]  /*d420*/  ISETP.GT.U32.AND P1, PT, R29, R11, PT ;  /* 0x0000000b1d00720c */ /* 0x000fd60003f24070 */
[--C-:B------:R-:W-:Y:S01]  /*d430*/  @!P2 IMAD.IADD R2, R2, 0x1, -R29.reuse ;  /* 0x000000010202a824 */ /* 0x100fe200078e0a1d */
[C---:B------:R-:W-:Y:S02]  /*d440*/  ISETP.GT.U32.AND P2, PT, R29.reuse, R10, PT ;  /* 0x0000000a1d00720c */ /* 0x040fe40003f44070 */
[----:B------:R-:W-:Y:S01]  /*d450*/  ISETP.GT.U32.AND P3, PT, R29, R16, PT ;  /* 0x000000101d00720c */ /* 0x000fe20003f64070 */
[----:B------:R-:W-:Y:S01]  /*d460*/  @!P1 IMAD.IADD R11, R11, 0x1, -R29 ;  /* 0x000000010b0b9824 */ /* 0x000fe200078e0a1d */
[C---:B------:R-:W-:Y:S02]  /*d470*/  ISETP.GT.U32.AND P4, PT, R29.reuse, R15, PT ;  /* 0x0000000f1d00720c */ /* 0x040fe40003f84070 */
[----:B------:R-:W-:-:S07]  /*d480*/  ISETP.GT.U32.AND P1, PT, R29, R2, PT ;  /* 0x000000021d00720c */ /* 0x000fce0003f24070 */
[--C-:B------:R-:W-:Y:S01]  /*d490*/  @!P2 IMAD.IADD R10, R10, 0x1, -R29.reuse ;  /* 0x000000010a0aa824 */ /* 0x100fe200078e0a1d */
[C---:B------:R-:W-:Y:S02]  /*d4a0*/  ISETP.GT.U32.AND P2, PT, R29.reuse, R17, PT ;  /* 0x000000111d00720c */ /* 0x040fe40003f44070 */
[C---:B------:R-:W-:Y:S02]  /*d4b0*/  ISETP.GT.U32.AND P5, PT, R29.reuse, R14, PT ;  /* 0x0000000e1d00720c */ /* 0x040fe40003fa4070 */
[C---:B------:R-:W-:Y:S01]  /*d4c0*/  ISETP.GT.U32.AND P6, PT, R29.reuse, R10, PT ;  /* 0x0000000a1d00720c */ /* 0x040fe20003fc4070 */
[--C-:B------:R-:W-:Y:S01]  /*d4d0*/  @!P3 IMAD.IADD R16, R16, 0x1, -R29.reuse ;  /* 0x000000011010b824 */ /* 0x100fe200078e0a1d */
[----:B---3--:R-:W-:Y:S01]  /*d4e0*/  ISETP.GT.U32.AND P3, PT, R29, R9, PT ;  /* 0x000000091d00720c */ /* 0x008fe20003f64070 */
[----:B------:R-:W-:Y:S01]  /*d4f0*/  @!P4 IMAD.IADD R15, R15, 0x1, -R29 ;  /* 0x000000010f0fc824 */ /* 0x000fe200078e0a1d */
[----:B------:R-:W-:-:S05]  /*d500*/  ISETP.GT.U32.AND P4, PT, R29, R7, PT ;  /* 0x000000071d00720c */ /* 0x000fca0003f84070 */
[--C-:B------:R-:W-:Y:S01]  /*d510*/  @!P2 IMAD.IADD R17, R17, 0x1, -R29.reuse ;  /* 0x000000011111a824 */ /* 0x100fe200078e0a1d */
[C---:B------:R-:W-:Y:S01]  /*d520*/  ISETP.GT.U32.AND P2, PT, R29.reuse, R28, PT ;  /* 0x0000001c1d00720c */ /* 0x040fe20003f44070 */
[--C-:B------:R-:W-:Y:S01]  /*d530*/  @!P1 IMAD.IADD R2, R2, 0x1, -R29.reuse ;  /* 0x0000000102029824 */ /* 0x100fe200078e0a1d */
[C---:B------:R-:W-:Y:S01]  /*d540*/  ISETP.GT.U32.AND P0, PT, R29.reuse, R13, PT ;  /* 0x0000000d1d00720c */ /* 0x040fe20003f04070 */
[--C-:B------:R-:W-:Y:S01]  /*d550*/  @!P5 IMAD.IADD R14, R14, 0x1, -R29.reuse ;  /* 0x000000010e0ed824 */ /* 0x100fe200078e0a1d */
[----:B------:R-:W-:Y:S02]  /*d560*/  ISETP.GT.U32.AND P5, PT, R29, R5, PT ;  /* 0x000000051d00720c */ /* 0x000fe40003fa4070 */
[----:B------:R0:W-:Y:S01]  /*d570*/  STL [R1+0x108], R2 ;  /* 0x0001080201007387 */ /* 0x0001e20000100800 */
[--C-:B------:R-:W-:Y:S02]  /*d580*/  @!P6 IMAD.IADD R10, R10, 0x1, -R29.reuse ;  /* 0x000000010a0ae824 */ /* 0x100fe400078e0a1d */
[----:B------:R-:W-:-:S04]  /*d590*/  @!P3 IMAD.IADD R9, R9, 0x1, -R29 ;  /* 0x000000010909b824 */ /* 0x000fc800078e0a1d */
[--C-:B------:R-:W-:Y:S01]  /*d5a0*/  @!P2 IMAD.IADD R28, R28, 0x1, -R29.reuse ;  /* 0x000000011c1ca824 */ /* 0x100fe200078e0a1d */
[----:B0-----:R-:W3:Y:S01]  /*d5b0*/  LDL.LU R2, [R1+0x98] ;  /* 0x0000980001027983 */ /* 0x001ee20000300800 */
[--C-:B------:R-:W-:Y:S01]  /*d5c0*/  @!P4 IMAD.IADD R7, R7, 0x1, -R29.reuse ;  /* 0x000000010707c824 */ /* 0x100fe200078e0a1d */
[----:B------:R-:W-:Y:S01]  /*d5d0*/  ISETP.GT.U32.AND P1, PT, R29, R11, PT ;  /* 0x0000000b1d00720c */ /* 0x000fe20003f24070 */
[--C-:B------:R-:W-:Y:S02]  /*d5e0*/  @!P0 IMAD.IADD R13, R13, 0x1, -R29.reuse ;  /* 0x000000010d0d8824 */ /* 0x100fe400078e0a1d */
[--C-:B------:R-:W-:Y:S01]  /*d5f0*/  @!P5 IMAD.IADD R5, R5, 0x1, -R29.reuse ;  /* 0x000000010505d824 */ /* 0x100fe200078e0a1d */
[----:B------:R0:W-:Y:S04]  /*d600*/  STL [R1+0xf8], R17 ;  /* 0x0000f81101007387 */ /* 0x0001e80000100800 */
[----:B------:R1:W-:Y:S04]  /*d610*/  STL [R1+0xf0], R16 ;  /* 0x0000f01001007387 */ /* 0x0003e80000100800 */
[----:B------:R0:W-:Y:S01]  /*d620*/  STL [R1+0xdc], R15 ;  /* 0x0000dc0f01007387 */ /* 0x0001e20000100800 */
[----:B------:R-:W-:-:S03]  /*d630*/  @!P1 IMAD.IADD R11, R11, 0x1, -R29 ;  /* 0x000000010b0b9824 */ /* 0x000fc600078e0a1d */
[----:B------:R1:W-:Y:S04]  /*d640*/  STL [R1+0xe8], R14 ;  /* 0x0000e80e01007387 */ /* 0x0003e80000100800 */
[----:B------:R1:W-:Y:S04]  /*d650*/  STL [R1+0xec], R13 ;  /* 0x0000ec0d01007387 */ /* 0x0003e80000100800 */
[----:B0-----:R-:W3:Y:S04]  /*d660*/  LDL.LU R17, [R1+0x94] ;  /* 0x0000940001117983 */ /* 0x001ee80000300800 */
[----:B------:R-:W-:Y:S04]  /*d670*/  STL [R1+0xe0], R11 ;  /* 0x0000e00b01007387 */ /* 0x000fe80000100800 */
[----:B-1----:R-:W3:Y:S04]  /*d680*/  LDL.LU R16, [R1+0x8c] ;  /* 0x00008c0001107983 */ /* 0x002ee80000300800 */
[----:B------:R-:W3:Y:S04]  /*d690*/  LDL.LU R15, [R1+0x7c] ;  /* 0x00007c00010f7983 */ /* 0x000ee80000300800 */
[----:B------:R-:W-:Y:S04]  /*d6a0*/  STL [R1+0xd8], R10 ;  /* 0x0000d80a01007387 */ /* 0x000fe80000100800 */
[----:B------:R-:W3:Y:S04]  /*d6b0*/  LDL.LU R14, [R1+0x84] ;  /* 0x00008400010e7983 */ /* 0x000ee80000300800 */
[----:B------:R-:W3:Y:S01]  /*d6c0*/  LDL.LU R13, [R1+0x88] ;  /* 0x00008800010d7983 */ /* 0x000ee20000300800 */
[----:B--2---:R-:W-:-:S02]  /*d6d0*/  ISETP.GT.U32.AND P0, PT, R29, R4, PT ;  /* 0x000000041d00720c */ /* 0x004fc40003f04070 */
[C---:B----4-:R-:W-:Y:S02]  /*d6e0*/  ISETP.GT.U32.AND P6, PT, R29.reuse, R19, PT ;  /* 0x000000131d00720c */ /* 0x050fe40003fc4070 */
[C---:B------:R-:W-:Y:S02]  /*d6f0*/  ISETP.GT.U32.AND P2, PT, R29.reuse, R18, PT ;  /* 0x000000121d00720c */ /* 0x040fe40003f44070 */
[----:B------:R-:W-:-:S09]  /*d700*/  ISETP.GT.U32.AND P3, PT, R29, R12, PT ;  /* 0x0000000c1d00720c */ /* 0x000fd20003f64070 */
[--C-:B------:R-:W-:Y:S01]  /*d710*/  @!P6 IMAD.IADD R19, R19, 0x1, -R29.reuse ;  /* 0x000000011313e824 */ /* 0x100fe200078e0a1d */
[C---:B------:R-:W-:Y:S02]  /*d720*/  ISETP.GT.U32.AND P6, PT, R29.reuse, R28, PT ;  /* 0x0000001c1d00720c */ /* 0x040fe40003fc4070 */
[C---:B------:R-:W-:Y:S01]  /*d730*/  ISETP.GT.U32.AND P4, PT, R29.reuse, R8, PT ;  /* 0x000000081d00720c */ /* 0x040fe20003f84070 */
[--C-:B------:R-:W-:Y:S01]  /*d740*/  @!P2 IMAD.IADD R18, R18, 0x1, -R29.reuse ;  /* 0x000000011212a824 */ /* 0x100fe200078e0a1d */
[C---:B------:R-:W-:Y:S01]  /*d750*/  ISETP.GT.U32.AND P2, PT, R29.reuse, R9, PT ;  /* 0x000000091d00720c */ /* 0x040fe20003f44070 */
[--C-:B------:R-:W-:Y:S01]  /*d760*/  @!P3 IMAD.IADD R12, R12, 0x1, -R29.reuse ;  /* 0x000000010c0cb824 */ /* 0x100fe200078e0a1d */
[C---:B------:R-:W-:Y:S01]  /*d770*/  ISETP.GT.U32.AND P3, PT, R29.reuse, R7, PT ;  /* 0x000000071d00720c */ /* 0x040fe20003f64070 */
[----:B------:R-:W-:Y:S01]  /*d780*/  @!P0 IMAD.IADD R4, R4, 0x1, -R29 ;  /* 0x0000000104048824 */ /* 0x000fe200078e0a1d */
        /* <DEDUP_REMOVED lines=13> */
[----:B------:R-:W4:Y:S04]  /*d860*/  LDL.LU R11, [R1+0x78] ;  /* 0x00007800010b7983 */ /* 0x000f280000300800 */
[----:B------:R1:W-:Y:S04]  /*d870*/  STL [R1+0xd0], R7 ;  /* 0x0000d00701007387 */ /* 0x0003e80000100800 */
[----:B------:R-:W4:Y:S04]  /*d880*/  LDL.LU R10, [R1+0x6c] ;  /* 0x00006c00010a7983 */ /* 0x000f280000300800 */
[----:B------:R1:W-:Y:S04]  /*d890*/  STL [R1+0xbc], R5 ;  /* 0x0000bc0501007387 */ /* 0x0003e80000100800 */
[----:B0-----:R-:W4:Y:S04]  /*d8a0*/  LDL.LU R9, [R1+0x74] ;  /* 0x0000740001097983 */ /* 0x001f280000300800 */
[----:B-1----:R-:W4:Y:S04]  /*d8b0*/  LDL.LU R7, [R1+0x1b0] ;  /* 0x0001b00001077983 */ /* 0x002f280000300800 */
[----:B------:R0:W-:Y:S04]  /*d8c0*/  STL [R1+0xb4], R4 ;  /* 0x0000b40401007387 */ /* 0x0001e80000100800 */
[----:B------:R-:W4:Y:S04]  /*d8d0*/  LDL.LU R5, [R1+0x70] ;  /* 0x0000700001057983 */ /* 0x000f280000300800 */
[----:B0-----:R-:W4:Y:S01]  /*d8e0*/  LDL.LU R4, [R1+0x68] ;  /* 0x0000680001047983 */ /* 0x001f220000300800 */
[----:B------:R-:W-:-:S02]  /*d8f0*/  ISETP.GT.U32.AND P1, PT, R29, R3, PT ;  /* 0x000000031d00720c */ /* 0x000fc40003f24070 */
[----:B---3--:R-:W-:-:S11]  /*d900*/  ISETP.GT.U32.AND P0, PT, R29, R2, PT ;  /* 0x000000021d00720c */ /* 0x008fd60003f04070 */
[--C-:B------:R-:W-:Y:S01]  /*d910*/  @!P1 IMAD.IADD R3, R3, 0x1, -R29.reuse ;  /* 0x0000000103039824 */ /* 0x100fe200078e0a1d */
[C---:B------:R-:W-:Y:S01]  /*d920*/  ISETP.GT.U32.AND P1, PT, R29.reuse, R27, PT ;  /* 0x0000001b1d00720c */ /* 0x040fe20003f24070 */
[----:B------:R-:W-:Y:S01]  /*d930*/  @!P0 IMAD.IADD R2, R2, 0x1, -R29 ;  /* 0x0000000102028824 */ /* 0x000fe200078e0a1d */
[C---:B------:R-:W-:Y:S02]  /*d940*/  ISETP.GT.U32.AND P2, PT, R29.reuse, R18, PT ;  /* 0x000000121d00720c */ /* 0x040fe40003f44070 */
[C---:B------:R-:W-:Y:S02]  /*d950*/  ISETP.GT.U32.AND P0, PT, R29.reuse, R3, PT ;  /* 0x000000031d00720c */ /* 0x040fe40003f04070 */
[----:B------:R-:W-:-:S07]  /*d960*/  ISETP.GT.U32.AND P3, PT, R29, R12, PT ;  /* 0x0000000c1d00720c */ /* 0x000fce0003f64070 */
[--C-:B------:R-:W-:Y:S01]  /*d970*/  @!P1 IMAD.IADD R27, R27, 0x1, -R29.reuse ;  /* 0x000000011b1b9824 */ /* 0x100fe200078e0a1d */
[C---:B------:R-:W-:Y:S02]  /*d980*/  ISETP.GT.U32.AND P1, PT, R29.reuse, R19, PT ;  /* 0x000000131d00720c */ /* 0x040fe40003f24070 */
[C---:B------:R-:W-:Y:S02]  /*d990*/  ISETP.GT.U32.AND P4, PT, R29.reuse, R8, PT ;  /* 0x000000081d00720c */ /* 0x040fe40003f84070 */
[C---:B------:R-:W-:Y:S02]  /*d9a0*/  ISETP.GT.U32.AND P5, PT, R29.reuse, R6, PT ;  /* 0x000000061d00720c */ /* 0x040fe40003fa4070 */
[C---:B------:R-:W-:Y:S01]  /*d9b0*/  ISETP.GT.U32.AND P6, PT, R29.reuse, R27, PT ;  /* 0x0000001b1d00720c */ /* 0x040fe20003fc4070 */
[--C-:B------:R-:W-:Y:S01]  /*d9c0*/  @!P2 IMAD.IADD R18, R18, 0x1, -R29.reuse ;  /* 0x000000011212a824 */ /* 0x100fe200078e0a1d */
[----:B------:R-:W-:Y:S01]  /*d9d0*/  ISETP.GT.U32.AND P2, PT, R29, R16, PT ;  /* 0x000000101d00720c */ /* 0x000fe20003f44070 */
[----:B------:R-:W-:-:S04]  /*d9e0*/  @!P0 IMAD.IADD R3, R3, 0x1, -R29 ;  /* 0x0000000103038824 */ /* 0x000fc800078e0a1d */
[--C-:B------:R-:W-:Y:S01]  /*d9f0*/  @!P1 IMAD.IADD R19, R19, 0x1, -R29.reuse ;  /* 0x0000000113139824 */ /* 0x100fe200078e0a1d */
[C---:B------:R-:W-:Y:S01]  /*da00*/  ISETP.GT.U32.AND P1, PT, R29.reuse, R17, PT ;  /* 0x000000111d00720c */ /* 0x040fe20003f24070 */
[--C-:B------:R-:W-:Y:S01]  /*da10*/  @!P3 IMAD.IADD R12, R12, 0x1, -R29.reuse ;  /* 0x000000010c0cb824 */ /* 0x100fe200078e0a1d */
[C---:B------:R-:W-:Y:S01]  /*da20*/  ISETP.GT.U32.AND P3, PT, R29.reuse, R15, PT ;  /* 0x0000000f1d00720c */ /* 0x040fe20003f64070 */
[--C-:B------:R-:W-:Y:S01]  /*da30*/  @!P4 IMAD.IADD R8, R8, 0x1, -R29.reuse ;  /* 0x000000010808c824 */ /* 0x100fe200078e0a1d */
[----:B------:R0:W-:Y:S01]  /*da40*/  STL [R1+0xa4], R3 ;  /* 0x0000a40301007387 */ /* 0x0001e20000100800 */
[C---:B------:R-:W-:Y:S02]  /*da50*/  ISETP.GT.U32.AND P0, PT, R29.reuse, R2, PT ;  /* 0x000000021d00720c */ /* 0x040fe40003f04070 */
[C---:B------:R-:W-:Y:S01]  /*da60*/  ISETP.GT.U32.AND P4, PT, R29.reuse, R14, PT ;  /* 0x0000000e1d00720c */ /* 0x040fe20003f84070 */
[--C-:B------:R-:W-:Y:S01]  /*da70*/  @!P5 IMAD.IADD R6, R6, 0x1, -R29.reuse ;  /* 0x000000010606d824 */ /* 0x100fe200078e0a1d */
[----:B------:R-:W-:Y:S01]  /*da80*/  ISETP.GT.U32.AND P5, PT, R29, R13, PT ;  /* 0x0000000d1d00720c */ /* 0x000fe20003fa4070 */
[--C-:B------:R-:W-:Y:S01]  /*da90*/  @!P6 IMAD.IADD R27, R27, 0x1, -R29.reuse ;  /* 0x000000011b1be824 */ /* 0x100fe200078e0a1d */
[----:B0-----:R-:W3:Y:S02]  /*daa0*/  LDL.LU R3, [R1+0x60] ;  /* 0x0000600001037983 */ /* 0x001ee40000300800 */
[----:B------:R-:W-:-:S02]  /*dab0*/  @!P1 IMAD.IADD R17, R17, 0x1, -R29 ;  /* 0x0000000111119824 */ /* 0x000fc400078e0a1d */
[--C-:B------:R-:W-:Y:S02]  /*dac0*/  @!P2 IMAD.IADD R16, R16, 0x1, -R29.reuse ;  /* 0x000000011010a824 */ /* 0x100fe400078e0a1d */
[--C-:B------:R-:W-:Y:S02]  /*dad0*/  @!P3 IMAD.IADD R15, R15, 0x1, -R29.reuse ;  /* 0x000000010f0fb824 */ /* 0x100fe400078e0a1d */
[--C-:B------:R-:W-:Y:S02]  /*dae0*/  @!P0 IMAD.IADD R2, R2, 0x1, -R29.reuse ;  /* 0x0000000102028824 */ /* 0x100fe400078e0a1d */
[--C-:B------:R-:W-:Y:S02]  /*daf0*/  @!P4 IMAD.IADD R14, R14, 0x1, -R29.reuse ;  /* 0x000000010e0ec824 */ /* 0x100fe400078e0a1d */
[----:B------:R-:W-:Y:S01]  /*db00*/  @!P5 IMAD.IADD R13, R13, 0x1, -R29 ;  /* 0x000000010d0dd824 */ /* 0x000fe200078e0a1d */
[----:B------:R-:W-:Y:S04]  /*db10*/  STL [R1+0xac], R19 ;  /* 0x0000ac1301007387 */ /* 0x000fe80000100800 */
[----:B------:R-:W-:Y:S04]  /*db20*/  STL [R1+0xb0], R18 ;  /* 0x0000b01201007387 */ /* 0x000fe80000100800 */
[----:B------:R-:W-:Y:S04]  /*db30*/  STL [R1+0xa8], R12 ;  /* 0x0000a80c01007387 */ /* 0x000fe80000100800 */
[----:B------:R-:W-:Y:S04]  /*db40*/  STL [R1+0xa0], R8 ;  /* 0x0000a00801007387 */ /* 0x000fe80000100800 */
[----:B------:R-:W-:Y:S04]  /*db50*/  STL [R1+0x90], R6 ;  /* 0x0000900601007387 */ /* 0x000fe80000100800 */
[----:B------:R0:W-:Y:S04]  /*db60*/  STL [R1+0x9c], R27 ;  /* 0x00009c1b01007387 */ /* 0x0001e80000100800 */
[----:B------:R1:W-:Y:S04]  /*db70*/  STL [R1+0x98], R2 ;  /* 0x0000980201007387 */ /* 0x0003e80000100800 */
[----:B0-----:R-:W3:Y:S04]  /*db80*/  LDL R27, [R1+0xea4] ;  /* 0x000ea400011b7983 */ /* 0x001ee80000100800 */
[----:B-1----:R-:W3:Y:S04]  /*db90*/  LDL.LU R2, [R1+0x64] ;  /* 0x0000640001027983 */ /* 0x002ee80000300800 */
[----:B------:R-:W3:Y:S04]  /*dba0*/  LDL.LU R6, [R1+0x188] ;  /* 0x0001880001067983 */ /* 0x000ee80000300800 */
[----:B------:R-:W3:Y:S04]  /*dbb0*/  LDL.LU R8, [R1+0x174] ;  /* 0x0001740001087983 */ /* 0x000ee80000300800 */
[----:B------:R-:W3:Y:S04]  /*dbc0*/  LDL.LU R12, [R1+0x170] ;  /* 0x00017000010c7983 */ /* 0x000ee80000300800 */
[----:B------:R-:W3:Y:S04]  /*dbd0*/  LDL.LU R21, [R1+0x140] ;  /* 0x0001400001157983 */ /* 0x000ee80000300800 */
[----:B------:R-:W3:Y:S01]  /*dbe0*/  LDL.LU R20, [R1+0x14c] ;  /* 0x00014c0001147983 */ /* 0x000ee20000300800 */
[----:B--2---:R-:W-:-:S02]  /*dbf0*/  ISETP.GT.U32.AND P0, PT, R29, R28, PT ;  /* 0x0000001c1d00720c */ /* 0x004fc40003f04070 */
[C---:B----4-:R-:W-:Y:S02]  /*dc00*/  ISETP.GT.U32.AND P6, PT, R29.reuse, R11, PT ;  /* 0x0000000b1d00720c */ /* 0x050fe40003fc4070 */
[C---:B------:R-:W-:Y:S02]  /*dc10*/  ISETP.GT.U32.AND P1, PT, R29.reuse, R10, PT ;  /* 0x0000000a1d00720c */ /* 0x040fe40003f24070 */
[C---:B------:R-:W-:Y:S02]  /*dc20*/  ISETP.GT.U32.AND P2, PT, R29.reuse, R9, PT ;  /* 0x000000091d00720c */ /* 0x040fe40003f44070 */
[----:B------:R-:W-:-:S07]  /*dc30*/  ISETP.GT.U32.AND P3, PT, R29, R7, PT ;  /* 0x000000071d00720c */ /* 0x000fce0003f64070 */
[--C-:B------:R-:W-:Y:S01]  /*dc40*/  @!P6 IMAD.IADD R11, R11, 0x1, -R29.reuse ;  /* 0x000000010b0be824 */ /* 0x100fe200078e0a1d */
[C---:B------:R-:W-:Y:S02]  /*dc50*/  ISETP.GT.U32.AND P6, PT, R29.reuse, R17, PT ;  /* 0x000000111d00720c */ /* 0x040fe40003fc4070 */
[C---:B------:R-:W-:Y:S01]  /*dc60*/  ISETP.GT.U32.AND P4, PT, R29.reuse, R5, PT ;  /* 0x000000051d00720c */ /* 0x040fe20003f84070 */
[--C-:B------:R-:W-:Y:S01]  /*dc70*/  @!P1 IMAD.IADD R10, R10, 0x1, -R29.reuse ;  /* 0x000000010a0a9824 */ /* 0x100fe200078e0a1d */
[C---:B------:R-:W-:Y:S02]  /*dc80*/  ISETP.GT.U32.AND P1, PT, R29.reuse, R16, PT ;  /* 0x000000101d00720c */ /* 0x040fe40003f24070 */
[----:B------:R-:W-:Y:S01]  /*dc90*/  ISETP.GT.U32.AND P5, PT, R29, R4, PT ;  /* 0x000000041d00720c */ /* 0x000fe20003fa4070 */
[--C-:B------:R-:W-:Y:S01]  /*dca0*/  @!P2 IMAD.IADD R9, R9, 0x1, -R29.reuse ;  /* 0x000000010909a824 */ /* 0x100fe200078e0a1d */
[----:B------:R-:W-:Y:S01]  /*dcb0*/  ISETP.GT.U32.AND P2, PT, R29, R15, PT ;  /* 0x0000000f1d00720c */ /* 0x000fe20003f44070 */
[--C-:B------:R-:W-:Y:S01]  /*dcc0*/  @!P3 IMAD.IADD R7, R7, 0x1, -R29.reuse ;  /* 0x000000010707b824 */ /* 0x100fe200078e0a1d */
[----:B------:R-:W-:Y:S01]  /*dcd0*/  ISETP.GT.U32.AND P3, PT, R29, R14, PT ;  /* 0x0000000e1d00720c */ /* 0x000fe20003f64070 */
[----:B------:R-:W-:-:S04]  /*dce0*/  @!P0 IMAD.IADD R28, R28, 0x1, -R29 ;  /* 0x000000011c1c8824 */ /* 0x000fc800078e0a1d */
[--C-:B------:R-:W-:Y:S01]  /*dcf0*/  @!P4 IMAD.IADD R5, R5, 0x1, -R29.reuse ;  /* 0x000000010505c824 */ /* 0x100fe200078e0a1d */
[----:B------:R-:W-:Y:S01]  /*dd00*/  ISETP.GT.U32.AND P4, PT, R29, R13, PT ;  /* 0x0000000d1d00720c */ /* 0x000fe20003f84070 */
[--C-:B------:R-:W-:Y:S02]  /*dd10*/  @!P6 IMAD.IADD R17, R17, 0x1, -R29.reuse ;  /* 0x000000011111e824 */ /* 0x100fe400078e0a1d */
[--C-:B------:R-:W-:Y:S01]  /*dd20*/  @!P5 IMAD.IADD R4, R4, 0x1, -R29.reuse ;  /* 0x000000010404d824 */ /* 0x100fe200078e0a1d */
[----:B------:R-:W-:Y:S01]  /*dd30*/  ISETP.GT.U32.AND P5, PT, R29, R28, PT ;  /* 0x0000001c1d00720c */ /* 0x000fe20003fa4070 */
[--C-:B------:R-:W-:Y:S02]  /*dd40*/  @!P1 IMAD.IADD R16, R16, 0x1, -R29.reuse ;  /* 0x0000000110109824 */ /* 0x100fe400078e0a1d */
[--C-:B------:R-:W-:Y:S01]  /*dd50*/  @!P2 IMAD.IADD R15, R15, 0x1, -R29.reuse ;  /* 0x000000010f0fa824 */ /* 0x100fe200078e0a1d */
[----:B------:R0:W-:Y:S01]  /*dd60*/  STL [R1+0x94], R17 ;  /* 0x0000941101007387 */ /* 0x0001e20000100800 */
[----:B------:R-:W-:-:S03]  /*dd70*/  @!P3 IMAD.IADD R14, R14, 0x1, -R29 ;  /* 0x000000010e0eb824 */ /* 0x000fc600078e0a1d */
[----:B------:R1:W-:Y:S01]  /*dd80*/  STL [R1+0x8c], R16 ;  /* 0x00008c1001007387 */ /* 0x0003e20000100800 */
[----:B------:R-:W-:-:S03]  /*dd90*/  @!P4 IMAD.IADD R13, R13, 0x1, -R29 ;  /* 0x000000010d0dc824 */ /* 0x000fc600078e0a1d */
[----:B------:R-:W2:Y:S04]  /*dda0*/  LDL.LU R19, [R1+0x158] ;  /* 0x0001580001137983 */ /* 0x000ea80000300800 */
[----:B------:R4:W-:Y:S01]  /*ddb0*/  STL [R1+0x7c], R15 ;  /* 0x00007c0f01007387 */ /* 0x0009e20000100800 */
[----:B------:R-:W-:-:S03]  /*ddc0*/  @!P5 IMAD.IADD R28, R28, 0x1, -R29 ;  /* 0x000000011c1cd824 */ /* 0x000fc600078e0a1d */
[----:B------:R1:W-:Y:S04]  /*ddd0*/  STL [R1+0x84], R14 ;  /* 0x0000840e01007387 */ /* 0x0003e80000100800 */
[----:B------:R-:W2:Y:S04]  /*dde0*/  LDL.LU R18, [R1+0x144] ;  /* 0x0001440001127983 */ /* 0x000ea80000300800 */
[----:B0-----:R-:W2:Y:S04]  /*ddf0*/  LDL.LU R17, [R1+0x13c] ;  /* 0x00013c0001117983 */ /* 0x001ea80000300800 */
[----:B------:R-:W-:Y:S04]  /*de00*/  STL [R1+0x88], R13 ;  /* 0x0000880d01007387 */ /* 0x000fe80000100800 */
[----:B-1----:R-:W2:Y:S04]  /*de10*/  LDL.LU R16, [R1+0x104] ;  /* 0x0001040001107983 */ /* 0x002ea80000300800 */
[----:B----4-:R-:W4:Y:S04]  /*de20*/  LDL.LU R15, [R1+0x114] ;  /* 0x00011400010f7983 */ /* 0x010f280000300800 */
[----:B------:R0:W-:Y:S04]  /*de30*/  STL [R1+0x80], R28 ;  /* 0x0000801c01007387 */ /* 0x0001e80000100800 */
[----:B------:R-:W4:Y:S04]  /*de40*/  LDL.LU R14, [R1+0x11c] ;  /* 0x00011c00010e7983 */ /* 0x000f280000300800 */
[----:B0-----:R-:W4:Y:S01]  /*de50*/  LDL.LU R28, [R1+0x10c] ;  /* 0x00010c00011c7983 */ /* 0x001f220000300800 */
[----:B---3--:R-:W-:-:S02]  /*de60*/  ISETP.GT.U32.AND P0, PT, R29, R3, PT ;  /* 0x000000031d00720c */ /* 0x008fc40003f04070 */
[C---:B------:R-:W-:Y:S02]  /*de70*/  ISETP.GT.U32.AND P1, PT, R29.reuse, R10, PT ;  /* 0x0000000a1d00720c */ /* 0x040fe40003f24070 */
[C---:B------:R-:W-:Y:S02]  /*de80*/  ISETP.GT.U32.AND P2, PT, R29.reuse, R9, PT ;  /* 0x000000091d00720c */ /* 0x040fe40003f44070 */
[----:B------:R-:W-:-:S07]  /*de90*/  ISETP.GT.U32.AND P3, PT, R29, R7, PT ;  /* 0x000000071d00720c */ /* 0x000fce0003f64070 */
[--C-:B------:R-:W-:Y:S01]  /*dea0*/  @!P0 IMAD.IADD R3, R3, 0x1, -R29.reuse ;  /* 0x0000000103038824 */ /* 0x100fe200078e0a1d */
[C---:B------:R-:W-:Y:S02]  /*deb0*/  ISETP.GT.U32.AND P0, PT, R29.reuse, R11, PT ;  /* 0x0000000b1d00720c */ /* 0x040fe40003f04070 */
[C---:B------:R-:W-:Y:S02]  /*dec0*/  ISETP.GT.U32.AND P4, PT, R29.reuse, R5, PT ;  /* 0x000000051d00720c */ /* 0x040fe40003f84070 */
[C---:B------:R-:W-:Y:S02]  /*ded0*/  ISETP.GT.U32.AND P6, PT, R29.reuse, R3, PT ;  /* 0x000000031d00720c */ /* 0x040fe40003fc4070 */
[----:B------:R-:W-:Y:S01]  /*dee0*/  ISETP.GT.U32.AND P5, PT, R29, R4, PT ;  /* 0x000000041d00720c */ /* 0x000fe20003fa4070 */
[--C-:B------:R-:W-:Y:S02]  /*def0*/  @!P1 IMAD.IADD R10, R10, 0x1, -R29.reuse ;  /* 0x000000010a0a9824 */ /* 0x100fe400078e0a1d */
[----:B------:R-:W-:-:S04]  /*df00*/  @!P2 IMAD.IADD R9, R9, 0x1, -R29 ;  /* 0x000000010909a824 */ /* 0x000fc800078e0a1d */
[--C-:B------:R-:W-:Y:S02]  /*df10*/  @!P0 IMAD.IADD R11, R11, 0x1, -R29.reuse ;  /* 0x000000010b0b8824 */ /* 0x100fe400078e0a1d */
[--C-:B------:R-:W-:Y:S01]  /*df20*/  @!P3 IMAD.IADD R7, R7, 0x1, -R29.reuse ;  /* 0x000000010707b824 */ /* 0x100fe200078e0a1d */
[C---:B------:R-:W-:Y:S02]  /*df30*/  ISETP.GT.U32.AND P0, PT, R29.reuse, R2, PT ;  /* 0x000000021d00720c */ /* 0x040fe40003f04070 */
[----:B------:R-:W-:Y:S01]  /*df40*/  ISETP.GT.U32.AND P1, PT, R29, R6, PT ;  /* 0x000000061d00720c */ /* 0x000fe20003f24070 */
[--C-:B------:R-:W-:Y:S01]  /*df50*/  @!P4 IMAD.IADD R5, R5, 0x1, -R29.reuse ;  /* 0x000000010505c824 */ /* 0x100fe200078e0a1d */
[C---:B------:R-:W-:Y:S02]  /*df60*/  ISETP.GT.U32.AND P2, PT, R29.reuse, R8, PT ;  /* 0x000000081d00720c */ /* 0x040fe40003f44070 */
[----:B------:R-:W-:Y:S01]  /*df70*/  ISETP.GT.U32.AND P3, PT, R29, R12, PT ;  /* 0x0000000c1d00720c */ /* 0x000fe20003f64070 */
[--C-:B------:R-:W-:Y:S01]  /*df80*/  @!P6 IMAD.IADD R3, R3, 0x1, -R29.reuse ;  /* 0x000000010303e824 */ /* 0x100fe200078e0a1d */
[----:B------:R-:W-:Y:S01]  /*df90*/  ISETP.GT.U32.AND P4, PT, R29, R21, PT ;  /* 0x000000151d00720c */ /* 0x000fe20003f84070 */
[----:B------:R-:W-:-:S04]  /*dfa0*/  @!P5 IMAD.IADD R4, R4, 0x1, -R29 ;  /* 0x000000010404d824 */ /* 0x000fc800078e0a1d */
[--C-:B------:R-:W-:Y:S01]  /*dfb0*/  @!P0 IMAD.IADD R2, R2, 0x1, -R29.reuse ;  /* 0x0000000102028824 */ /* 0x100fe200078e0a1d */
[----:B------:R-:W-:Y:S01]  /*dfc0*/  ISETP.GT.U32.AND P5, PT, R29, R20, PT ;  /* 0x000000141d00720c */ /* 0x000fe20003fa4070 */
[--C-:B------:R-:W-:Y:S02]  /*dfd0*/  @!P1 IMAD.IADD R6, R6, 0x1, -R29.reuse ;  /* 0x0000000106069824 */ /* 0x100fe400078e0a1d */
[--C-:B------:R-:W-:Y:S02]  /*dfe0*/  @!P2 IMAD.IADD R8, R8, 0x1, -R29.reuse ;  /* 0x000000010808a824 */ /* 0x100fe400078e0a1d */
[--C-:B------:R-:W-:Y:S02]  /*dff0*/  @!P3 IMAD.IADD R12, R12, 0x1, -R29.reuse ;  /* 0x000000010c0cb824 */ /* 0x100fe400078e0a1d */
[----:B------:R-:W-:Y:S02]  /*e000*/  @!P4 IMAD.IADD R21, R21, 0x1, -R29 ;  /* 0x000000011515c824 */ /* 0x000fe400078e0a1d */
[----:B------:R-:W-:-:S04]  /*e010*/  IMAD.HI.U32 R0, R0, R26, RZ ;  /* 0x0000001a00007227 */ /* 0x000fc800078e00ff */
[----:B------:R-:W-:Y:S01]  /*e020*/  @!P5 IMAD.IADD R20, R20, 0x1, -R29 ;  /* 0x000000011414d824 */ /* 0x000fe200078e0a1d */
[----:B------:R0:W-:Y:S01]  /*e030*/  STL [R1+0x78], R11 ;  /* 0x0000780b01007387 */ /* 0x0001e20000100800 */
[----:B------:R-:W-:-:S03]  /*e040*/  IMAD.MOV R0, RZ, RZ, -R0 ;  /* 0x000000ffff007224 */ /* 0x000fc600078e0a00 */
[----:B------:R-:W-:Y:S01]  /*e050*/  STL [R1+0x6c], R10 ;  /* 0x00006c0a01007387 */ /* 0x000fe20000100800 */
[----:B------:R-:W-:-:S03]  /*e060*/  IMAD R26, R29, R0, R26 ;  /* 0x000000001d1a7224 */ /* 0x000fc600078e021a */
[----:B------:R1:W-:Y:S04]  /*e070*/  STL [R1+0x74], R9 ;  /* 0x0000740901007387 */ /* 0x0003e80000100800 */
[----:B------:R-:W-:Y:S04]  /*e080*/  STL [R1+0x1b0], R7 ;  /* 0x0001b00701007387 */ /* 0x000fe80000100800 */
[----:B------:R-:W-:Y:S04]  /*e090*/  STL [R1+0x70], R5 ;  /* 0x0000700501007387 */ /* 0x000fe80000100800 */
[----:B------:R-:W3:Y:S04]  /*e0a0*/  LDL.LU R0, [R1+0x39c] ;  /* 0x00039c0001007983 */ /* 0x000ee80000300800 */
[----:B------:R1:W-:Y:S04]  /*e0b0*/  STL [R1+0x68], R4 ;  /* 0x0000680401007387 */ /* 0x0003e80000100800 */
[----:B------:R-:W3:Y:S04]  /*e0c0*/  LDL.LU R13, [R1+0xfc] ;  /* 0x0000fc00010d7983 */ /* 0x000ee80000300800 */
[----:B0-----:R-:W3:Y:S04]  /*e0d0*/  LDL.LU R11, [R1+0xc8] ;  /* 0x0000c800010b7983 */ /* 0x001ee80000300800 */
[----:B------:R0:W-:Y:S04]  /*e0e0*/  STL [R1+0x60], R3 ;  /* 0x0000600301007387 */ /* 0x0001e80000100800 */
[----:B-1----:R-:W3:Y:S04]  /*e0f0*/  LDL.LU R9, [R1+0xd4] ;  /* 0x0000d40001097983 */ /* 0x002ee80000300800 */
[----:B------:R-:W3:Y:S04]  /*e100*/  LDL.LU R4, [R1+0xe4] ;  /* 0x0000e40001047983 */ /* 0x000ee80000300800 */
[----:B0-----:R-:W3:Y:S01]  /*e110*/  LDL.LU R3, [R1+0xcc] ;  /* 0x0000cc0001037983 */ /* 0x001ee20000300800 */
[----:B--2---:R-:W-:-:S02]  /*e120*/  ISETP.GT.U32.AND P6, PT, R29, R19, PT ;  /* 0x000000131d00720c */ /* 0x004fc40003fc4070 */
[C---:B------:R-:W-:Y:S02]  /*e130*/  ISETP.GT.U32.AND P0, PT, R29.reuse, R18, PT ;  /* 0x000000121d00720c */ /* 0x040fe40003f04070 */
[----:B------:R-:W-:-:S09]  /*e140*/  ISETP.GT.U32.AND P1, PT, R29, R17, PT ;  /* 0x000000111d00720c */ /* 0x000fd20003f24070 */
[--C-:B------:R-:W-:Y:S01]  /*e150*/  @!P6 IMAD.IADD R19, R19, 0x1, -R29.reuse ;  /* 0x000000011313e824 */ /* 0x100fe200078e0a1d */
[C---:B------:R-:W-:Y:S02]  /*e160*/  ISETP.GT.U32.AND P2, PT, R29.reuse, R16, PT ;  /* 0x000000101d00720c */ /* 0x040fe40003f44070 */
[C---:B----4-:R-:W-:Y:S02]  /*e170*/  ISETP.GT.U32.AND P3, PT, R29.reuse, R15, PT ;  /* 0x0000000f1d00720c */ /* 0x050fe40003f64070 */
[C---:B------:R-:W-:Y:S01]  /*e180*/  ISETP.GT.U32.AND P6, PT, R29.reuse, R2, PT ;  /* 0x000000021d00720c */ /* 0x040fe20003fc4070 */
[--C-:B------:R-:W-:Y:S01]  /*e190*/  @!P0 IMAD.IADD R18, R18, 0x1, -R29.reuse ;  /* 0x0000000112128824 */ /* 0x100fe200078e0a1d */
[----:B------:R-:W-:Y:S01]  /*e1a0*/  ISETP.GT.U32.AND P4, PT, R29, R14, PT ;  /* 0x0000000e1d00720c */ /* 0x000fe20003f84070 */
[----:B------:R-:W-:Y:S01]  /*e1b0*/  @!P1 IMAD.IADD R17, R17, 0x1, -R29 ;  /* 0x0000000111119824 */ /* 0x000fe200078e0a1d */
[C---:B------:R-:W-:Y:S02]  /*e1c0*/  ISETP.GT.U32.AND P0, PT, R29.reuse, R6, PT ;  /* 0x000000061d00720c */ /* 0x040fe40003f04070 */
[----:B------:R-:W-:-:S03]  /*e1d0*/  ISETP.GT.U32.AND P5, PT, R29, R28, PT ;  /* 0x0000001c1d00720c */ /* 0x000fc60003fa4070 */
[--C-:B------:R-:W-:Y:S01]  /*e1e0*/  @!P2 IMAD.IADD R16, R16, 0x1, -R29.reuse ;  /* 0x000000011010a824 */ /* 0x100fe200078e0a1d */
[----:B------:R-:W-:Y:S01]  /*e1f0*/  ISETP.GT.U32.AND P1, PT, R29, R8, PT ;  /* 0x000000081d00720c */ /* 0x000fe20003f24070 */
[--C-:B------:R-:W-:Y:S01]  /*e200*/  @!P3 IMAD.IADD R15, R15, 0x1, -R29.reuse ;  /* 0x000000010f0fb824 */ /* 0x100fe200078e0a1d */
[C---:B------:R-:W-:Y:S02]  /*e210*/  ISETP.GT.U32.AND P2, PT, R29.reuse, R12, PT ;  /* 0x0000000c1d00720c */ /* 0x040fe40003f44070 */
[C---:B------:R-:W-:Y:S01]  /*e220*/  ISETP.GT.U32.AND P3, PT, R29.reuse, R21, PT ;  /* 0x000000151d00720c */ /* 0x040fe20003f64070 */
[--C-:B------:R-:W-:Y:S01]  /*e230*/  @!P4 IMAD.IADD R14, R14, 0x1, -R29.reuse ;  /* 0x000000010e0ec824 */ /* 0x100fe200078e0a1d */
[----:B------:R-:W-:Y:S01]  /*e240*/  ISETP.GT.U32.AND P4, PT, R29, R20, PT ;  /* 0x000000141d00720c */ /* 0x000fe20003f84070 */
[--C-:B------:R-:W-:Y:S02]  /*e250*/  @!P6 IMAD.IADD R2, R2, 0x1, -R29.reuse ;  /* 0x000000010202e824 */ /* 0x100fe400078e0a1d */
[----:B------:R-:W-:-:S02]  /*e260*/  @!P0 IMAD.IADD R6, R6, 0x1, -R29 ;  /* 0x0000000106068824 */ /* 0x000fc400078e0a1d */
[--C-:B------:R-:W-:Y:S01]  /*e270*/  @!P5 IMAD.IADD R28, R28, 0x1, -R29.reuse ;  /* 0x000000011c1cd824 */ /* 0x100fe200078e0a1d */
[C---:B------:R-:W-:Y:S01]  /*e280*/  ISETP.GT.U32.AND P5, PT, R29.reuse, R19, PT ;  /* 0x000000131d00720c */ /* 0x040fe20003fa4070 */
[----:B------:R0:W-:Y:S01]  /*e290*/  STL [R1+0x64], R2 ;  /* 0x0000640201007387 */ /* 0x0001e20000100800 */
[C---:B------:R-:W-:Y:S01]  /*e2a0*/  ISETP.GT.U32.AND P0, PT, R29.reuse, R18, PT ;  /* 0x000000121d00720c */ /* 0x040fe20003f04070 */
[--C-:B------:R-:W-:Y:S01]  /*e2b0*/  @!P1 IMAD.IADD R8, R8, 0x1, -R29.reuse ;  /* 0x0000000108089824 */ /* 0x100fe200078e0a1d */
[C---:B------:R-:W-:Y:S01]  /*e2c0*/  ISETP.GT.U32.AND P1, PT, R29.reuse, R17, PT ;  /* 0x000000111d00720c */ /* 0x040fe20003f24070 */
[--C-:B------:R-:W-:Y:S01]  /*e2d0*/  @!P2 IMAD.IADD R12, R12, 0x1, -R29.reuse ;  /* 0x000000010c0ca824 */ /* 0x100fe200078e0a1d */
[----:B------:R-:W-:Y:S01]  /*e2e0*/  ISETP.GT.U32.AND P2, PT, R29, R16, PT ;  /* 0x000000101d00720c */ /* 0x000fe20003f44070 */
[----:B------:R-:W-:Y:S01]  /*e2f0*/  @!P3 IMAD.IADD R21, R21, 0x1, -R29 ;  /* 0x000000011515b824 */ /* 0x000fe200078e0a1d */
[----:B0-----:R-:W2:Y:S01]  /*e300*/  LDL.LU R2, [R1+0xc4] ;  /* 0x0000c40001027983 */ /* 0x001ea20000300800 */
[----:B------:R-:W-:-:S03]  /*e310*/  ISETP.GT.U32.AND P3, PT, R29, R15, PT ;  /* 0x0000000f1d00720c */ /* 0x000fc60003f64070 */
[----:B------:R-:W4:Y:S01]  /*e320*/  LDL.LU R5, [R1+0x14] ;  /* 0x0000140001057983 */ /* 0x000f220000300800 */
[----:B------:R-:W-:-:S03]  /*e330*/  @!P4 IMAD.IADD R20, R20, 0x1, -R29 ;  /* 0x000000011414c824 */ /* 0x000fc600078e0a1d */
[----:B------:R0:W-:Y:S01]  /*e340*/  STL [R1+0x188], R6 ;  /* 0x0001880601007387 */ /* 0x0001e20000100800 */
[----:B------:R-:W-:Y:S01]  /*e350*/  ISETP.GT.U32.AND P4, PT, R29, R14, PT ;  /* 0x0000000e1d00720c */ /* 0x000fe20003f84070 */
[--C-:B------:R-:W-:Y:S01]  /*e360*/  @!P5 IMAD.IADD R19, R19, 0x1, -R29.reuse ;  /* 0x000000011313d824 */ /* 0x100fe200078e0a1d */
[----:B------:R-:W-:Y:S01]  /*e370*/  ISETP.GT.U32.AND P6, PT, R29, R28, PT ;  /* 0x0000001c1d00720c */ /* 0x000fe20003fc4070 */
[----:B0-----:R-:W4:Y:S04]  /*e380*/  LDL.LU R6, [R1+0x10] ;  /* 0x0000100001067983 */ /* 0x001f280000300800 */
[----:B------:R-:W4:Y:S04]  /*e390*/  LDL.LU R7, [R1+0xc] ;  /* 0x00000c0001077983 */ /* 0x000f280000300800 */
[----:B------:R0:W-:Y:S01]  /*e3a0*/  STL [R1+0x174], R8 ;  /* 0x0001740801007387 */ /* 0x0001e20000100800 */
[----:B------:R-:W-:-:S02]  /*e3b0*/  @!P0 IMAD.IADD R18, R18, 0x1, -R29 ;  /* 0x0000000112128824 */ /* 0x000fc400078e0a1d */
[--C-:B------:R-:W-:Y:S01]  /*e3c0*/  @!P1 IMAD.IADD R17, R17, 0x1, -R29.reuse ;  /* 0x0000000111119824 */ /* 0x100fe200078e0a1d */
[----:B0-----:R-:W4:Y:S04]  /*e3d0*/  LDL.LU R8, [R1+0x8] ;  /* 0x0000080001087983 */ /* 0x001f280000300800 */
[----:B------:R-:W4:Y:S04]  /*e3e0*/  LDL.LU R10, [R1+0x4] ;  /* 0x00000400010a7983 */ /* 0x000f280000300800 */
[----:B------:R0:W-:Y:S01]  /*e3f0*/  STL [R1+0x170], R12 ;  /* 0x0001700c01007387 */ /* 0x0001e20000100800 */
[----:B------:R-:W-:-:S03]  /*e400*/  @!P2 IMAD.IADD R16, R16, 0x1, -R29 ;  /* 0x000000011010a824 */ /* 0x000fc600078e0a1d */
[----:B0-----:R-:W4:Y:S04]  /*e410*/  LDL.LU R12, [R1] ;  /* 0x00000000010c7983 */ /* 0x001f280000300800 */
[----:B------:R0:W-:Y:S01]  /*e420*/  STL [R1+0x140], R21 ;  /* 0x0001401501007387 */ /* 0x0001e20000100800 */
[----:B------:R-:W-:-:S03]  /*e430*/  @!P3 IMAD.IADD R15, R15, 0x1, -R29 ;  /* 0x000000010f0fb824 */ /* 0x000fc600078e0a1d */
[----:B0-----:R-:W4:Y:S04]  /*e440*/  LDL.LU R21, [R1+0x151c] ;  /* 0x00151c0001157983 */ /* 0x001f280000300800 */
[----:B------:R0:W-:Y:S01]  /*e450*/  STL [R1+0x14c], R20 ;  /* 0x00014c1401007387 */ /* 0x0001e20000100800 */
[----:B------:R-:W-:-:S03]  /*e460*/  @!P4 IMAD.IADD R14, R14, 0x1, -R29 ;  /* 0x000000010e0ec824 */ /* 0x000fc600078e0a1d */
[----:B0-----:R-:W4:Y:S04]  /*e470*/  LDL.LU R20, [R1+0x1518] ;  /* 0x0015180001147983 */ /* 0x001f280000300800 */
[----:B------:R0:W-:Y:S01]  /*e480*/  STL [R1+0x158], R19 ;  /* 0x0001581301007387 */ /* 0x0001e20000100800 */
[----:B------:R-:W-:-:S03]  /*e490*/  @!P6 IMAD.IADD R28, R28, 0x1, -R29 ;  /* 0x000000011c1ce824 */ /* 0x000fc600078e0a1d */
[----:B0-----:R-:W4:Y:S04]  /*e4a0*/  LDL.LU R19, [R1+0x1514] ;  /* 0x0015140001137983 */ /* 0x001f280000300800 */
[----:B------:R0:W-:Y:S04]  /*e4b0*/  STL [R1+0x144], R18 ;  /* 0x0001441201007387 */ /* 0x0001e80000100800 */
        /* <DEDUP_REMOVED lines=10> */
[----:B0-----:R-:W4:Y:S01]  /*e560*/  LDL.LU R28, [R1+0x14fc] ;  /* 0x0014fc00011c7983 */ /* 0x001f220000300800 */
[----:B---3--:R-:W-:-:S02]  /*e570*/  ISETP.GT.U32.AND P5, PT, R29, R13, PT ;  /* 0x0000000d1d00720c */ /* 0x008fc40003fa4070 */
[C---:B------:R-:W-:Y:S02]  /*e580*/  ISETP.GT.U32.AND P0, PT, R29.reuse, R11, PT ;  /* 0x0000000b1d00720c */ /* 0x040fe40003f04070 */
[C---:B------:R-:W-:Y:S02]  /*e590*/  ISETP.GT.U32.AND P1, PT, R29.reuse, R9, PT ;  /* 0x000000091d00720c */ /* 0x040fe40003f24070 */
[C---:B------:R-:W-:Y:S02]  /*e5a0*/  ISETP.GT.U32.AND P2, PT, R29.reuse, R4, PT ;  /* 0x000000041d00720c */ /* 0x040fe40003f44070 */
[----:B------:R-:W-:-:S05]  /*e5b0*/  ISETP.GT.U32.AND P3, PT, R29, R3, PT ;  /* 0x000000031d00720c */ /* 0x000fca0003f64070 */
[--C-:B------:R-:W-:Y:S02]  /*e5c0*/  @!P5 IMAD.IADD R13, R13, 0x1, -R29.reuse ;  /* 0x000000010d0dd824 */ /* 0x100fe400078e0a1d */
[--C-:B------:R-:W-:Y:S02]  /*e5d0*/  @!P0 IMAD.IADD R11, R11, 0x1, -R29.reuse ;  /* 0x000000010b0b8824 */ /* 0x100fe400078e0a1d */
[--C-:B------:R-:W-:Y:S02]  /*e5e0*/  @!P1 IMAD.IADD R9, R9, 0x1, -R29.reuse ;  /* 0x0000000109099824 */ /* 0x100fe400078e0a1d */
[--C-:B------:R-:W-:Y:S02]  /*e5f0*/  @!P2 IMAD.IADD R4, R4, 0x1, -R29.reuse ;  /* 0x000000010404a824 */ /* 0x100fe400078e0a1d */
[----:B------:R-:W-:Y:S01]  /*e600*/  @!P3 IMAD.IADD R3, R3, 0x1, -R29 ;  /* 0x000000010303b824 */ /* 0x000fe200078e0a1d */
[----:B------:R-:W-:-:S05]  /*e610*/  IABS R27, R27 ;  /* 0x0000001b001b7213 */ /* 0x000fca0000000000 */
[----:B------:R-:W-:-:S04]  /*e620*/  IMAD.HI.U32 R0, R0, R27, RZ ;  /* 0x0000001b00007227 */ /* 0x000fc800078e00ff */
[----:B------:R-:W-:Y:S01]  /*e630*/  IMAD.MOV R0, RZ, RZ, -R0 ;  /* 0x000000ffff007224 */ /* 0x000fe200078e0a00 */
[C---:B--2---:R-:W-:Y:S02]  /*e640*/  ISETP.GT.U32.AND P4, PT, R29.reuse, R2, PT ;  /* 0x000000021d00720c */ /* 0x044fe40003f84070 */
[C---:B----4-:R-:W-:Y:S02]  /*e650*/  ISETP.GT.U32.AND P6, PT, R29.reuse, R5, PT ;  /* 0x000000051d00720c */ /* 0x050fe40003fc4070 */
[C---:B------:R-:W-:Y:S02]  /*e660*/  ISETP.GT.U32.AND P5, PT, R29.reuse, R6, PT ;  /* 0x000000061d00720c */ /* 0x040fe40003fa4070 */
[----:B------:R-:W-:-:S07]  /*e670*/  ISETP.GT.U32.AND P0, PT, R29, R7, PT ;  /* 0x000000071d00720c */ /* 0x000fce0003f04070 */
[--C-:B------:R-:W-:Y:S01]  /*e680*/  @!P4 IMAD.IADD R2, R2, 0x1, -R29.reuse ;  /* 0x000000010202c824 */ /* 0x100fe200078e0a1d */
[C---:B------:R-:W-:Y:S02]  /*e690*/  ISETP.GT.U32.AND P1, PT, R29.reuse, R8, PT ;  /* 0x000000081d00720c */ /* 0x040fe40003f24070 */
[C---:B------:R-:W-:Y:S01]  /*e6a0*/  ISETP.GT.U32.AND P2, PT, R29.reuse, R10, PT ;  /* 0x0000000a1d00720c */ /* 0x040fe20003f44070 */
[--C-:B------:R-:W-:Y:S01]  /*e6b0*/  @!P5 IMAD.IADD R6, R6, 0x1, -R29.reuse ;  /* 0x000000010606d824 */ /* 0x100fe200078e0a1d */
[----:B------:R-:W-:Y:S01]  /*e6c0*/  ISETP.GT.U32.AND P3, PT, R29, R12, PT ;  /* 0x0000000c1d00720c */ /* 0x000fe20003f64070 */
[----:B------:R-:W-:Y:S01]  /*e6d0*/  @!P0 IMAD.IADD R7, R7, 0x1, -R29 ;  /* 0x0000000107078824 */ /* 0x000fe200078e0a1d */
[----:B------:R-:W-:-:S07]  /*e6e0*/  ISETP.GT.U32.AND P5, PT, R29, R11, PT ;  /* 0x0000000b1d00720c */ /* 0x000fce0003fa4070 */
[--C-:B------:R-:W-:Y:S01]  /*e6f0*/  @!P1 IMAD.IADD R8, R8, 0x1, -R29.reuse ;  /* 0x0000000108089824 */ /* 0x100fe200078e0a1d */
[C---:B------:R-:W-:Y:S01]  /*e700*/  ISETP.GT.U32.AND P0, PT, R29.reuse, R9, PT ;  /* 0x000000091d00720c */ /* 0x040fe20003f04070 */
[--C-:B------:R-:W-:Y:S01]  /*e710*/  @!P2 IMAD.IADD R10, R10, 0x1, -R29.reuse ;  /* 0x000000010a0aa824 */ /* 0x100fe200078e0a1d */
[----:B------:R-:W-:Y:S01]  /*e720*/  ISETP.GT.U32.AND P1, PT, R29, R4, PT ;  /* 0x000000041d00720c */ /* 0x000fe20003f24070 */
[--C-:B------:R-:W-:Y:S01]  /*e730*/  @!P6 IMAD.IADD R5, R5, 0x1, -R29.reuse ;  /* 0x000000010505e824 */ /* 0x100fe200078e0a1d */
[C---:B------:R-:W-:Y:S02]  /*e740*/  ISETP.GT.U32.AND P2, PT, R29.reuse, R3, PT ;  /* 0x000000031d00720c */ /* 0x040fe40003f44070 */
[C---:B------:R-:W-:Y:S01]  /*e750*/  ISETP.GT.U32.AND P6, PT, R29.reuse, R13, PT ;  /* 0x0000000d1d00720c */ /* 0x040fe20003fc4070 */
[--C-:B------:R-:W-:Y:S01]  /*e760*/  @!P3 IMAD.IADD R12, R12, 0x1, -R29.reuse ;  /* 0x000000010c0cb824 */ /* 0x100fe200078e0a1d */
[----:B------:R-:W-:Y:S01]  /*e770*/  ISETP.GT.U32.AND P3, PT, R29, R2, PT ;  /* 0x000000021d00720c */ /* 0x000fe20003f64070 */
[----:B------:R-:W-:Y:S01]  /*e780*/  @!P5 IMAD.IADD R11, R11, 0x1, -R29 ;  /* 0x000000010b0bd824 */ /* 0x000fe200078e0a1d */
[----:B------:R-:W-:-:S03]  /*e790*/  ISETP.GT.U32.AND P5, PT, R29, R6, PT ;  /* 0x000000061d00720c */ /* 0x000fc60003fa4070 */
[--C-:B------:R-:W-:Y:S01]  /*e7a0*/  @!P0 IMAD.IADD R9, R9, 0x1, -R29.reuse ;  /* 0x0000000109098824 */ /* 0x100fe200078e0a1d */
[C---:B------:R-:W-:Y:S01]  /*e7b0*/  ISETP.GT.U32.AND P0, PT, R29.reuse, R7, PT ;  /* 0x000000071d00720c */ /* 0x040fe20003f04070 */
[--C-:B------:R-:W-:Y:S01]  /*e7c0*/  @!P1 IMAD.IADD R4, R4, 0x1, -R29.reuse ;  /* 0x0000000104049824 */ /* 0x100fe200078e0a1d */
[----:B------:R-:W-:Y:S01]  /*e7d0*/  ISETP.GT.U32.AND P1, PT, R29, R8, PT ;  /* 0x000000081d00720c */ /* 0x000fe20003f24070 */
[--C-:B------:R-:W-:Y:S01]  /*e7e0*/  @!P2 IMAD.IADD R3, R3, 0x1, -R29.reuse ;  /* 0x000000010303a824 */ /* 0x100fe200078e0a1d */
[----:B------:R-:W-:Y:S01]  /*e7f0*/  ISETP.GT.U32.AND P2, PT, R29, R10, PT ;  /* 0x0000000a1d00720c */ /* 0x000fe20003f44070 */
[--C-:B------:R-:W-:Y:S02]  /*e800*/  @!P6 IMAD.IADD R13, R13, 0x1, -R29.reuse ;  /* 0x000000010d0de824 */ /* 0x100fe400078e0a1d */
[----:B------:R-:W-:Y:S01]  /*e810*/  @!P3 IMAD.IADD R2, R2, 0x1, -R29 ;  /* 0x000000010202b824 */ /* 0x000fe200078e0a1d */
[C---:B------:R-:W-:Y:S02]  /*e820*/  ISETP.GT.U32.AND P3, PT, R29.reuse, R12, PT ;  /* 0x0000000c1d00720c */ /* 0x040fe40003f64070 */
[----:B------:R0:W-:Y:S04]  /*e830*/  STL [R1+0xfc], R13 ;  /* 0x0000fc0d01007387 */ /* 0x0001e80000100800 */
[----:B0-----:R-:W2:Y:S04]  /*e840*/  LDL.LU R13, [R1+0x14f8] ;  /* 0x0014f800010d7983 */ /* 0x001ea80000300800 */
[----:B------:R0:W-:Y:S04]  /*e850*/  STL [R1+0xc8], R11 ;  /* 0x0000c80b01007387 */ /* 0x0001e80000100800 */
[----:B0-----:R-:W3:Y:S04]  /*e860*/  LDL.LU R11, [R1+0x14f4] ;  /* 0x0014f400010b7983 */ /* 0x001ee80000300800 */
[----:B------:R0:W-:Y:S04]  /*e870*/  STL [R1+0xd4], R9 ;  /* 0x0000d40901007387 */ /* 0x0001e80000100800 */
[----:B0-----:R-:W4:Y:S04]  /*e880*/  LDL.LU R9, [R1+0x14f0] ;  /* 0x0014f00001097983 */ /* 0x001f280000300800 */
[----:B------:R0:W-:Y:S04]  /*e890*/  STL [R1+0xe4], R4 ;  /* 0x0000e40401007387 */ /* 0x0001e80000100800 */
[----:B0-----:R-:W2:Y:S04]  /*e8a0*/  LDL.LU R4, [R1+0x14ec] ;  /* 0x0014ec0001047983 */ /* 0x001ea80000300800 */
[----:B------:R0:W-:Y:S04]  /*e8b0*/  STL [R1+0xcc], R3 ;  /* 0x0000cc0301007387 */ /* 0x0001e80000100800 */
[----:B0-----:R-:W3:Y:S01]  /*e8c0*/  LDL.LU R3, [R1+0x14e8] ;  /* 0x0014e80001037983 */ /* 0x001ee20000300800 */
[----:B------:R-:W-:-:S13]  /*e8d0*/  ISETP.GT.U32.AND P4, PT, R29, R28, PT ;  /* 0x0000001c1d00720c */ /* 0x000fda0003f84070 */
[----:B------:R-:W-:Y:S01]  /*e8e0*/  @!P4 IMAD.IADD R28, R28, 0x1, -R29 ;  /* 0x000000011c1cc824 */ /* 0x000fe200078e0a1d */
[----:B------:R-:W-:Y:S02]  /*e8f0*/  ISETP.GT.U32.AND P4, PT, R29, R5, PT ;  /* 0x000000051d00720c */ /* 0x000fe40003f84070 */
[----:B------:R-:W-:-:S05]  /*e900*/  IABS R29, c[0x0][0x178] ;  /* 0x00005e00001d7a13 */ /* 0x000fca0000000000 */
[----:B------:R-:W-:Y:S01]  /*e910*/  IMAD R27, R29, R0, R27 ;  /* 0x000000001d1b7224 */ /* 0x000fe200078e021b */
[----:B------:R-:W-:Y:S01]  /*e920*/  IABS R29, c[0x0][0x17c] ;  /* 0x00005f00001d7a13 */ /* 0x000fe20000000000 */
[----:B------:R0:W-:Y:S04]  /*e930*/  STL [R1+0xc4], R2 ;  /* 0x0000c40201007387 */ /* 0x0001e80000100800 */
[--C-:B------:R-:W-:Y:S02]  /*e940*/  @!P4 IMAD.IADD R5, R5, 0x1, -R29.reuse ;  /* 0x000000010505c824 */ /* 0x100fe400078e0a1d */
[--C-:B------:R-:W-:Y:S01]  /*e950*/  @!P5 IMAD.IADD R6, R6, 0x1, -R29.reuse ;  /* 0x000000010606d824 */ /* 0x100fe200078e0a1d */
[----:B0-----:R-:W4:Y:S04]  /*e960*/  LDL.LU R2, [R1+0x14e4] ;  /* 0x0014e40001027983 */ /* 0x001f280000300800 */
[----:B------:R0:W-:Y:S01]  /*e970*/  STL [R1+0x14], R5 ;  /* 0x0000140501007387 */ /* 0x0001e20000100800 */
[----:B------:R-:W-:-:S02]  /*e980*/  @!P0 IMAD.IADD R7, R7, 0x1, -R29 ;  /* 0x0000000107078824 */ /* 0x000fc400078e0a1d */
[--C-:B------:R-:W-:Y:S01]  /*e990*/  @!P1 IMAD.IADD R8, R8, 0x1, -R29.reuse ;  /* 0x0000000108089824 */ /* 0x100fe200078e0a1d */
[----:B0-----:R-:W4:Y:S04]  /*e9a0*/  LDL.LU R5, [R1+0x14e0] ;  /* 0x0014e00001057983 */ /* 0x001f280000300800 */
[----:B------:R0:W-:Y:S01]  /*e9b0*/  STL [R1+0x10], R6 ;  /* 0x0000100601007387 */ /* 0x0001e20000100800 */
[--C-:B------:R-:W-:Y:S02]  /*e9c0*/  @!P2 IMAD.IADD R10, R10, 0x1, -R29.reuse ;  /* 0x000000010a0aa824 */ /* 0x100fe400078e0a1d */
[----:B------:R-:W-:Y:S01]  /*e9d0*/  @!P3 IMAD.IADD R12, R12, 0x1, -R29 ;  /* 0x000000010c0cb824 */ /* 0x000fe200078e0a1d */
[----:B0-----:R-:W4:Y:S04]  /*e9e0*/  LDL.LU R6, [R1+0x14dc] ;  /* 0x0014dc0001067983 */ /* 0x001f280000300800 */
[----:B------:R0:W-:Y:S04]  /*e9f0*/  STL [R1+0xc], R7 ;  /* 0x00000c0701007387 */ /* 0x0001e80000100800 */
[----:B0-----:R-:W4:Y:S04]  /*ea00*/  LDL.LU R7, [R1+0x14d8] ;  /* 0x0014d80001077983 */ /* 0x001f280000300800 */
[----:B------:R0:W-:Y:S04]  /*ea10*/  STL [R1+0x8], R8 ;  /* 0x0000080801007387 */ /* 0x0001e80000100800 */
[----:B0-----:R-:W4:Y:S04]  /*ea20*/  LDL.LU R8, [R1+0x14d4] ;  /* 0x0014d40001087983 */ /* 0x001f280000300800 */
[----:B------:R0:W-:Y:S04]  /*ea30*/  STL [R1+0x4], R10 ;  /* 0x0000040a01007387 */ /* 0x0001e80000100800 */
[----:B0-----:R-:W4:Y:S04]  /*ea40*/  LDL.LU R10, [R1+0x14d0] ;  /* 0x0014d000010a7983 */ /* 0x001f280000300800 */
[----:B------:R0:W-:Y:S04]  /*ea50*/  STL [R1], R12 ;  /* 0x0000000c01007387 */ /* 0x0001e80000100800 */
[----:B0-----:R-:W4:Y:S01]  /*ea60*/  LDL.LU R12, [R1+0x14cc] ;  /* 0x0014cc00010c7983 */ /* 0x001f220000300800 */
[----:B------:R-:W-:-:S13]  /*ea70*/  ISETP.GT.U32.AND P6, PT, R29, R28, PT ;  /* 0x0000001c1d00720c */ /* 0x000fda0003fc4070 */
[----:B------:R-:W-:-:S05]  /*ea80*/  @!P6 IMAD.IADD R28, R28, 0x1, -R29 ;  /* 0x000000011c1ce824 */ /* 0x000fca00078e0a1d */
[----:B------:R-:W-:Y:S01]  /*ea90*/  STL [R1+0x14a8], R28 ;  /* 0x0014a81c01007387 */ /* 0x000fe20000100800 */
[C---:B--2---:R-:W-:Y:S02]  /*eaa0*/  ISETP.GT.U32.AND P0, PT, R29.reuse, R4, PT ;  /* 0x000000041d00720c */ /* 0x044fe40003f04070 */
[----:B---3--:R-:W-:-:S11]  /*eab0*/  ISETP.GT.U32.AND P5, PT, R29, R3, PT ;  /* 0x000000031d00720c */ /* 0x008fd60003fa4070 */
[--C-:B------:R-:W-:Y:S01]  /*eac0*/  @!P0 IMAD.IADD R4, R4, 0x1, -R29.reuse ;  /* 0x0000000104048824 */ /* 0x100fe200078e0a1d */
[----:B------:R-:W-:Y:S01]  /*ead0*/  ISETP.GT.U32.AND P0, PT, R29, R11, PT ;  /* 0x0000000b1d00720c */ /* 0x000fe20003f04070 */
[----:B------:R-:W-:-:S12]  /*eae0*/  @!P5 IMAD.IADD R3, R3, 0x1, -R29 ;  /* 0x000000010303d824 */ /* 0x000fd800078e0a1d */
[----:B------:R-:W-:Y:S01]  /*eaf0*/  @!P0 IMAD.IADD R11, R11, 0x1, -R29 ;  /* 0x000000010b0b8824 */ /* 0x000fe200078e0a1d */
[C---:B----4-:R-:W-:Y:S02]  /*eb00*/  ISETP.GT.U32.AND P4, PT, R29.reuse, R2, PT ;  /* 0x000000021d00720c */ /* 0x050fe40003f84070 */
[----:B------:R-:W-:-:S11]  /*eb10*/  ISETP.GT.U32.AND P1, PT, R29, R5, PT ;  /* 0x000000051d00720c */ /* 0x000fd60003f24070 */
[--C-:B------:R-:W-:Y:S01]  /*eb20*/  @!P4 IMAD.IADD R2, R2, 0x1, -R29.reuse ;  /* 0x000000010202c824 */ /* 0x100fe200078e0a1d */
[C---:B------:R-:W-:Y:S02]  /*eb30*/  ISETP.GT.U32.AND P4, PT, R29.reuse, R9, PT ;  /* 0x000000091d00720c */ /* 0x040fe40003f84070 */
[----:B------:R-:W-:Y:S01]  /*eb40*/  ISETP.GT.U32.AND P2, PT, R29, R6, PT ;  /* 0x000000061d00720c */ /* 0x000fe20003f44070 */
[----:B------:R-:W-:Y:S01]  /*eb50*/  @!P1 IMAD.IADD R5, R5, 0x1, -R29 ;  /* 0x0000000105059824 */ /* 0x000fe200078e0a1d */
[----:B------:R-:W-:-:S11]  /*eb60*/  ISETP.GT.U32.AND P3, PT, R29, R7, PT ;  /* 0x000000071d00720c */ /* 0x000fd60003f64070 */
[--C-:B------:R-:W-:Y:S01]  /*eb70*/  @!P2 IMAD.IADD R6, R6, 0x1, -R29.reuse ;  /* 0x000000010606a824 */ /* 0x100fe200078e0a1d */
[C---:B------:R-:W-:Y:S02]  /*eb80*/  ISETP.GT.U32.AND P2, PT, R29.reuse, R13, PT ;  /* 0x0000000d1d00720c */ /* 0x040fe40003f44070 */
[----:B------:R-:W-:Y:S01]  /*eb90*/  ISETP.GT.U32.AND P6, PT, R29, R8, PT ;  /* 0x000000081d00720c */ /* 0x000fe20003fc4070 */
[----:B------:R-:W-:Y:S01]  /*eba0*/  @!P3 IMAD.IADD R7, R7, 0x1, -R29 ;  /* 0x000000010707b824 */ /* 0x000fe200078e0a1d */
[----:B------:R-:W-:-:S11]  /*ebb0*/  ISETP.GT.U32.AND P5, PT, R29, R10, PT ;  /* 0x0000000a1d00720c */ /* 0x000fd60003fa4070 */
[--C-:B------:R-:W-:Y:S01]  /*ebc0*/  @!P6 IMAD.IADD R8, R8, 0x1, -R29.reuse ;  /* 0x000000010808e824 */ /* 0x100fe200078e0a1d */
[----:B------:R-:W-:Y:S01]  /*ebd0*/  ISETP.GT.U32.AND P6, PT, R29, R2, PT ;  /* 0x000000021d00720c */ /* 0x000fe20003fc4070 */
        /* <DEDUP_REMOVED lines=12> */
[--C-:B------:R-:W-:Y:S02]  /*eca0*/  @!P5 IMAD.IADD R4, R4, 0x1, -R29.reuse ;  /* 0x000000010404d824 */ /* 0x100fe400078e0a1d */
[--C-:B------:R-:W-:Y:S01]  /*ecb0*/  @!P0 IMAD.IADD R5, R5, 0x1, -R29.reuse ;  /* 0x0000000105058824 */ /* 0x100fe200078e0a1d */
[----:B------:R-:W-:Y:S01]  /*ecc0*/  STL [R1+0x14a4], R2 ;  /* 0x0014a40201007387 */ /* 0x000fe20000100800 */
[----:B------:R-:W-:-:S04]  /*ecd0*/  @!P2 IMAD.IADD R7, R7, 0x1, -R29 ;  /* 0x000000010707a824 */ /* 0x000fc800078e0a1d */
[----:B------:R-:W-:Y:S01]  /*ece0*/  @!P1 IMAD.IADD R6, R6, 0x1, -R29 ;  /* 0x0000000106069824 */ /* 0x000fe200078e0a1d */
[----:B------:R0:W-:Y:S04]  /*ecf0*/  STL [R1+0x149c], R3 ;  /* 0x00149c0301007387 */ /* 0x0001e80000100800 */
[----:B------:R-:W-:Y:S04]  /*ed00*/  STL [R1+0x14a0], R4 ;  /* 0x0014a00401007387 */ /* 0x000fe80000100800 */
[----:B------:R-:W-:Y:S04]  /*ed10*/  STL [R1+0x14ac], R5 ;  /* 0x0014ac0501007387 */ /* 0x000fe80000100800 */
[----:B------:R-:W-:Y:S04]  /*ed20*/  STL [R1+0x14b0], R6 ;  /* 0x0014b00601007387 */ /* 0x000fe80000100800 */
[----:B------:R1:W-:Y:S04]  /*ed30*/  STL [R1+0x14b4], R7 ;  /* 0x0014b40701007387 */ /* 0x0003e80000100800 */
[----:B0-----:R-:W2:Y:S04]  /*ed40*/  LDL R3, [R1+0x1230] ;  /* 0x0012300001037983 */ /* 0x001ea80000100800 */
[----:B--2---:R-:W-:Y:S04]  /*ed50*/  STL [R1+0x14c0], R3 ;  /* 0x0014c00301007387 */ /* 0x004fe80000100800 */
[----:B-1----:R-:W2:Y:S01]  /*ed60*/  LDL R7, [R1+0x12a0] ;  /* 0x0012a00001077983 */ /* 0x002ea20000100800 */
[----:B------:R-:W-:-:S02]  /*ed70*/  ISETP.GT.U32.AND P1, PT, R29, R12, PT ;  /* 0x0000000c1d00720c */ /* 0x000fc40003f24070 */
[C---:B------:R-:W-:Y:S02]  /*ed80*/  ISETP.GT.U32.AND P3, PT, R29.reuse, R14, PT ;  /* 0x0000000e1d00720c */ /* 0x040fe40003f64070 */
[----:B------:R-:W-:-:S09]  /*ed90*/  ISETP.GT.U32.AND P2, PT, R29, R13, PT ;  /* 0x0000000d1d00720c */ /* 0x000fd20003f44070 */
[--C-:B------:R-:W-:Y:S01]  /*eda0*/  @!P1 IMAD.IADD R12, R12, 0x1, -R29.reuse ;  /* 0x000000010c0c9824 */ /* 0x100fe200078e0a1d */
[C---:B------:R-:W-:Y:S01]  /*edb0*/  ISETP.GT.U32.AND P1, PT, R29.reuse, R19, PT ;  /* 0x000000131d00720c */ /* 0x040fe20003f24070 */
[----:B--2---:R0:W-:Y:S04]  /*edc0*/  STL [R1+0x14c4], R7 ;  /* 0x0014c40701007387 */ /* 0x0041e80000100800 */
[----:B------:R-:W2:Y:S01]  /*edd0*/  LDL R6, [R1+0x1298] ;  /* 0x0012980001067983 */ /* 0x000ea20000100800 */
[--C-:B------:R-:W-:Y:S01]  /*ede0*/  @!P3 IMAD.IADD R14, R14, 0x1, -R29.reuse ;  /* 0x000000010e0eb824 */ /* 0x100fe200078e0a1d */
[----:B------:R-:W-:Y:S01]  /*edf0*/  ISETP.GT.U32.AND P3, PT, R29, R8, PT ;  /* 0x000000081d00720c */ /* 0x000fe20003f64070 */
[----:B------:R-:W-:Y:S01]  /*ee00*/  @!P2 IMAD.IADD R13, R13, 0x1, -R29 ;  /* 0x000000010d0da824 */ /* 0x000fe200078e0a1d */
[----:B------:R-:W-:-:S02]  /*ee10*/  ISETP.GT.U32.AND P2, PT, R29, R20, PT ;  /* 0x000000141d00720c */ /* 0x000fc40003f44070 */
[----:B------:R-:W-:Y:S02]  /*ee20*/  ISETP.GT.U32.AND P4, PT, R29, R9, PT ;  /* 0x000000091d00720c */ /* 0x000fe40003f84070 */
[----:B------:R-:W-:Y:S01]  /*ee30*/  @!P1 IMAD.IADD R19, R19, 0x1, -R29 ;  /* 0x0000000113139824 */ /* 0x000fe200078e0a1d */
[----:B------:R-:W-:Y:S01]  /*ee40*/  ISETP.GT.U32.AND P1, PT, R29, R26, PT ;  /* 0x0000001a1d00720c */ /* 0x000fe20003f24070 */
[----:B0-----:R-:W-:-:S05]  /*ee50*/  IMAD.MOV.U32 R7, RZ, RZ, 0x1f ;  /* 0x0000001fff077424 */ /* 0x001fca00078e00ff */
[--C-:B------:R-:W-:Y:S02]  /*ee60*/  @!P3 IMAD.IADD R8, R8, 0x1, -R29.reuse ;  /* 0x000000010808b824 */ /* 0x100fe400078e0a1d */
[--C-:B------:R-:W-:Y:S02]  /*ee70*/  @!P2 IMAD.IADD R20, R20, 0x1, -R29.reuse ;  /* 0x000000011414a824 */ /* 0x100fe400078e0a1d */
[----:B------:R-:W-:-:S03]  /*ee80*/  @!P4 IMAD.IADD R9, R9, 0x1, -R29 ;  /* 0x000000010909c824 */ /* 0x000fc600078e0a1d */
[----:B------:R-:W-:Y:S01]  /*ee90*/  @!P1 IMAD.IADD R26, R26, 0x1, -R29 ;  /* 0x000000011a1a9824 */ /* 0x000fe200078e0a1d */
[----:B------:R-:W-:Y:S02]  /*eea0*/  ISETP.GT.U32.AND P1, PT, R29, R20, PT ;  /* 0x000000141d00720c */ /* 0x000fe40003f24070 */
[----:B------:R-:W-:-:S04]  /*eeb0*/  IADD3 R7, R7, c[0x0][0x180], RZ ;  /* 0x0000600007077a10 */ /* 0x000fc80007ffe0ff */
[----:B------:R-:W-:-:S04]  /*eec0*/  SHF.R.S32.HI R3, RZ, 0x1f, R7 ;  /* 0x0000001fff037819 */ /* 0x000fc80000011407 */
[----:B------:R-:W-:-:S03]  /*eed0*/  LEA.HI R3, R3, R7, RZ, 0x5 ;  /* 0x0000000703037211 */ /* 0x000fc600078f28ff */
[----:B------:R-:W-:Y:S01]  /*eee0*/  @!P1 IMAD.IADD R20, R20, 0x1, -R29 ;  /* 0x0000000114149824 */ /* 0x000fe200078e0a1d */
[C---:B------:R-:W-:Y:S02]  /*eef0*/  ISETP.GT.U32.AND P5, PT, R29.reuse, R10, PT ;  /* 0x0000000a1d00720c */ /* 0x040fe40003fa4070 */
[----:B------:R-:W-:Y:S01]  /*ef00*/  ISETP.GT.U32.AND P0, PT, R29, R11, PT ;  /* 0x0000000b1d00720c */ /* 0x000fe20003f04070 */
[----:B--2---:R0:W-:Y:S04]  /*ef10*/  STL [R1+0x14c8], R6 ;  /* 0x0014c80601007387 */ /* 0x0041e80000100800 */
[----:B------:R-:W2:Y:S04]  /*ef20*/  LDL R4, [R1+0x1294] ;  /* 0x0012940001047983 */ /* 0x000ea80000100800 */
[----:B------:R-:W3:Y:S01]  /*ef30*/  LDL R5, [R1+0x128c] ;  /* 0x00128c0001057983 */ /* 0x000ee20000100800 */
[----:B0-----:R-:W-:-:S03]  /*ef40*/  IABS R6, c[0x0][0x178] ;  /* 0x00005e0000067a13 */ /* 0x001fc60000000000 */
[----:B------:R-:W4:Y:S01]  /*ef50*/  LDL R28, [R1+0x1288] ;  /* 0x00128800011c7983 */ /* 0x000f220000100800 */
[----:B------:R-:W-:-:S03]  /*ef60*/  ISETP.GT.U32.AND P2, PT, R6, R27, PT ;  /* 0x0000001b0600720c */ /* 0x000fc60003f44070 */
[----:B------:R0:W-:Y:S04]  /*ef70*/  STL [R1+0x14b8], R8 ;  /* 0x0014b80801007387 */ /* 0x0001e80000100800 */
[----:B0-----:R-:W2:Y:S04]  /*ef80*/  LDL R8, [R1+0x1290] ;  /* 0x0012900001087983 */ /* 0x001ea80000100800 */
[----:B------:R0:W-:Y:S02]  /*ef90*/  STL [R1+0x14bc], R9 ;  /* 0x0014bc0901007387 */ /* 0x0001e40000100800 */
[----:B------:R-:W-:-:S02]  /*efa0*/  @!P2 IMAD.IADD R27, R27, 0x1, -R6 ;  /* 0x000000011b1ba824 */ /* 0x000fc400078e0a06 */
[----:B0-----:R-:W2:Y:S03]  /*efb0*/  LDL.LU R9, [R1+0x398] ;  /* 0x0003980001097983 */ /* 0x001ea60000300800 */
[----:B------:R-:W-:Y:S02]  /*efc0*/  ISETP.GT.U32.AND P1, PT, R6, R27, PT ;  /* 0x0000001b0600720c */ /* 0x000fe40003f24070 */
[----:B------:R-:W3:Y:S04]  /*efd0*/  LDL.LU R6, [R1+0x14c8] ;  /* 0x0014c80001067983 */ /* 0x000ee80000300800 */
[----:B------:R-:W3:Y:S04]  /*efe0*/  LDL.LU R7, [R1+0x14c4] ;  /* 0x0014c40001077983 */ /* 0x000ee80000300800 */
[----:B------:R-:W3:Y:S01]  /*eff0*/  LDL.LU R3, [R1+0x14c0] ;  /* 0x0014c00001037983 */ /* 0x000ee20000300800 */
[--C-:B------:R-:W-:Y:S01]  /*f000*/  @!P5 IMAD.IADD R10, R10, 0x1, -R29.reuse ;  /* 0x000000010a0ad824 */ /* 0x100fe200078e0a1d */
[----:B------:R-:W-:Y:S01]  /*f010*/  ISETP.GT.U32.AND P6, PT, R29, R14, PT ;  /* 0x0000000e1d00720c */ /* 0x000fe20003fc4070 */
[----:B------:R-:W-:Y:S01]  /*f020*/  @!P0 IMAD.IADD R11, R11, 0x1, -R29 ;  /* 0x000000010b0b8824 */ /* 0x000fe200078e0a1d */
[----:B------:R-:W-:-:S02]  /*f030*/  ISETP.GT.U32.AND P3, PT, R29, R15, PT ;  /* 0x0000000f1d00720c */ /* 0x000fc40003f64070 */
[C---:B------:R-:W-:Y:S02]  /*f040*/  ISETP.GT.U32.AND P4, PT, R29.reuse, R16, PT ;  /* 0x000000101d00720c */ /* 0x040fe40003f84070 */
[C---:B------:R-:W-:Y:S02]  /*f050*/  ISETP.GT.U32.AND P5, PT, R29.reuse, R17, PT ;  /* 0x000000111d00720c */ /* 0x040fe40003fa4070 */
[----:B------:R-:W-:-:S05]  /*f060*/  ISETP.GT.U32.AND P0, PT, R29, R18, PT ;  /* 0x000000121d00720c */ /* 0x000fca0003f04070 */
[--C-:B------:R-:W-:Y:S01]  /*f070*/  @!P6 IMAD.IADD R14, R14, 0x1, -R29.reuse ;  /* 0x000000010e0ee824 */ /* 0x100fe200078e0a1d */
[----:B------:R-:W-:Y:S01]  /*f080*/  ISETP.GT.U32.AND P6, PT, R29, R21, PT ;  /* 0x000000151d00720c */ /* 0x000fe20003fc4070 */
[--C-:B------:R-:W-:Y:S01]  /*f090*/  @!P3 IMAD.IADD R15, R15, 0x1, -R29.reuse ;  /* 0x000000010f0fb824 */ /* 0x100fe200078e0a1d */
[C---:B------:R-:W-:Y:S01]  /*f0a0*/  ISETP.GT.U32.AND P3, PT, R29.reuse, R22, PT ;  /* 0x000000161d00720c */ /* 0x040fe20003f64070 */
[--C-:B------:R-:W-:Y:S01]  /*f0b0*/  @!P4 IMAD.IADD R16, R16, 0x1, -R29.reuse ;  /* 0x000000011010c824 */ /* 0x100fe200078e0a1d */
[----:B------:R-:W-:Y:S01]  /*f0c0*/  ISETP.GT.U32.AND P4, PT, R29, R23, PT ;  /* 0x000000171d00720c */ /* 0x000fe20003f84070 */
[--C-:B------:R-:W-:Y:S01]  /*f0d0*/  @!P5 IMAD.IADD R17, R17, 0x1, -R29.reuse ;  /* 0x000000011111d824 */ /* 0x100fe200078e0a1d */
[C---:B------:R-:W-:Y:S01]  /*f0e0*/  ISETP.GT.U32.AND P5, PT, R29.reuse, R24, PT ;  /* 0x000000181d00720c */ /* 0x040fe20003fa4070 */
[--C-:B------:R-:W-:Y:S01]  /*f0f0*/  @!P0 IMAD.IADD R18, R18, 0x1, -R29.reuse ;  /* 0x0000000112128824 */ /* 0x100fe200078e0a1d */
[----:B------:R-:W-:Y:S01]  /*f100*/  ISETP.GT.U32.AND P0, PT, R29, R25, PT ;  /* 0x000000191d00720c */ /* 0x000fe20003f04070 */
[----:B------:R-:W0:Y:S04]  /*f110*/  S2R R2, SR_TID.X ;  /* 0x0000000000027919 */ /* 0x000e280000002100 */
        /* <DEDUP_REMOVED lines=8> */
[----:B------:R-:W-:Y:S01]  /*f1a0*/  @!P0 IMAD.IADD R25, R25, 0x1, -R29 ;  /* 0x0000000119198824 */ /* 0x000fe200078e0a1d */
[----:B------:R-:W-:-:S02]  /*f1b0*/  ISETP.GT.U32.AND P0, PT, R29, R19, PT ;  /* 0x000000131d00720c */ /* 0x000fc40003f04070 */
[----:B------:R-:W-:-:S03]  /*f1c0*/  ISETP.GT.U32.AND P2, PT, R29, R21, PT ;  /* 0x000000151d00720c */ /* 0x000fc60003f44070 */
        /* <DEDUP_REMOVED lines=9> */
[----:B------:R-:W-:Y:S01]  /*f260*/  ISETP.GT.U32.AND P0, PT, R29, R25, PT ;  /* 0x000000191d00720c */ /* 0x000fe20003f04070 */
[C---:B0-----:R-:W-:Y:S01]  /*f270*/  IMAD.SHL.U32 R29, R2.reuse, 0x2, RZ ;  /* 0x00000002021d7824 */ /* 0x041fe200078e00ff */
[----:B------:R-:W-:-:S04]  /*f280*/  LOP3.LUT R2, R2, 0x20, RZ, 0xc0, !PT ;  /* 0x0000002002027812 */ /* 0x000fc800078ec0ff */
[C-C-:B--2---:R-:W-:Y:S02]  /*f290*/  LOP3.LUT R0, R9.reuse, 0x30, R29.reuse, 0x78, !PT ;  /* 0x0000003009007812 */ /* 0x144fe400078e781d */
[----:B------:R-:W-:-:S03]  /*f2a0*/  LOP3.LUT R9, R9, 0x10, R29, 0x78, !PT ;  /* 0x0000001009097812 */ /* 0x000fc600078e781d */
[----:B------:R-:W-:Y:S01]  /*f2b0*/  IMAD R0, R2, 0x10, R0 ;  /* 0x0000001002007824 */ /* 0x000fe200078e0200 */
[----:B------:R-:W-:Y:S01]  /*f2c0*/  IABS R29, c[0x0][0x17c] ;  /* 0x00005f00001d7a13 */ /* 0x000fe20000000000 */
[----:B------:R-:W2:Y:S04]  /*f2d0*/  LDL R2, [R1+0x1284] ;  /* 0x0012840001027983 */ /* 0x000ea80000100800 */
[----:B------:R-:W-:Y:S04]  /*f2e0*/  STL [R1+0xe88], R9 ;  /* 0x000e880901007387 */ /* 0x000fe80000100800 */
[----:B------:R0:W-:Y:S01]  /*f2f0*/  STL [R1+0x12e0], R0 ;  /* 0x0012e00001007387 */ /* 0x0001e20000100800 */
[--C-:B------:R-:W-:Y:S01]  /*f300*/  @!P2 IMAD.IADD R21, R21, 0x1, -R29.reuse ;  /* 0x000000011515a824 */ /* 0x100fe200078e0a1d */
[----:B---3--:R-:W-:Y:S01]  /*f310*/  ISETP.GE.AND P2, PT, R3, RZ, PT ;  /* 0x000000ff0300720c */ /* 0x008fe20003f46270 */
[--C-:B------:R-:W-:Y:S01]  /*f320*/  @!P3 IMAD.IADD R22, R22, 0x1, -R29.reuse ;  /* 0x000000011616b824 */ /* 0x100fe200078e0a1d */
[----:B------:R-:W-:Y:S01]  /*f330*/  ISETP.GE.AND P3, PT, R7, RZ, PT ;  /* 0x000000ff0700720c */ /* 0x000fe20003f66270 */
[--C-:B------:R-:W-:Y:S01]  /*f340*/  @!P4 IMAD.IADD R23, R23, 0x1, -R29.reuse ;  /* 0x000000011717c824 */ /* 0x100fe200078e0a1d */
[----:B------:R-:W-:Y:S01]  /*f350*/  ISETP.GE.AND P4, PT, R6, RZ, PT ;  /* 0x000000ff0600720c */ /* 0x000fe20003f86270 */
[--C-:B------:R-:W-:Y:S01]  /*f360*/  @!P5 IMAD.IADD R24, R24, 0x1, -R29.reuse ;  /* 0x000000011818d824 */ /* 0x100fe200078e0a1d */
[----:B------:R-:W3:Y:S01]  /*f370*/  LDL R3, [R1+0x1280] ;  /* 0x0012800001037983 */ /* 0x000ee20000100800 */
[----:B0-----:R-:W-:Y:S01]  /*f380*/  IABS R0, c[0x0][0x178] ;  /* 0x00005e0000007a13 */ /* 0x001fe20000000000 */
[----:B------:R-:W-:-:S02]  /*f390*/  @!P0 IMAD.IADD R25, R25, 0x1, -R29 ;  /* 0x0000000119198824 */ /* 0x000fc400078e0a1d */
[----:B------:R-:W2:Y:S01]  /*f3a0*/  LDL R9, [R1+0x127c] ;  /* 0x00127c0001097983 */ /* 0x000ea20000100800 */
[----:B------:R-:W-:Y:S02]  /*f3b0*/  @!P6 IMAD.IADD R26, R26, 0x1, -R29 ;  /* 0x000000011a1ae824 */ /* 0x000fe400078e0a1d */
[----:B------:R-:W-:Y:S01]  /*f3c0*/  @!P1 IMAD.IADD R27, R27, 0x1, -R0 ;  /* 0x000000011b1b9824 */ /* 0x000fe200078e0a00 */
[----:B------:R-:W2:Y:S04]  /*f3d0*/  LDL R7, [R1+0x1278] ;  /* 0x0012780001077983 */ /* 0x000ea80000100800 */
[----:B------:R-:W2:Y:S04]  /*f3e0*/  LDL R29, [R1+0x129c] ;  /* 0x00129c00011d7983 */ /* 0x000ea80000100800 */
[----:B------:R-:W2:Y:S04]  /*f3f0*/  LDL R6, [R1+0x1274] ;  /* 0x0012740001067983 */ /* 0x000ea80000100800 */
[----:B------:R-:W2:Y:S01]  /*f400*/  LDL.LU R0, [R1+0x5c] ;  /* 0x00005c0001007983 */ /* 0x000ea20000300800 */
[----:B------:R-:W-:-:S02]  /*f410*/  ISETP.GE.AND P5, PT, R4, RZ, PT ;  /* 0x000000ff0400720c */ /* 0x000fc40003fa6270 */
[----:B------:R-:W-:Y:S01]  /*f420*/  ISETP.GE.AND P1, PT, R8, RZ, PT ;  /* 0x000000ff0800720c */ /* 0x000fe20003f26270 */
[----:B------:R-:W3:Y:S04]  /*f430*/  LDL R4, [R1+0x1270] ;  /* 0x0012700001047983 */ /* 0x000ee80000100800 */
[----:B------:R-:W3:Y:S01]  /*f440*/  LDL.LU R8, [R1+0x58] ;  /* 0x0000580001087983 */ /* 0x000ee20000300800 */
[----:B--2---:R-:W-:Y:S01]  /*f450*/  @!P2 IMAD.MOV R0, RZ, RZ, -R0 ;  /* 0x000000ffff00a224 */ /* 0x004fe200078e0a00 */
[----:B------:R-:W-:Y:S02]  /*f460*/  ISETP.GE.AND P2, PT, R5, RZ, PT ;  /* 0x000000ff0500720c */ /* 0x000fe40003f46270 */
[----:B------:R-:W2:Y:S04]  /*f470*/  LDL R5, [R1+0x126c] ;  /* 0x00126c0001057983 */ /* 0x000ea80000100800 */
[----:B------:R0:W-:Y:S04]  /*f480*/  STL [R1+0x3e4], R0 ;  /* 0x0003e40001007387 */ /* 0x0001e80000100800 */
[----:B0-----:R-:W2:Y:S01]  /*f490*/  LDL.LU R0, [R1+0x54] ;  /* 0x0000540001007983 */ /* 0x001ea20000300800 */
[----:B------:R-:W-:Y:S01]  /*f4a0*/  ISETP.GE.AND P0, PT, R29, RZ, PT ;  /* 0x000000ff1d00720c */ /* 0x000fe20003f06270 */
[----:B---3--:R-:W-:Y:S01]  /*f4b0*/  @!P3 IMAD.MOV R8, RZ, RZ, -R8 ;  /* 0x000000ffff08b224 */ /* 0x008fe200078e0a08 */
[----:B----4-:R-:W-:-:S02]  /*f4c0*/  ISETP.GE.AND P3, PT, R28, RZ, PT ;  /* 0x000000ff1c00720c */ /* 0x010fc40003f66270 */
[----:B------:R-:W3:Y:S04]  /*f4d0*/  LDL R28, [R1+0x1268] ;  /* 0x00126800011c7983 */ /* 0x000ee80000100800 */
[----:B------:R0:W-:Y:S04]  /*f4e0*/  STL [R1+0x3e0], R8 ;  /* 0x0003e00801007387 */ /* 0x0001e80000100800 */
[----:B0-----:R-:W4:Y:S01]  /*f4f0*/  LDL.LU R8, [R1+0x50] ;  /* 0x0000500001087983 */ /* 0x001f220000300800 */
[----:B--2---:R-:W-:Y:S01]  /*f500*/  @!P0 IMAD.MOV R0, RZ, RZ, -R0 ;  /* 0x000000ffff008224 */ /* 0x004fe200078e0a00 */
[----:B------:R-:W-:-:S02]  /*f510*/  ISETP.GE.AND P0, PT, R2, RZ, PT ;  /* 0x000000ff0200720c */ /* 0x000fc40003f06270 */
[----:B------:R-:W2:Y:S04]  /*f520*/  LDL R2, [R1+0x1264] ;  /* 0x0012640001027983 */ /* 0x000ea80000100800 */
[----:B------:R0:W-:Y:S04]  /*f530*/  STL [R1+0x3dc], R0 ;  /* 0x0003dc0001007387 */ /* 0x0001e80000100800 */
[----:B0-----:R-:W2:Y:S01]  /*f540*/  LDL.LU R0, [R1+0x4c] ;  /* 0x00004c0001007983 */ /* 0x001ea20000300800 */
[----:B----4-:R-:W-:Y:S01]  /*f550*/  @!P4 IMAD.MOV R8, RZ, RZ, -R8 ;  /* 0x000000ffff08c224 */ /* 0x010fe200078e0a08 */
[----:B------:R-:W-:-:S02]  /*f560*/  ISETP.GE.AND P4, PT, R3, RZ, PT ;  /* 0x000000ff0300720c */ /* 0x000fc40003f86270 */
[----:B------:R-:W4:Y:S04]  /*f570*/  LDL R3, [R1+0x1260] ;  /* 0x0012600001037983 */ /* 0x000f280000100800 */
[----:B------:R0:W-:Y:S04]  /*f580*/  STL [R1+0x3d8], R8 ;  /* 0x0003d80801007387 */ /* 0x0001e80000100800 */
[----:B0-----:R-:W3:Y:S01]  /*f590*/  LDL.LU R8, [R1+0x48] ;  /* 0x0000480001087983 */ /* 0x001ee20000300800 */
[----:B--2---:R-:W-:Y:S01]  /*f5a0*/  @!P1 IMAD.MOV R0, RZ, RZ, -R0 ;  /* 0x000000ffff009224 */ /* 0x004fe200078e0a00 */
[----:B------:R-:W-:-:S02]  /*f5b0*/  ISETP.GE.AND P1, PT, R9, RZ, PT ;  /* 0x000000ff0900720c */ /* 0x000fc40003f26270 */
[----:B------:R-:W2:Y:S04]  /*f5c0*/  LDL R9, [R1+0x125c] ;  /* 0x00125c0001097983 */ /* 0x000ea80000100800 */
[----:B------:R0:W-:Y:S04]  /*f5d0*/  STL [R1+0x3d4], R0 ;  /* 0x0003d40001007387 */ /* 0x0001e80000100800 */
[----:B0-----:R-:W2:Y:S01]  /*f5e0*/  LDL.LU R0, [R1+0x44] ;  /* 0x0000440001007983 */ /* 0x001ea20000300800 */
[----:B---3--:R-:W-:Y:S01]  /*f5f0*/  @!P5 IMAD.MOV R8, RZ, RZ, -R8 ;  /* 0x000000ffff08d224 */ /* 0x008fe200078e0a08 */
[----:B------:R-:W-:-:S02]  /*f600*/  ISETP.GE.AND P5, PT, R7, RZ, PT ;  /* 0x000000ff0700720c */ /* 0x000fc40003fa6270 */
[----:B------:R-:W3:Y:S04]  /*f610*/  LDL R7, [R1+0x1258] ;  /* 0x0012580001077983 */ /* 0x000ee80000100800 */
        /* <DEDUP_REMOVED lines=103> */
[----:B------:R-:W-:-:S04]  /*fc90*/  ISETP.GE.AND P0, PT, R2, RZ, PT ;  /* 0x000000ff0200720c */ /* 0x000fc80003f06270 */
[----:B------:R0:W-:Y:S04]  /*fca0*/  STL [R1+0x37c], R0 ;  /* 0x00037c0001007387 */ /* 0x0001e80000100800 */
[----:B------:R-:W2:Y:S04]  /*fcb0*/  LDL R2, [R1+0x1200] ;  /* 0x0012000001027983 */ /* 0x000ea80000100800 */
        /* <DEDUP_REMOVED lines=912> */
[----:B------:R-:W-:-:S04]  /*135c0*/  ISETP.GE.AND P5, PT, R28, RZ, PT ;  /* 0x000000ff1c00720c */ /* 0x000fc80003fa6270 */
[----:B------:R0:W-:Y:S04]  /*135d0*/  STL [R1+0x54], R8 ;  /* 0x0000540801007387 */ /* 0x0001e80000100800 */
[----:B0-----:R-:W3:Y:S04]  /*135e0*/  LDL.LU R8, [R1+0x158] ;  /* 0x0001580001087983 */ /* 0x001ee80000300800 */
[----:B------:R-:W4:Y:S01]  /*135f0*/  LDL R28, [R1+0xf24] ;  /* 0x000f2400011c7983 */ /* 0x000f220000100800 */
[----:B--2---:R-:W-:-:S05]  /*13600*/  @!P2 IMAD.MOV R0, RZ, RZ, -R0 ;  /* 0x000000ffff00a224 */ /* 0x004fca00078e0a00 */
[----:B------:R0:W-:Y:S04]  /*13610*/  STL [R1+0x50], R0 ;  /* 0x0000500001007387 */ /* 0x0001e80000100800 */
[----:B0-----:R-:W2:Y:S01]  /*13620*/  LDL.LU R0, [R1+0x144] ;  /* 0x0001440001007983 */ /* 0x001ea20000300800 */
[----:B------:R-:W-:Y:S01]  /*13630*/  ISETP.GE.AND P2, PT, R2, RZ, PT ;  /* 0x000000ff0200720c */ /* 0x000fe20003f46270 */
[----:B---3--:R-:W-:Y:S02]  /*13640*/  @!P3 IMAD.MOV R8, RZ, RZ, -R8 ;  /* 0x000000ffff08b224 */ /* 0x008fe400078e0a08 */
[----:B------:R-:W3:Y:S01]  /*13650*/  LDL R2, [R1+0xf20] ;  /* 0x000f200001027983 */ /* 0x000ee20000100800 */
[----:B----4-:R-:W-:-:S03]  /*13660*/  ISETP.GE.AND P3, PT, R3, RZ, PT ;  /* 0x000000ff0300720c */ /* 0x010fc60003f66270 */
[----:B------:R0:W-:Y:S04]  /*13670*/  STL [R1+0x4c], R8 ;  /* 0x00004c0801007387 */ /* 0x0001e80000100800 */
[----:B0-----:R-:W4:Y:S04]  /*13680*/  LDL.LU R8, [R1+0x13c] ;  /* 0x00013c0001087983 */ /* 0x001f280000300800 */
[----:B------:R-:W3:Y:S01]  /*13690*/  LDL R3, [R1+0xf1c] ;  /* 0x000f1c0001037983 */ /* 0x000ee20000100800 */
[----:B--2---:R-:W-:-:S05]  /*136a0*/  @!P0 IMAD.MOV R0, RZ, RZ, -R0 ;  /* 0x000000ffff008224 */ /* 0x004fca00078e0a00 */
[----:B------:R0:W-:Y:S04]  /*136b0*/  STL [R1+0x48], R0 ;  /* 0x0000480001007387 */ /* 0x0001e80000100800 */
[----:B0-----:R-:W2:Y:S01]  /*136c0*/  LDL.LU R0, [R1+0x104] ;  /* 0x0001040001007983 */ /* 0x001ea20000300800 */
[----:B------:R-:W-:Y:S01]  /*136d0*/  ISETP.GE.AND P0, PT, R9, RZ, PT ;  /* 0x000000ff0900720c */ /* 0x000fe20003f06270 */
[----:B----4-:R-:W-:Y:S02]  /*136e0*/  @!P4 IMAD.MOV R8, RZ, RZ, -R8 ;  /* 0x000000ffff08c224 */ /* 0x010fe400078e0a08 */
[----:B------:R-:W4:Y:S01]  /*136f0*/  LDL R9, [R1+0xf18] ;  /* 0x000f180001097983 */ /* 0x000f220000100800 */
[----:B------:R-:W-:-:S03]  /*13700*/  ISETP.GE.AND P4, PT, R7, RZ, PT ;  /* 0x000000ff0700720c */ /* 0x000fc60003f86270 */
[----:B------:R-:W3:Y:S04]  /*13710*/  LDL.LU R7, [R1+0x114] ;  /* 0x0001140001077983 */ /* 0x000ee80000300800 */
[----:B------:R0:W-:Y:S04]  /*13720*/  STL [R1+0x44], R8 ;  /* 0x0000440801007387 */ /* 0x0001e80000100800 */
[----:B0-----:R-:W4:Y:S01]  /*13730*/  LDL R8, [R1+0xf14] ;  /* 0x000f140001087983 */ /* 0x001f220000100800 */
[----:B--2---:R-:W-:Y:S01]  /*13740*/  @!P1 IMAD.MOV R0, RZ, RZ, -R0 ;  /* 0x000000ffff009224 */ /* 0x004fe200078e0a00 */
[----:B------:R-:W-:-:S02]  /*13750*/  ISETP.GE.AND P1, PT, R6, RZ, PT ;  /* 0x000000ff0600720c */ /* 0x000fc40003f26270 */
[----:B------:R-:W2:Y:S01]  /*13760*/  LDL.LU R6, [R1+0x11c] ;  /* 0x00011c0001067983 */ /* 0x000ea20000300800 */
[----:B---3--:R-:W-:-:S03]  /*13770*/  @!P5 IMAD.MOV R7, RZ, RZ, -R7 ;  /* 0x000000ffff07d224 */ /* 0x008fc600078e0a07 */
[----:B------:R0:W-:Y:S01]  /*13780*/  STL [R1+0x40], R0 ;  /* 0x0000400001007387 */ /* 0x0001e20000100800 */
[----:B------:R-:W-:-:S03]  /*13790*/  ISETP.GE.AND P5, PT, R4, RZ, PT ;  /* 0x000000ff0400720c */ /* 0x000fc60003fa6270 */
[----:B0-----:R-:W3:Y:S04]  /*137a0*/  LDL R0, [R1+0xf10] ;  /* 0x000f100001007983 */ /* 0x001ee80000100800 */
[----:B------:R0:W-:Y:S04]  /*137b0*/  STL [R1+0x3c], R7 ;  /* 0x00003c0701007387 */ /* 0x0001e80000100800 */
[----:B0-----:R-:W3:Y:S04]  /*137c0*/  LDL R7, [R1+0xf0c] ;  /* 0x000f0c0001077983 */ /* 0x001ee80000100800 */
[----:B------:R-:W3:Y:S01]  /*137d0*/  LDL.LU R4, [R1+0x10c] ;  /* 0x00010c0001047983 */ /* 0x000ee20000300800 */
[----:B--2---:R-:W-:-:S05]  /*137e0*/  @!P2 IMAD.MOV R6, RZ, RZ, -R6 ;  /* 0x000000ffff06a224 */ /* 0x004fca00078e0a06 */
[----:B------:R0:W-:Y:S04]  /*137f0*/  STL [R1+0x38], R6 ;  /* 0x0000380601007387 */ /* 0x0001e80000100800 */
[----:B0-----:R-:W2:Y:S04]  /*13800*/  LDL R6, [R1+0xf08] ;  /* 0x000f080001067983 */ /* 0x001ea80000100800 */
[----:B------:R-:W2:Y:S01]  /*13810*/  LDL.LU R29, [R1+0xfc] ;  /* 0x0000fc00011d7983 */ /* 0x000ea20000300800 */
[----:B------:R-:W-:-:S03]  /*13820*/  ISETP.GE.AND P2, PT, R5, RZ, PT ;  /* 0x000000ff0500720c */ /* 0x000fc60003f46270 */
[----:B------:R-:W4:Y:S01]  /*13830*/  LDL R5, [R1+0xf04] ;  /* 0x000f040001057983 */ /* 0x000f220000100800 */
[----:B---3--:R-:W-:Y:S01]  /*13840*/  @!P3 IMAD.MOV R4, RZ, RZ, -R4 ;  /* 0x000000ffff04b224 */ /* 0x008fe200078e0a04 */
[----:B------:R-:W-:-:S04]  /*13850*/  ISETP.GE.AND P3, PT, R28, RZ, PT ;  /* 0x000000ff1c00720c */ /* 0x000fc80003f66270 */
[----:B------:R0:W-:Y:S04]  /*13860*/  STL [R1+0x34], R4 ;  /* 0x0000340401007387 */ /* 0x0001e80000100800 */
[----:B0-----:R-:W3:Y:S04]  /*13870*/  LDL.LU R4, [R1+0xc8] ;  /* 0x0000c80001047983 */ /* 0x001ee80000300800 */
[----:B------:R-:W4:Y:S01]  /*13880*/  LDL R28, [R1+0xf00] ;  /* 0x000f0000011c7983 */ /* 0x000f220000100800 */
        /* <DEDUP_REMOVED lines=8> */
[----:B0-----:R-:W3:Y:S04]  /*13910*/  LDL R4, [R1+0xef8] ;  /* 0x000ef80001047983 */ /* 0x001ee80000100800 */
[----:B------:R-:W3:Y:S01]  /*13920*/  LDL.LU R3, [R1+0xe4] ;  /* 0x0000e40001037983 */ /* 0x000ee20000300800 */
[----:B--2---:R-:W-:Y:S01]  /*13930*/  @!P1 IMAD.MOV R29, RZ, RZ, -R29 ;  /* 0x000000ffff1d9224 */ /* 0x004fe200078e0a1d */
[----:B----4-:R-:W-:-:S04]  /*13940*/  ISETP.GE.AND P1, PT, R9, RZ, PT ;  /* 0x000000ff0900720c */ /* 0x010fc80003f26270 */
[----:B------:R0:W-:Y:S04]  /*13950*/  STL [R1+0x28], R29 ;  /* 0x0000281d01007387 */ /* 0x0001e80000100800 */
[----:B0-----:R-:W2:Y:S04]  /*13960*/  LDL R29, [R1+0xef4] ;  /* 0x000ef400011d7983 */ /* 0x001ea80000100800 */
[----:B------:R-:W4:Y:S01]  /*13970*/  LDL.LU R9, [R1+0xcc] ;  /* 0x0000cc0001097983 */ /* 0x000f220000300800 */
[----:B---3--:R-:W-:Y:S01]  /*13980*/  @!P5 IMAD.MOV R3, RZ, RZ, -R3 ;  /* 0x000000ffff03d224 */ /* 0x008fe200078e0a03 */
[----:B------:R-:W-:-:S04]  /*13990*/  ISETP.GE.AND P5, PT, R8, RZ, PT ;  /* 0x000000ff0800720c */ /* 0x000fc80003fa6270 */
[----:B------:R0:W-:Y:S04]  /*139a0*/  STL [R1+0x24], R3 ;  /* 0x0000240301007387 */ /* 0x0001e80000100800 */
[----:B0-----:R-:W3:Y:S04]  /*139b0*/  LDL R3, [R1+0xef0] ;  /* 0x000ef00001037983 */ /* 0x001ee80000100800 */
[----:B------:R-:W2:Y:S01]  /*139c0*/  LDL.LU R8, [R1+0xc4] ;  /* 0x0000c40001087983 */ /* 0x000ea20000300800 */
[----:B----4-:R-:W-:Y:S01]  /*139d0*/  @!P2 IMAD.MOV R9, RZ, RZ, -R9 ;  /* 0x000000ffff09a224 */ /* 0x010fe200078e0a09 */
[----:B------:R-:W-:-:S04]  /*139e0*/  ISETP.GE.AND P2, PT, R0, RZ, PT ;  /* 0x000000ff0000720c */ /* 0x000fc80003f46270 */
[----:B------:R0:W-:Y:S04]  /*139f0*/  STL [R1+0x20], R9 ;  /* 0x0000200901007387 */ /* 0x0001e80000100800 */
[----:B0-----:R-:W4:Y:S04]  /*13a00*/  LDL.LU R9, [R1+0x14bc] ;  /* 0x0014bc0001097983 */ /* 0x001f280000300800 */
[----:B------:R-:W3:Y:S01]  /*13a10*/  LDL.LU R0, [R1+0x14] ;  /* 0x0000140001007983 */ /* 0x000ee20000300800 */
[----:B--2---:R-:W-:Y:S01]  /*13a20*/  @!P3 IMAD.MOV R8, RZ, RZ, -R8 ;  /* 0x000000ffff08b224 */ /* 0x004fe200078e0a08 */
[----:B------:R-:W-:-:S04]  /*13a30*/  ISETP.GE.AND P3, PT, R7, RZ, PT ;  /* 0x000000ff0700720c */ /* 0x000fc80003f66270 */
[----:B------:R0:W-:Y:S04]  /*13a40*/  STL [R1+0x1c], R8 ;  /* 0x00001c0801007387 */ /* 0x0001e80000100800 */
[----:B0-----:R-:W2:Y:S04]  /*13a50*/  LDL.LU R8, [R1+0x14b8] ;  /* 0x0014b80001087983 */ /* 0x001ea80000300800 */
[----:B------:R-:W2:Y:S01]  /*13a60*/  LDL.LU R7, [R1+0x10] ;  /* 0x0000100001077983 */ /* 0x000ea20000300800 */
[----:B---3--:R-:W-:Y:S01]  /*13a70*/  @!P0 IMAD.MOV R0, RZ, RZ, -R0 ;  /* 0x000000ffff008224 */ /* 0x008fe200078e0a00 */
[----:B------:R-:W-:-:S04]  /*13a80*/  ISETP.GE.AND P0, PT, R6, RZ, PT ;  /* 0x000000ff0600720c */ /* 0x000fc80003f06270 */
[----:B------:R0:W-:Y:S04]  /*13a90*/  STL [R1+0x18], R0 ;  /* 0x0000180001007387 */ /* 0x0001e80000100800 */
[----:B0-----:R-:W3:Y:S04]  /*13aa0*/  LDL R0, [R1+0xee8] ;  /* 0x000ee80001007983 */ /* 0x001ee80000100800 */
        /* <DEDUP_REMOVED lines=9> */
[----:B0-----:R-:W3:Y:S04]  /*13b40*/  LDL.LU R6, [R1+0x14b0] ;  /* 0x0014b00001067983 */ /* 0x001ee80000300800 */
[----:B------:R-:W3:Y:S01]  /*13b50*/  LDL.LU R28, [R1+0x4] ;  /* 0x00000400011c7983 */ /* 0x000ee20000300800 */
[----:B--2---:R-:W-:Y:S01]  /*13b60*/  @!P5 IMAD.MOV R5, RZ, RZ, -R5 ;  /* 0x000000ffff05d224 */ /* 0x004fe200078e0a05 */
[----:B------:R-:W-:-:S04]  /*13b70*/  ISETP.GE.AND P5, PT, R2, RZ, PT ;  /* 0x000000ff0200720c */ /* 0x000fc80003fa6270 */
[----:B------:R0:W-:Y:S04]  /*13b80*/  STL [R1+0xc], R5 ;  /* 0x00000c0501007387 */ /* 0x0001e80000100800 */
[----:B0-----:R-:W2:Y:S04]  /*13b90*/  LDL.LU R5, [R1+0x14ac] ;  /* 0x0014ac0001057983 */ /* 0x001ea80000300800 */
[----:B------:R-:W2:Y:S01]  /*13ba0*/  LDL.LU R2, [R1] ;  /* 0x0000000001027983 */ /* 0x000ea20000300800 */
[----:B---3--:R-:W-:-:S05]  /*13bb0*/  @!P2 IMAD.MOV R28, RZ, RZ, -R28 ;  /* 0x000000ffff1ca224 */ /* 0x008fca00078e0a1c */
[----:B------:R0:W-:Y:S04]  /*13bc0*/  STL [R1+0x8], R28 ;  /* 0x0000081c01007387 */ /* 0x0001e80000100800 */
[----:B0-----:R-:W3:Y:S01]  /*13bd0*/  LDL.LU R28, [R1+0x14a8] ;  /* 0x0014a800011c7983 */ /* 0x001ee20000300800 */
[----:B------:R-:W-:Y:S01]  /*13be0*/  ISETP.GE.AND P2, PT, R4, RZ, PT ;  /* 0x000000ff0400720c */ /* 0x000fe20003f46270 */
[----:B--2---:R-:W-:Y:S02]  /*13bf0*/  @!P3 IMAD.MOV R2, RZ, RZ, -R2 ;  /* 0x000000ffff02b224 */ /* 0x004fe400078e0a02 */
[----:B---3--:R-:W-:Y:S02]  /*13c00*/  IMAD.MOV.U32 R4, RZ, RZ, R28 ;  /* 0x000000ffff047224 */ /* 0x008fe400078e001c */
[----:B------:R-:W2:Y:S04]  /*13c10*/  LDL R28, [R1+0xeec] ;  /* 0x000eec00011c7983 */ /* 0x000ea80000100800 */
[----:B------:R0:W-:Y:S04]  /*13c20*/  STL [R1+0x4], R2 ;  /* 0x0000040201007387 */ /* 0x0001e80000100800 */
[----:B0-----:R-:W3:Y:S01]  /*13c30*/  LDL.LU R2, [R1+0x14a4] ;  /* 0x0014a40001027983 */ /* 0x001ee20000300800 */
[----:B------:R-:W-:Y:S01]  /*13c40*/  @!P0 IMAD.MOV R4, RZ, RZ, -R4 ;  /* 0x000000ffff048224 */ /* 0x000fe200078e0a04 */
[----:B------:R-:W-:-:S02]  /*13c50*/  ISETP.GE.AND P3, PT, R29, RZ, PT ;  /* 0x000000ff1d00720c */ /* 0x000fc40003f66270 */
[----:B------:R-:W-:Y:S01]  /*13c60*/  ISETP.GE.AND P0, PT, R3, RZ, PT ;  /* 0x000000ff0300720c */ /* 0x000fe20003f06270 */
[----:B---3--:R-:W-:Y:S02]  /*13c70*/  IMAD.MOV.U32 R29, RZ, RZ, R2 ;  /* 0x000000ffff1d7224 */ /* 0x008fe400078e0002 */
[----:B------:R-:W3:Y:S04]  /*13c80*/  LDL R2, [R1+0xee0] ;  /* 0x000ee00001027983 */ /* 0x000ee80000100800 */
[----:B------:R0:W-:Y:S04]  /*13c90*/  STL [R1], R4 ;  /* 0x0000000401007387 */ /* 0x0001e80000100800 */
[----:B0-----:R-:W3:Y:S04]  /*13ca0*/  LDL.LU R4, [R1+0x14a0] ;  /* 0x0014a00001047983 */ /* 0x001ee80000300800 */
[----:B------:R-:W4:Y:S01]  /*13cb0*/  LDL.LU R3, [R1+0x149c] ;  /* 0x00149c0001037983 */ /* 0x000f220000300800 */
[----:B------:R-:W-:Y:S01]  /*13cc0*/  @!P4 IMAD.MOV R29, RZ, RZ, -R29 ;  /* 0x000000ffff1dc224 */ /* 0x000fe200078e0a1d */
[----:B--2---:R-:W-:-:S04]  /*13cd0*/  ISETP.GE.AND P4, PT, R28, RZ, PT ;  /* 0x000000ff1c00720c */ /* 0x004fc80003f86270 */
[----:B------:R0:W-:Y:S04]  /*13ce0*/  STL [R1+0x13dc], R29 ;  /* 0x0013dc1d01007387 */ /* 0x0001e80000100800 */
[----:B------:R-:W2:Y:S04]  /*13cf0*/  LDL R28, [R1+0xed0] ;  /* 0x000ed000011c7983 */ /* 0x000ea80000100800 */
[----:B0-----:R-:W2:Y:S01]  /*13d00*/  LDL R29, [R1+0xed8] ;  /* 0x000ed800011d7983 */ /* 0x001ea20000100800 */
[----:B---3--:R-:W-:Y:S02]  /*13d10*/  @!P5 IMAD.MOV R4, RZ, RZ, -R4 ;  /* 0x000000ffff04d224 */ /* 0x008fe400078e0a04 */
[----:B----4-:R-:W-:Y:S01]  /*13d20*/  @!P1 IMAD.MOV R3, RZ, RZ, -R3 ;  /* 0x000000ffff039224 */ /* 0x010fe200078e0a03 */
[----:B------:R-:W-:-:S04]  /*13d30*/  ISETP.GE.AND P1, PT, R0, RZ, PT ;  /* 0x000000ff0000720c */ /* 0x000fc80003f26270 */
[----:B------:R0:W-:Y:S04]  /*13d40*/  STL [R1+0x13e0], R3 ;  /* 0x0013e00301007387 */ /* 0x0001e80000100800 */
[----:B------:R-:W3:Y:S04]  /*13d50*/  LDL R0, [R1+0xecc] ;  /* 0x000ecc0001007983 */ /* 0x000ee80000100800 */
[----:B0-----:R-:W4:Y:S04]  /*13d60*/  LDL R3, [R1+0xed4] ;  /* 0x000ed40001037983 */ /* 0x001f280000100800 */
[----:B------:R0:W-:Y:S04]  /*13d70*/  STL [R1+0x13e4], R4 ;  /* 0x0013e40401007387 */ /* 0x0001e80000100800 */
[----:B0-----:R-:W3:Y:S01]  /*13d80*/  LDL R4, [R1+0xee4] ;  /* 0x000ee40001047983 */ /* 0x001ee20000100800 */
[----:B------:R-:W-:-:S05]  /*13d90*/  @!P2 IMAD.MOV R5, RZ, RZ, -R5 ;  /* 0x000000ffff05a224 */ /* 0x000fca00078e0a05 */
[----:B------:R0:W-:Y:S04]  /*13da0*/  STL [R1+0x13e8], R5 ;  /* 0x0013e80501007387 */ /* 0x0001e80000100800 */
[----:B0-----:R-:W4:Y:S01]  /*13db0*/  LDL R5, [R1+0xedc] ;  /* 0x000edc0001057983 */ /* 0x001f220000100800 */
[----:B------:R-:W-:Y:S02]  /*13dc0*/  @!P3 IMAD.MOV R6, RZ, RZ, -R6 ;  /* 0x000000ffff06b224 */ /* 0x000fe400078e0a06 */
[----:B------:R-:W-:Y:S01]  /*13dd0*/  @!P0 IMAD.MOV R7, RZ, RZ, -R7 ;  /* 0x000000ffff078224 */ /* 0x000fe200078e0a07 */
[----:B------:R-:W-:Y:S01]  /*13de0*/  ISETP.GE.AND P2, PT, R2, RZ, PT ;  /* 0x000000ff0200720c */ /* 0x000fe20003f46270 */
[----:B------:R-:W-:Y:S01]  /*13df0*/  @!P4 IMAD.MOV R8, RZ, RZ, -R8 ;  /* 0x000000ffff08c224 */ /* 0x000fe200078e0a08 */
[----:B------:R-:W4:Y:S01]  /*13e00*/  LDL R2, [R1+0xec4] ;  /* 0x000ec40001027983 */ /* 0x000f220000100800 */
[----:B------:R-:W-:Y:S01]  /*13e10*/  @!P1 IMAD.MOV R9, RZ, RZ, -R9 ;  /* 0x000000ffff099224 */ /* 0x000fe200078e0a09 */
[----:B--2---:R-:W-:-:S02]  /*13e20*/  ISETP.GE.AND P0, PT, R29, RZ, PT ;  /* 0x000000ff1d00720c */ /* 0x004fc40003f06270 */
[----:B------:R-:W-:Y:S02]  /*13e30*/  ISETP.GE.AND P1, PT, R28, RZ, PT ;  /* 0x000000ff1c00720c */ /* 0x000fe40003f26270 */
[----:B---3--:R-:W-:Y:S02]  /*13e40*/  ISETP.GE.AND P5, PT, R4, RZ, PT ;  /* 0x000000ff0400720c */ /* 0x008fe40003fa6270 */
[----:B------:R-:W2:Y:S04]  /*13e50*/  LDL R4, [R1+0xec8] ;  /* 0x000ec80001047983 */ /* 0x000ea80000100800 */
[----:B------:R0:W-:Y:S04]  /*13e60*/  STL [R1+0x13ec], R6 ;  /* 0x0013ec0601007387 */ /* 0x0001e80000100800 */
[----:B------:R-:W-:Y:S04]  /*13e70*/  STL [R1+0x13f0], R7 ;  /* 0x0013f00701007387 */ /* 0x000fe80000100800 */
[----:B------:R-:W3:Y:S04]  /*13e80*/  LDL R29, [R1+0xec0] ;  /* 0x000ec000011d7983 */ /* 0x000ee80000100800 */
[----:B------:R-:W-:Y:S04]  /*13e90*/  STL [R1+0x13f4], R8 ;  /* 0x0013f40801007387 */ /* 0x000fe80000100800 */
[----:B0-----:R-:W3:Y:S04]  /*13ea0*/  LDL R6, [R1+0xebc] ;  /* 0x000ebc0001067983 */ /* 0x001ee80000100800 */
[----:B------:R-:W-:Y:S04]  /*13eb0*/  STL [R1+0x13f8], R9 ;  /* 0x0013f80901007387 */ /* 0x000fe80000100800 */
[----:B------:R-:W3:Y:S01]  /*13ec0*/  LDL R28, [R1+0xeb8] ;  /* 0x000eb800011c7983 */ /* 0x000ee20000100800 */
[----:B------:R-:W-:Y:S01]  /*13ed0*/  @!P5 IMAD.MOV R10, RZ, RZ, -R10 ;  /* 0x000000ffff0ad224 */ /* 0x000fe200078e0a0a */
[----:B----4-:R-:W-:-:S04]  /*13ee0*/  ISETP.GE.AND P4, PT, R3, RZ, PT ;  /* 0x000000ff0300720c */ /* 0x010fc80003f86270 */
[----:B------:R-:W-:Y:S04]  /*13ef0*/  STL [R1+0x13fc], R10 ;  /* 0x0013fc0a01007387 */ /* 0x000fe80000100800 */
[----:B------:R-:W4:Y:S01]  /*13f00*/  LDL R3, [R1+0xeb4] ;  /* 0x000eb40001037983 */ /* 0x000f220000100800 */
[----:B------:R-:W-:Y:S01]  /*13f10*/  ISETP.GE.AND P3, PT, R5, RZ, PT ;  /* 0x000000ff0500720c */ /* 0x000fe20003f66270 */
[----:B------:R-:W-:-:S05]  /*13f20*/  @!P2 IMAD.MOV R11, RZ, RZ, -R11 ;  /* 0x000000ffff0ba224 */ /* 0x000fca00078e0a0b */
[----:B------:R-:W-:Y:S07]  /*13f30*/  STL [R1+0x1400], R11 ;  /* 0x0014000b01007387 */ /* 0x000fee0000100800 */
[----:B------:R-:W-:-:S05]  /*13f40*/  @!P3 IMAD.MOV R12, RZ, RZ, -R12 ;  /* 0x000000ffff0cb224 */ /* 0x000fca00078e0a0c */
[----:B------:R-:W-:Y:S04]  /*13f50*/  STL [R1+0x1404], R12 ;  /* 0x0014040c01007387 */ /* 0x000fe80000100800 */
[----:B------:R-:W4:Y:S01]  /*13f60*/  LDL R5, [R1+0xeb0] ;  /* 0x000eb00001057983 */ /* 0x000f220000100800 */
[----:B------:R-:W-:-:S03]  /*13f70*/  ISETP.GE.AND P5, PT, R0, RZ, PT ;  /* 0x000000ff0000720c */ /* 0x000fc60003fa6270 */
[----:B------:R-:W0:Y:S01]  /*13f80*/  S2R R0, SR_TID.X ;  /* 0x0000000000007919 */ /* 0x000e220000002100 */
[----:B------:R-:W-:Y:S01]  /*13f90*/  @!P0 IMAD.MOV R13, RZ, RZ, -R13 ;  /* 0x000000ffff0d8224 */ /* 0x000fe200078e0a0d */
[----:B------:R-:W-:Y:S01]  /*13fa0*/  ISETP.GE.AND P3, PT, R2, RZ, PT ;  /* 0x000000ff0200720c */ /* 0x000fe20003f66270 */
[----:B------:R-:W-:Y:S02]  /*13fb0*/  @!P4 IMAD.MOV R14, RZ, RZ, -R14 ;  /* 0x000000ffff0ec224 */ /* 0x000fe400078e0a0e */
[----:B------:R-:W-:Y:S01]  /*13fc0*/  @!P1 IMAD.MOV R15, RZ, RZ, -R15 ;  /* 0x000000ffff0f9224 */ /* 0x000fe200078e0a0f */
[----:B--2---:R-:W-:Y:S02]  /*13fd0*/  ISETP.GE.AND P2, PT, R4, RZ, PT ;  /* 0x000000ff0400720c */ /* 0x004fe40003f46270 */
[----:B------:R-:W2:Y:S01]  /*13fe0*/  LDL R4, [R1+0xeac] ;  /* 0x000eac0001047983 */ /* 0x000ea20000100800 */
[----:B0-----:R-:W-:-:S04]  /*13ff0*/  SHF.R.U32.HI R0, RZ, 0x5, R0 ;  /* 0x00000005ff007819 */ /* 0x001fc80000011600 */
[----:B------:R-:W-:-:S04]  /*14000*/  SGXT.U32 R0, R0, 0x1 ;  /* 0x000000010000781a */ /* 0x000fc80000000000 */
[----:B------:R-:W-:Y:S01]  /*14010*/  LOP3.LUT R0, R0, 0x1e, RZ, 0xfc, !PT ;  /* 0x0000001e00007812 */ /* 0x000fe200078efcff */
[----:B------:R-:W-:Y:S01]  /*14020*/  STL [R1+0x1408], R13 ;  /* 0x0014080d01007387 */ /* 0x000fe20000100800 */
[----:B---3--:R-:W-:-:S03]  /*14030*/  ISETP.GE.AND P0, PT, R29, RZ, PT ;  /* 0x000000ff1d00720c */ /* 0x008fc60003f06270 */
[----:B------:R-:W-:Y:S01]  /*14040*/  IMAD R2, R0, c[0x0][0x188], RZ ;  /* 0x0000620000027a24 */ /* 0x000fe200078e02ff */
[----:B------:R-:W3:Y:S01]  /*14050*/  LDL R29, [R1+0xea8] ;  /* 0x000ea800011d7983 */ /* 0x000ee20000100800 */
[----:B------:R-:W-:-:S03]  /*14060*/  IMAD.MOV R0, RZ, RZ, -c[0x0][0x188] ;  /* 0x80006200ff007624 */ /* 0x000fc600078e02ff */
[----:B------:R-:W-:Y:S01]  /*14070*/  STL [R1+0x140c], R14 ;  /* 0x00140c0e01007387 */ /* 0x000fe20000100800 */
[----:B------:R-:W-:-:S03]  /*14080*/  IMAD R2, R0, 0x2, R2 ;  /* 0x0000000200027824 */ /* 0x000fc600078e0202 */
[----:B------:R-:W-:Y:S01]  /*14090*/  STL [R1+0x1410], R15 ;  /* 0x0014100f01007387 */ /* 0x000fe20000100800 */
[----:B------:R-:W-:-:S03]  /*140a0*/  ISETP.GE.AND P1, PT, R28, RZ, PT ;  /* 0x000000ff1c00720c */ /* 0x000fc60003f26270 */
[----:B------:R-:W3:Y:S01]  /*140b0*/  LDL R28, [R1+0x5c0] ;  /* 0x0005c000011c7983 */ /* 0x000ee20000100800 */
[C---:B------:R-:W-:Y:S02]  /*140c0*/  IMAD R2, R0.reuse, 0x2, R2 ;  /* 0x0000000200027824 */ /* 0x040fe400078e0202 */
[----:B------:R-:W-:Y:S02]  /*140d0*/  @!P5 IMAD.MOV R16, RZ, RZ, -R16 ;  /* 0x000000ffff10d224 */ /* 0x000fe400078e0a10 */
[----:B------:R-:W-:Y:S01]  /*140e0*/  IMAD R2, R0, 0x2, R2 ;  /* 0x0000000200027824 */ /* 0x000fe200078e0202 */
[----:B----4-:R-:W-:-:S03]  /*140f0*/  ISETP.GE.AND P5, PT, R3, RZ, PT ;  /* 0x000000ff0300720c */ /* 0x010fc60003fa6270 */
[----:B------:R-:W-:Y:S01]  /*14100*/  IMAD R3, R0, 0x2, R2 ;  /* 0x0000000200037824 */ /* 0x000fe200078e0202 */
[----:B------:R0:W-:Y:S01]  /*14110*/  STL [R1+0x454], R2 ;  /* 0x0004540201007387 */ /* 0x0001e20000100800 */
[----:B------:R-:W-:Y:S01]  /*14120*/  ISETP.GE.AND P4, PT, R6, RZ, PT ;  /* 0x000000ff0600720c */ /* 0x000fe20003f86270 */
[----:B------:R-:W-:Y:S02]  /*14130*/  @!P2 IMAD.MOV R17, RZ, RZ, -R17 ;  /* 0x000000ffff11a224 */ /* 0x000fe400078e0a11 */
[----:B------:R-:W-:Y:S01]  /*14140*/  STL [R1+0x1414], R16 ;  /* 0x0014141001007387 */ /* 0x000fe20000100800 */
[----:B------:R-:W-:-:S03]  /*14150*/  @!P3 IMAD.MOV R18, RZ, RZ, -R18 ;  /* 0x000000ffff12b224 */ /* 0x000fc600078e0a12 */
[----:B0-----:R-:W4:Y:S04]  /*14160*/  LDL R2, [R1+0xea4] ;  /* 0x000ea40001027983 */ /* 0x001f280000100800 */
[----:B------:R0:W-:Y:S01]  /*14170*/  STL [R1+0x460], R3 ;  /* 0x0004600301007387 */ /* 0x0001e20000100800 */
[----:B------:R-:W-:-:S03]  /*14180*/  @!P0 IMAD.MOV R19, RZ, RZ, -R19 ;  /* 0x000000ffff138224 */ /* 0x000fc600078e0a13 */
[----:B------:R-:W-:Y:S01]  /*14190*/  STL [R1+0x1418], R17 ;  /* 0x0014181101007387 */ /* 0x000fe20000100800 */
[----:B0-----:R-:W-:-:S03]  /*141a0*/  IMAD R3, R0, 0x2, R3 ;  /* 0x0000000200037824 */ /* 0x001fc600078e0203 */
[----:B------:R-:W-:Y:S04]  /*141b0*/  STL [R1+0x141c], R18 ;  /* 0x00141c1201007387 */ /* 0x000fe80000100800 */
[----:B------:R0:W-:Y:S01]  /*141c0*/  STL [R1+0x438], R3 ;  /* 0x0004380301007387 */ /* 0x0001e20000100800 */
[----:B------:R-:W-:-:S03]  /*141d0*/  @!P4 IMAD.MOV R20, RZ, RZ, -R20 ;  /* 0x000000ffff14c224 */ /* 0x000fc600078e0a14 */
[----:B------:R-:W-:Y:S01]  /*141e0*/  STL [R1+0x1420], R19 ;  /* 0x0014201301007387 */ /* 0x000fe20000100800 */
[----:B0-----:R-:W-:-:S05]  /*141f0*/  IMAD R3, R0, 0x2, R3 ;  /* 0x0000000200037824 */ /* 0x001fca00078e0203 */
        /* <DEDUP_REMOVED lines=8> */
[----:B------:R0:W-:Y:S04]  /*14280*/  STL [R1+0x444], R3 ;  /* 0x0004440301007387 */ /* 0x0001e80000100800 */
[----:B------:R-:W-:Y:S01]  /*14290*/  STL [R1+0x142c], R22 ;  /* 0x00142c1601007387 */ /* 0x000fe20000100800 */
[----:B0-----:R-:W-:-:S04]  /*142a0*/  IMAD R3, R0, 0x2, R3 ;  /* 0x0000000200037824 */ /* 0x001fc800078e0203 */
[----:B------:R-:W-:Y:S01]  /*142b0*/  IMAD R16, R0, 0x2, R3 ;  /* 0x0000000200107824 */ /* 0x000fe200078e0203 */
[----:B------:R0:W-:Y:S04]  /*142c0*/  STL [R1+0x448], R3 ;  /* 0x0004480301007387 */ /* 0x0001e80000100800 */
[----:B------:R-:W4:Y:S04]  /*142d0*/  LDL.LU R15, [R1+0x3e4] ;  /* 0x0003e400010f7983 */ /* 0x000f280000300800 */
[----:B------:R-:W4:Y:S04]  /*142e0*/  LDL.LU R14, [R1+0x3e0] ;  /* 0x0003e000010e7983 */ /* 0x000f280000300800 */
[----:B------:R-:W4:Y:S04]  /*142f0*/  LDL.LU R13, [R1+0x3dc] ;  /* 0x0003dc00010d7983 */ /* 0x000f280000300800 */
[----:B------:R-:W-:Y:S04]  /*14300*/  STL [R1+0x44c], R16 ;  /* 0x00044c1001007387 */ /* 0x000fe80000100800 */
[----:B------:R-:W4:Y:S04]  /*14310*/  LDL.LU R12, [R1+0x3d8] ;  /* 0x0003d800010c7983 */ /* 0x000f280000300800 */
[----:B------:R-:W4:Y:S04]  /*14320*/  LDL.LU R11, [R1+0x3d4] ;  /* 0x0003d400010b7983 */ /* 0x000f280000300800 */
[----:B------:R-:W4:Y:S04]  /*14330*/  LDL.LU R10, [R1+0x3d0] ;  /* 0x0003d000010a7983 */ /* 0x000f280000300800 */
[----:B------:R-:W4:Y:S04]  /*14340*/  LDL.LU R9, [R1+0x3cc] ;  /* 0x0003cc0001097983 */ /* 0x000f280000300800 */
[----:B------:R-:W4:Y:S01]  /*14350*/  LDL.LU R8, [R1+0x3c8] ;  /* 0x0003c80001087983 */ /* 0x000f220000300800 */
[----:B------:R-:W-:-:S03]  /*14360*/  ISETP.GE.AND P2, PT, R5, RZ, PT ;  /* 0x000000ff0500720c */ /* 0x000fc60003f46270 */
[----:B------:R-:W4:Y:S04]  /*14370*/  LDL.LU R7, [R1+0x3c4] ;  /* 0x0003c40001077983 */ /* 0x000f280000300800 */
[----:B------:R-:W4:Y:S04]  /*14380*/  LDL.LU R6, [R1+0x3c0] ;  /* 0x0003c00001067983 */ /* 0x000f280000300800 */
[----:B------:R-:W4:Y:S01]  /*14390*/  LDL.LU R5, [R1+0x3bc] ;  /* 0x0003bc0001057983 */ /* 0x000f220000300800 */
[----:B--2---:R-:W-:-:S03]  /*143a0*/  ISETP.GE.AND P3, PT, R4, RZ, PT ;  /* 0x000000ff0400720c */ /* 0x004fc60003f66270 */
[----:B------:R-:W2:Y:S01]  /*143b0*/  LDL.LU R4, [R1+0x3b8] ;  /* 0x0003b80001047983 */ /* 0x000ea20000300800 */
[----:B---3--:R-:W-:Y:S02]  /*143c0*/  ISETP.GE.AND P1, PT, R28, RZ, PT ;  /* 0x000000ff1c00720c */ /* 0x008fe40003f26270 */
[----:B------:R-:W-:Y:S01]  /*143d0*/  ISETP.GE.AND P0, PT, R29, RZ, PT ;  /* 0x000000ff1d00720c */ /* 0x000fe20003f06270 */
[----:B------:R-:W1:Y:S01]  /*143e0*/  S2R R28, SR_TID.X ;  /* 0x00000000001c7919 */ /* 0x000e620000002100 */
[----:B------:R-:W-:-:S03]  /*143f0*/  @!P2 IMAD.MOV R23, RZ, RZ, -R23 ;  /* 0x000000ffff17a224 */ /* 0x000fc600078e0a17 */
[----:B0-----:R-:W3:Y:S04]  /*14400*/  LDL.LU R3, [R1+0x3b4] ;  /* 0x0003b40001037983 */ /* 0x001ee80000300800 */
[----:B------:R-:W3:Y:S01]  /*14410*/  LDL.LU R29, [R1+0x3b0] ;  /* 0x0003b000011d7983 */ /* 0x000ee20000300800 */
[----:B----4-:R-:W-:Y:S02]  /*14420*/  ISETP.GE.AND P5, PT, R2, RZ, PT ;  /* 0x000000ff0200720c */ /* 0x010fe40003fa6270 */
[----:B-1----:R-:W-:-:S05]  /*14430*/  LOP3.LUT R28, R28, 0x1f, RZ, 0xc0, !PT ;  /* 0x0000001f1c1c7812 */ /* 0x002fca00078ec0ff */
[----:B------:R-:W-:Y:S01]  /*14440*/  IMAD R2, R28, c[0x0][0x18c], RZ ;  /* 0x000063001c027a24 */ /* 0x000fe200078e02ff */
[----:B------:R-:W-:Y:S04]  /*14450*/  STL [R1+0x1430], R23 ;  /* 0x0014301701007387 */ /* 0x000fe80000100800 */
[----:B------:R-:W-:Y:S01]  /*14460*/  LEA R2, P6, R2, c[0x0][0x168], 0x1 ;  /* 0x00005a0002027a11 */ /* 0x000fe200078c08ff */
[----:B------:R-:W-:Y:S01]  /*14470*/  @!P3 IMAD.MOV R24, RZ, RZ, -R24 ;  /* 0x000000ffff18b224 */ /* 0x000fe200078e0a18 */
[----:B------:R-:W-:-:S03]  /*14480*/  ISETP.NE.AND P4, PT, RZ, c[0x0][0x17c], PT ;  /* 0x00005f00ff007a0c */ /* 0x000fc60003f85270 */
[----:B------:R0:W-:Y:S01]  /*14490*/  STL [R1+0x1330], R2 ;  /* 0x0013300201007387 */ /* 0x0001e20000100800 */
[----:B------:R-:W-:Y:S01]  /*144a0*/  LOP3.LUT R28, RZ, c[0x0][0x17c], RZ, 0x33, !PT ;  /* 0x00005f00ff1c7a12 */ /* 0x000fe200078e33ff */
[----:B------:R-:W-:Y:S02]  /*144b0*/  @!P0 IMAD.MOV R25, RZ, RZ, -R25 ;  /* 0x000000ffff198224 */ /* 0x000fe400078e0a19 */
[----:B------:R-:W-:Y:S01]  /*144c0*/  STL [R1+0x1434], R0 ;  /* 0x0014340001007387 */ /* 0x000fe20000100800 */
[----:B------:R-:W-:Y:S02]  /*144d0*/  @!P1 IMAD.MOV R26, RZ, RZ, -R26 ;  /* 0x000000ffff1a9224 */ /* 0x000fe400078e0a1a */
[----:B0-----:R-:W-:Y:S02]  /*144e0*/  IMAD R2, R0, 0x2, R16 ;  /* 0x0000000200027824 */ /* 0x001fe400078e0210 */
[----:B------:R-:W-:-:S03]  /*144f0*/  @!P5 IMAD.MOV R27, RZ, RZ, -R27 ;  /* 0x000000ffff1bd224 */ /* 0x000fc600078e0a1b */
[----:B------:R0:W-:Y:S04]  /*14500*/  STL [R1+0x450], R2 ;  /* 0x0004500201007387 */ /* 0x0001e80000100800 */
[----:B------:R-:W-:Y:S04]  /*14510*/  STL [R1+0x1438], R24 ;  /* 0x0014381801007387 */ /* 0x000fe80000100800 */
[----:B------:R-:W-:Y:S04]  /*14520*/  STL [R1+0x143c], R25 ;  /* 0x00143c1901007387 */ /* 0x000fe80000100800 */
[----:B------:R-:W-:Y:S04]  /*14530*/  STL [R1+0x1440], R26 ;  /* 0x0014401a01007387 */ /* 0x000fe80000100800 */
[----:B------:R-:W-:Y:S01]  /*14540*/  STL [R1+0x1444], R27 ;  /* 0x0014441b01007387 */ /* 0x000fe20000100800 */
[----:B0-----:R-:W-:-:S02]  /*14550*/  SEL R2, R28, R15, !P4 ;  /* 0x0000000f1c027207 */ /* 0x001fc40006000000 */
[----:B------:R-:W-:-:S03]  /*14560*/  SEL R0, R28, R14, !P4 ;  /* 0x0000000e1c007207 */ /* 0x000fc60006000000 */
[----:B------:R0:W-:Y:S01]  /*14570*/  STL [R1+0x434], R2 ;  /* 0x0004340201007387 */ /* 0x0001e20000100800 */
[----:B------:R-:W-:-:S03]  /*14580*/  SEL R13, R28, R13, !P4 ;  /* 0x0000000d1c0d7207 */ /* 0x000fc60006000000 */
[----:B------:R1:W-:Y:S01]  /*14590*/  STL [R1+0x430], R0 ;  /* 0x0004300001007387 */ /* 0x0003e20000100800 */
[----:B0-----:R-:W-:-:S03]  /*145a0*/  SEL R2, R28, R12, !P4 ;  /* 0x0000000c1c027207 */ /* 0x001fc60006000000 */
[----:B------:R-:W-:Y:S01]  /*145b0*/  STL [R1+0x42c], R13 ;  /* 0x00042c0d01007387 */ /* 0x000fe20000100800 */
[----:B-1----:R-:W-:-:S03]  /*145c0*/  SEL R0, R28, R11, !P4 ;  /* 0x0000000b1c007207 */ /* 0x002fc60006000000 */
        /* <DEDUP_REMOVED lines=12> */
[----:B------:R3:W-:Y:S04]  /*14690*/  STL [R1+0x410], R2 ;  /* 0x0004100201007387 */ /* 0x0007e80000100800 */
[----:B------:R0:W-:Y:S01]  /*146a0*/  STL [R1+0x40c], R0 ;  /* 0x00040c0001007387 */ /* 0x0001e20000100800 */
[----:B--2---:R-:W-:-:S05]  /*146b0*/  SEL R4, R28, R4, !P4 ;  /* 0x000000041c047207 */ /* 0x004fca0006000000 */
[----:B------:R-:W-:Y:S04]  /*146c0*/  STL [R1+0x408], R4 ;  /* 0x0004080401007387 */ /* 0x000fe80000100800 */
[----:B------:R-:W2:Y:S01]  /*146d0*/  LDL.LU R27, [R1+0x3a0] ;  /* 0x0003a000011b7983 */ /* 0x000ea20000300800 */
[C---:B---3--:R-:W-:Y:S02]  /*146e0*/  SEL R2, R28.reuse, R3, !P4 ;  /* 0x000000031c027207 */ /* 0x048fe40006000000 */
[----:B0-----:R-:W-:-:S03]  /*146f0*/  SEL R0, R28, R29, !P4 ;  /* 0x0000001d1c007207 */ /* 0x001fc60006000000 */
[----:B------:R-:W-:Y:S04]  /*14700*/  STL [R1+0xd4], R2 ;  /* 0x0000d40201007387 */ /* 0x000fe80000100800 */
[----:B--2---:R0:W-:Y:S04]  /*14710*/  STL [R1+0x1490], R27 ;  /* 0x0014901b01007387 */ /* 0x0041e80000100800 */
[----:B------:R-:W-:Y:S04]  /*14720*/  STL [R1+0x404], R0 ;  /* 0x0004040001007387 */ /* 0x000fe80000100800 */
[----:B0-----:R-:W2:Y:S04]  /*14730*/  LDL.LU R27, [R1+0x3a4] ;  /* 0x0003a400011b7983 */ /* 0x001ea80000300800 */
[----:B--2---:R0:W-:Y:S04]  /*14740*/  STL [R1+0x1494], R27 ;  /* 0x0014941b01007387 */ /* 0x0041e80000100800 */
[----:B0-----:R-:W2:Y:S04]  /*14750*/  LDL.LU R27, [R1+0x3a8] ;  /* 0x0003a800011b7983 */ /* 0x001ea80000300800 */
[----:B--2---:R0:W-:Y:S04]  /*14760*/  STL [R1+0x1498], R27 ;  /* 0x0014981b01007387 */ /* 0x0041e80000100800 */
[----:B0-----:R-:W2:Y:S04]  /*14770*/  LDL.LU R27, [R1+0x3ac] ;  /* 0x0003ac00011b7983 */ /* 0x001ea80000300800 */
[----:B------:R-:W3:Y:S04]  /*14780*/  LDL.LU R26, [R1+0x39c] ;  /* 0x00039c00011a7983 */ /* 0x000ee80000300800 */
[----:B------:R-:W4:Y:S04]  /*14790*/  LDL.LU R25, [R1+0x398] ;  /* 0x0003980001197983 */ /* 0x000f280000300800 */
[----:B------:R-:W3:Y:S04]  /*147a0*/  LDL.LU R24, [R1+0x394] ;  /* 0x0003940001187983 */ /* 0x000ee80000300800 */
        /* <DEDUP_REMOVED lines=23> */
[----:B------:R-:W3:Y:S01]  /*14920*/  LDL.LU R29, [R1+0x334] ;  /* 0x00033400011d7983 */ /* 0x000ee20000300800 */
[----:B--2---:R-:W-:-:S05]  /*14930*/  SEL R27, R28, R27, !P4 ;  /* 0x0000001b1c1b7207 */ /* 0x004fca0006000000 */
[----:B------:R0:W-:Y:S04]  /*14940*/  STL [R1+0xfc], R27 ;  /* 0x0000fc1b01007387 */ /* 0x0001e80000100800 */
[----:B0-----:R-:W2:Y:S02]  /*14950*/  LDL.LU R27, [R1+0x1498] ;  /* 0x00149800011b7983 */ /* 0x001ea40000300800 */
[----:B--2---:R-:W-:-:S05]  /*14960*/  SEL R27, R28, R27, !P4 ;  /* 0x0000001b1c1b7207 */ /* 0x004fca0006000000 */
[----:B------:R0:W-:Y:S04]  /*14970*/  STL [R1+0x114], R27 ;  /* 0x0001141b01007387 */ /* 0x0001e80000100800 */
[----:B0-----:R-:W2:Y:S02]  /*14980*/  LDL.LU R27, [R1+0x1494] ;  /* 0x00149400011b7983 */ /* 0x001ea40000300800 */
[----:B--2---:R-:W-:-:S05]  /*14990*/  SEL R27, R28, R27, !P4 ;  /* 0x0000001b1c1b7207 */ /* 0x004fca0006000000 */
[----:B------:R0:W-:Y:S04]  /*149a0*/  STL [R1+0x400], R27 ;  /* 0x0004001b01007387 */ /* 0x0001e80000100800 */
[----:B0-----:R-:W2:Y:S01]  /*149b0*/  LDL.LU R27, [R1+0x1490] ;  /* 0x00149000011b7983 */ /* 0x001ea20000300800 */
[C---:B---3--:R-:W-:Y:S02]  /*149c0*/  SEL R2, R28.reuse, R2, !P4 ;  /* 0x000000021c027207 */ /* 0x048fe40006000000 */
[C---:B------:R-:W-:Y:S02]  /*149d0*/  SEL R22, R28.reuse, R22, !P4 ;  /* 0x000000161c167207 */ /* 0x040fe40006000000 */
[C---:B------:R-:W-:Y:S02]  /*149e0*/  SEL R19, R28.reuse, R19, !P4 ;  /* 0x000000131c137207 */ /* 0x040fe40006000000 */
[----:B------:R-:W-:-:S02]  /*149f0*/  SEL R16, R28, R16, !P4 ;  /* 0x000000101c107207 */ /* 0x000fc40006000000 */
[C---:B------:R-:W-:Y:S02]  /*14a00*/  SEL R13, R28.reuse, R13, !P4 ;  /* 0x0000000d1c0d7207 */ /* 0x040fe40006000000 */
[C---:B------:R-:W-:Y:S02]  /*14a10*/  SEL R10, R28.reuse, R10, !P4 ;  /* 0x0000000a1c0a7207 */ /* 0x040fe40006000000 */
[C---:B------:R-:W-:Y:S02]  /*14a20*/  SEL R7, R28.reuse, R7, !P4 ;  /* 0x000000071c077207 */ /* 0x040fe40006000000 */
[C---:B------:R-:W-:Y:S02]  /*14a30*/  SEL R4, R28.reuse, R4, !P4 ;  /* 0x000000041c047207 */ /* 0x040fe40006000000 */
[----:B--2---:R-:W-:-:S05]  /*14a40*/  SEL R27, R28, R27, !P4 ;  /* 0x0000001b1c1b7207 */ /* 0x004fca0006000000 */
[----:B------:R0:W-:Y:S02]  /*14a50*/  STL [R1+0x13c], R27 ;  /* 0x00013c1b01007387 */ /* 0x0001e40000100800 */
[C---:B0-----:R-:W-:Y:S02]  /*14a60*/  SEL R27, R28.reuse, R26, !P4 ;  /* 0x0000001a1c1b7207 */ /* 0x041fe40006000000 */
[C---:B----4-:R-:W-:Y:S02]  /*14a70*/  SEL R26, R28.reuse, R25, !P4 ;  /* 0x000000191c1a7207 */ /* 0x050fe40006000000 */
[C---:B------:R-:W-:Y:S02]  /*14a80*/  SEL R25, R28.reuse, R24, !P4 ;  /* 0x000000181c197207 */ /* 0x040fe40006000000 */
[C---:B------:R-:W-:Y:S01]  /*14a90*/  SEL R24, R28.reuse, R0, !P4 ;  /* 0x000000001c187207 */ /* 0x040fe20006000000 */
[----:B------:R-:W-:Y:S01]  /*14aa0*/  STL [R1+0x3fc], R27 ;  /* 0x0003fc1b01007387 */ /* 0x000fe20000100800 */
[----:B------:R-:W-:-:S03]  /*14ab0*/  SEL R0, R28, R23, !P4 ;  /* 0x000000171c007207 */ /* 0x000fc60006000000 */
[----:B------:R-:W-:Y:S04]  /*14ac0*/  STL [R1+0x3f8], R26 ;  /* 0x0003f81a01007387 */ /* 0x000fe80000100800 */
[----:B------:R-:W-:Y:S04]  /*14ad0*/  STL [R1+0x3f4], R25 ;  /* 0x0003f41901007387 */ /* 0x000fe80000100800 */
[----:B------:R-:W-:Y:S04]  /*14ae0*/  STL [R1+0x3f0], R24 ;  /* 0x0003f01801007387 */ /* 0x000fe80000100800 */
[----:B------:R0:W-:Y:S04]  /*14af0*/  STL [R1+0x3ec], R2 ;  /* 0x0003ec0201007387 */ /* 0x0001e80000100800 */
[----:B------:R1:W-:Y:S01]  /*14b00*/  STL [R1+0x3e8], R0 ;  /* 0x0003e80001007387 */ /* 0x0003e20000100800 */
[----:B0-----:R-:W-:-:S03]  /*14b10*/  SEL R2, R28, R21, !P4 ;  /* 0x000000151c027207 */ /* 0x001fc60006000000 */
[----:B------:R-:W-:Y:S01]  /*14b20*/  STL [R1+0x3e4], R22 ;  /* 0x0003e41601007387 */ /* 0x000fe20000100800 */
[----:B-1----:R-:W-:-:S03]  /*14b30*/  SEL R0, R28, R20, !P4 ;  /* 0x000000141c007207 */ /* 0x002fc60006000000 */
        /* <DEDUP_REMOVED lines=26> */
[----:B------:R1:W-:Y:S04]  /*14ce0*/  STL [R1+0x3a0], R0 ;  /* 0x0003a00001007387 */ /* 0x0003e80000100800 */
[----:B------:R-:W-:Y:S04]  /*14cf0*/  STL [R1+0x350], R4 ;  /* 0x0003500401007387 */ /* 0x000fe80000100800 */
[----:B------:R-:W2:Y:S01]  /*14d00*/  LDL.LU R27, [R1+0x324] ;  /* 0x00032400011b7983 */ /* 0x000ea20000300800 */
[----:B0-----:R-:W-:-:S02]  /*14d10*/  SEL R2, R28, R3, !P4 ;  /* 0x000000031c027207 */ /* 0x001fc40006000000 */
[----:B-1----:R-:W-:-:S03]  /*14d20*/  SEL R0, R28, R29, !P4 ;  /* 0x0000001d1c007207 */ /* 0x002fc60006000000 */
        /* <DEDUP_REMOVED lines=529> */
[----:B------:R-:W3:Y:S01]  /*16e40*/  LDL.LU R2, [R1] ;  /* 0x0000000001027983 */ /* 0x000ee20000300800 */
        /* <DEDUP_REMOVED lines=10> */
[C---:B----4-:R-:W-:Y:S02]  /*16ef0*/  SEL R25, R28.reuse, R25, !P4 ;  /* 0x000000191c197207 */ /* 0x050fe40006000000 */
[C---:B------:R-:W-:Y:S02]  /*16f00*/  SEL R24, R28.reuse, R24, !P4 ;  /* 0x000000181c187207 */ /* 0x040fe40006000000 */
[----:B------:R-:W-:-:S02]  /*16f10*/  SEL R0, R28, R0, !P4 ;  /* 0x000000001c007207 */ /* 0x000fc40006000000 */
[C---:B------:R-:W-:Y:S02]  /*16f20*/  SEL R23, R28.reuse, R23, !P4 ;  /* 0x000000171c177207 */ /* 0x040fe40006000000 */
[C---:B------:R-:W-:Y:S02]  /*16f30*/  SEL R22, R28.reuse, R22, !P4 ;  /* 0x000000161c167207 */ /* 0x040fe40006000000 */
[C---:B------:R-:W-:Y:S02]  /*16f40*/  SEL R21, R28.reuse, R21, !P4 ;  /* 0x000000151c157207 */ /* 0x040fe40006000000 */
[C---:B------:R-:W-:Y:S02]  /*16f50*/  SEL R20, R28.reuse, R20, !P4 ;  /* 0x000000141c147207 */ /* 0x040fe40006000000 */
        /* <DEDUP_REMOVED lines=19> */
[----:B------:R0:W-:Y:S04]  /*17090*/  STL [R1+0x90], R27 ;  /* 0x0000901b01007387 */ /* 0x0001e80000100800 */
[----:B0-----:R0:W2:Y:S04]  /*170a0*/  LDL.LU R27, [R1+0x1444] ;  /* 0x00144400011b7983 */ /* 0x0010a80000300800 */
[----:B------:R1:W-:Y:S04]  /*170b0*/  STL [R1+0x8c], R26 ;  /* 0x00008c1a01007387 */ /* 0x0003e80000100800 */
[----:B-1----:R-:W3:Y:S04]  /*170c0*/  LDL.LU R26, [R1+0x1440] ;  /* 0x00144000011a7983 */ /* 0x002ee80000300800 */
[----:B------:R1:W-:Y:S04]  /*170d0*/  STL [R1+0x88], R25 ;  /* 0x0000881901007387 */ /* 0x0003e80000100800 */
[----:B-1----:R-:W4:Y:S04]  /*170e0*/  LDL.LU R25, [R1+0x143c] ;  /* 0x00143c0001197983 */ /* 0x002f280000300800 */
[----:B------:R1:W-:Y:S04]  /*170f0*/  STL [R1+0x84], R24 ;  /* 0x0000841801007387 */ /* 0x0003e80000100800 */
[----:B-1----:R-:W2:Y:S04]  /*17100*/  LDL.LU R24, [R1+0x1438] ;  /* 0x0014380001187983 */ /* 0x002ea80000300800 */
        /* <DEDUP_REMOVED lines=11> */
[----:B-1----:R-:W3:Y:S04]  /*171c0*/  LDL.LU R19, [R1+0x1420] ;  /* 0x0014200001137983 */ /* 0x002ee80000300800 */
[----:B------:R1:W-:Y:S04]  /*171d0*/  STL [R1+0x60], R18 ;  /* 0x0000601201007387 */ /* 0x0003e80000100800 */
[----:B-1----:R-:W4:Y:S04]  /*171e0*/  LDL.LU R18, [R1+0x141c] ;  /* 0x00141c0001127983 */ /* 0x002f280000300800 */
        /* <DEDUP_REMOVED lines=31> */
[----:B-1----:R-:W4:Y:S01]  /*173e0*/  LDL.LU R29, [R1+0x13dc] ;  /* 0x0013dc00011d7983 */ /* 0x002f220000300800 */
[----:B------:R-:W-:-:S05]  /*173f0*/  SEL R2, R28, R2, !P4 ;  /* 0x000000021c027207 */ /* 0x000fca0006000000 */
[----:B------:R1:W-:Y:S01]  /*17400*/  STL [R1+0x14], R2 ;  /* 0x0000140201007387 */ /* 0x0003e20000100800 */
[C---:B--2---:R-:W-:Y:S02]  /*17410*/  SEL R20, R28.reuse, R20, !P4 ;  /* 0x000000141c147207 */ /* 0x044fe40006000000 */
[C---:B---3--:R-:W-:Y:S02]  /*17420*/  SEL R19, R28.reuse, R19, !P4 ;  /* 0x000000131c137207 */ /* 0x048fe40006000000 */
[C---:B----4-:R-:W-:Y:S02]  /*17430*/  SEL R18, R28.reuse, R18, !P4 ;  /* 0x000000121c127207 */ /* 0x050fe40006000000 */
        /* <DEDUP_REMOVED lines=10> */
[C---:B-1----:R-:W-:Y:S02]  /*174e0*/  SEL R2, R28.reuse, R29, !P4 ;  /* 0x0000001d1c027207 */ /* 0x042fe40006000000 */
[C---:B------:R-:W-:Y:S02]  /*174f0*/  SEL R29, R28.reuse, R3, !P4 ;  /* 0x000000031c1d7207 */ /* 0x040fe40006000000 */
[C---:B------:R-:W-:Y:S01]  /*17500*/  SEL R3, R28.reuse, R4, !P4 ;  /* 0x000000041c037207 */ /* 0x040fe20006000000 */
[----:B------:R1:W-:Y:S04]  /*17510*/  STL [R1+0x10], R2 ;  /* 0x0000100201007387 */ /* 0x0003e80000100800 */
[----:B------:R2:W-:Y:S04]  /*17520*/  STL [R1+0xc], R29 ;  /* 0x00000c1d01007387 */ /* 0x0005e80000100800 */
[----:B------:R-:W3:Y:S01]  /*17530*/  LDL.LU R4, [R1+0x434] ;  /* 0x0004340001047983 */ /* 0x000ee20000300800 */
[----:B-1----:R-:W-:-:S03]  /*17540*/  SEL R2, R28, R5, !P4 ;  /* 0x000000051c027207 */ /* 0x002fc60006000000 */
[----:B------:R-:W-:Y:S04]  /*17550*/  STL [R1+0x8], R3 ;  /* 0x0000080301007387 */ /* 0x000fe80000100800 */
[----:B------:R-:W4:Y:S04]  /*17560*/  LDL.LU R5, [R1+0x430] ;  /* 0x0004300001057983 */ /* 0x000f280000300800 */
[----:B------:R1:W-:Y:S01]  /*17570*/  STL [R1+0x4], R2 ;  /* 0x0000040201007387 */ /* 0x0003e20000100800 */
[C---:B--2---:R-:W-:Y:S02]  /*17580*/  SEL R29, R28.reuse, R7, !P4 ;  /* 0x000000071c1d7207 */ /* 0x044fe40006000000 */
[----:B-1----:R-:W-:-:S02]  /*17590*/  SEL R2, R28, R6, !P4 ;  /* 0x000000061c027207 */ /* 0x002fc40006000000 */
[----:B------:R-:W2:Y:S04]  /*175a0*/  LDL.LU R6, [R1+0x42c] ;  /* 0x00042c0001067983 */ /* 0x000ea80000300800 */
[----:B------:R1:W-:Y:S04]  /*175b0*/  STL [R1+0x1334], R2 ;  /* 0x0013340201007387 */ /* 0x0003e80000100800 */
[----:B-1----:R-:W2:Y:S04]  /*175c0*/  LDL.LU R2, [R1+0x13c] ;  /* 0x00013c0001027983 */ /* 0x002ea80000300800 */
[----:B------:R-:W2:Y:S04]  /*175d0*/  LDL.LU R7, [R1+0x428] ;  /* 0x0004280001077983 */ /* 0x000ea80000300800 */
        /* <DEDUP_REMOVED lines=27> */
[----:B-1----:R-:W2:Y:S04]  /*17790*/  LDL R20, [R1+0x450] ;  /* 0x0004500001147983 */ /* 0x002ea80000100800 */
[----:B------:R-:W1:Y:S01]  /*177a0*/  S2R R3, SR_TID.X ;  /* 0x0000000000037919 */ /* 0x000e620000002100 */
[----:B------:R-:W-:-:S02]  /*177b0*/  ISETP.NE.AND P2, PT, RZ, c[0x0][0x178], PT ;  /* 0x00005e00ff007a0c */ /* 0x000fc40003f45270 */
[C---:B------:R-:W-:Y:S02]  /*177c0*/  SEL R21, R28.reuse, R21, !P4 ;  /* 0x000000151c157207 */ /* 0x040fe40006000000 */
[C---:B------:R-:W-:Y:S02]  /*177d0*/  SEL R22, R28.reuse, R22, !P4 ;  /* 0x000000161c167207 */ /* 0x040fe40006000000 */
[C---:B------:R-:W-:Y:S02]  /*177e0*/  SEL R23, R28.reuse, R23, !P4 ;  /* 0x000000171c177207 */ /* 0x040fe40006000000 */
[C---:B------:R-:W-:Y:S01]  /*177f0*/  SEL R24, R28.reuse, R24, !P4 ;  /* 0x000000181c187207 */ /* 0x040fe20006000000 */
[----:B------:R-:W-:Y:S01]  /*17800*/  STL [R1+0x1370], R21 ;  /* 0x0013701501007387 */ /* 0x000fe20000100800 */
[C---:B------:R-:W-:Y:S02]  /*17810*/  SEL R25, R28.reuse, R25, !P4 ;  /* 0x000000191c197207 */ /* 0x040fe40006000000 */
[----:B------:R-:W-:Y:S01]  /*17820*/  SEL R26, R28, R26, !P4 ;  /* 0x0000001a1c1a7207 */ /* 0x000fe20006000000 */
[----:B------:R-:W-:Y:S01]  /*17830*/  STL [R1+0x1374], R22 ;  /* 0x0013741601007387 */ /* 0x000fe20000100800 */
[----:B-1----:R-:W-:-:S05]  /*17840*/  LOP3.LUT R3, R3, 0x1f, RZ, 0xc0, !PT ;  /* 0x0000001f03037812 */ /* 0x002fca00078ec0ff */
[----:B------:R-:W-:Y:S01]  /*17850*/  IMAD R3, R3, c[0x0][0x18c], RZ ;  /* 0x0000630003037a24 */ /* 0x000fe200078e02ff */
[----:B------:R-:W-:Y:S01]  /*17860*/  STL [R1+0x1378], R23 ;  /* 0x0013781701007387 */ /* 0x000fe20000100800 */
[----:B------:R-:W-:-:S03]  /*17870*/  @!P2 LOP3.LUT R27, RZ, c[0x0][0x178], RZ, 0x33, !PT ;  /* 0x00005e00ff1baa12 */ /* 0x000fc600078e33ff */
[----:B------:R-:W-:Y:S01]  /*17880*/  LEA.HI.X.SX32 R3, R3, c[0x0][0x16c], 0x1, P6 ;  /* 0x00005b0003037a11 */ /* 0x000fe200030f0eff */
[----:B------:R-:W-:Y:S04]  /*17890*/  STL [R1+0x137c], R24 ;  /* 0x00137c1801007387 */ /* 0x000fe80000100800 */
[----:B------:R-:W-:Y:S04]  /*178a0*/  STL [R1+0x1380], R25 ;  /* 0x0013801901007387 */ /* 0x000fe80000100800 */
[----:B------:R-:W-:Y:S04]  /*178b0*/  STL [R1+0x1384], R26 ;  /* 0x0013841a01007387 */ /* 0x000fe80000100800 */
[----:B------:R1:W-:Y:S01]  /*178c0*/  STL [R1+0x1388], R3 ;  /* 0x0013880301007387 */ /* 0x0003e20000100800 */
[----:B---3--:R-:W-:-:S02]  /*178d0*/  IMAD R4, R4, c[0x0][0x190], RZ ;  /* 0x0000640004047a24 */ /* 0x008fc400078e02ff */
[----:B----4-:R-:W-:Y:S02]  /*178e0*/  IMAD R5, R5, c[0x0][0x190], RZ ;  /* 0x0000640005057a24 */ /* 0x010fe400078e02ff */
[----:B--2---:R-:W-:Y:S02]  /*178f0*/  IMAD R6, R6, c[0x0][0x190], RZ ;  /* 0x0000640006067a24 */ /* 0x004fe400078e02ff */
[----:B------:R-:W-:Y:S02]  /*17900*/  IMAD R7, R7, c[0x0][0x190], RZ ;  /* 0x0000640007077a24 */ /* 0x000fe400078e02ff */
[----:B-1----:R-:W-:Y:S02]  /*17910*/  IMAD R3, R16, c[0x0][0x190], RZ ;  /* 0x0000640010037a24 */ /* 0x002fe400078e02ff */
[----:B------:R-:W-:Y:S02]  /*17920*/  IMAD R28, R19, c[0x0][0x190], RZ ;  /* 0x00006400131c7a24 */ /* 0x000fe400078e02ff */
[----:B------:R-:W-:-:S05]  /*17930*/  IMAD R0, R0, 0x2, R20 ;  /* 0x0000000200007824 */ /* 0x000fca00078e0214 */
[----:B------:R1:W-:Y:S04]  /*17940*/  STL [R1+0x12e4], R0 ;  /* 0x0012e40001007387 */ /* 0x0003e80000100800 */
[----:B------:R-:W-:Y:S04]  /*17950*/  STL [R1+0x138c], R27 ;  /* 0x00138c1b01007387 */ /* 0x000fe80000100800 */
[----:B------:R2:W-:Y:S01]  /*17960*/  STL [R1+0x1390], R4 ;  /* 0x0013900401007387 */ /* 0x0005e20000100800 */
[----:B-1----:R-:W-:-:S03]  /*17970*/  IMAD R0, R18, c[0x0][0x190], RZ ;  /* 0x0000640012007a24 */ /* 0x002fc600078e02ff */
[----:B------:R-:W-:Y:S04]  /*17980*/  STL [R1+0x1394], R5 ;  /* 0x0013940501007387 */ /* 0x000fe80000100800 */
[----:B------:R-:W-:Y:S01]  /*17990*/  STL [R1+0x1398], R6 ;  /* 0x0013980601007387 */ /* 0x000fe20000100800 */
[----:B--2---:R-:W-:-:S03]  /*179a0*/  IMAD R4, R17, c[0x0][0x190], RZ ;  /* 0x0000640011047a24 */ /* 0x004fc600078e02ff */
[----:B------:R-:W-:Y:S04]  /*179b0*/  STL [R1+0x139c], R7 ;  /* 0x00139c0701007387 */ /* 0x000fe80000100800 */
[----:B------:R-:W-:Y:S04]  /*179c0*/  STL [R1+0x13a0], R28 ;  /* 0x0013a01c01007387 */ /* 0x000fe80000100800 */
[----:B------:R1:W-:Y:S04]  /*179d0*/  STL [R1+0x40], R0 ;  /* 0x0000400001007387 */ /* 0x0003e80000100800 */
[----:B------:R2:W-:Y:S01]  /*179e0*/  STL [R1+0x54], R4 ;  /* 0x0000540401007387 */ /* 0x0005e20000100800 */
[----:B-1----:R-:W-:-:S03]  /*179f0*/  IMAD R0, R15, c[0x0][0x190], RZ ;  /* 0x000064000f007a24 */ /* 0x002fc600078e02ff */
[----:B------:R1:W-:Y:S01]  /*17a00*/  STL [R1+0x68], R3 ;  /* 0x0000680301007387 */ /* 0x0003e20000100800 */
[----:B--2---:R-:W-:-:S03]  /*17a10*/  IMAD R4, R14, c[0x0][0x190], RZ ;  /* 0x000064000e047a24 */ /* 0x004fc600078e02ff */
[----:B------:R2:W-:Y:S04]  /*17a20*/  STL [R1+0x80], R0 ;  /* 0x0000800001007387 */ /* 0x0005e80000100800 */
[----:B------:R3:W-:Y:S01]  /*17a30*/  STL [R1+0x94], R4 ;  /* 0x0000940401007387 */ /* 0x0007e20000100800 */
[----:B-1----:R-:W-:Y:S02]  /*17a40*/  IMAD R3, R13, c[0x0][0x190], RZ ;  /* 0x000064000d037a24 */ /* 0x002fe400078e02ff */
[----:B--2---:R-:W-:-:S03]  /*17a50*/  IMAD R0, R12, c[0x0][0x190], RZ ;  /* 0x000064000c007a24 */ /* 0x004fc600078e02ff */
[----:B------:R1:W-:Y:S01]  /*17a60*/  STL [R1+0xa8], R3 ;  /* 0x0000a80301007387 */ /* 0x0003e20000100800 */
[----:B---3--:R-:W-:-:S03]  /*17a70*/  IMAD R4, R11, c[0x0][0x190], RZ ;  /* 0x000064000b047a24 */ /* 0x008fc600078e02ff */
[----:B------:R2:W-:Y:S04]  /*17a80*/  STL [R1+0xc0], R0 ;  /* 0x0000c00001007387 */ /* 0x0005e80000100800 */
[----:B------:R3:W-:Y:S01]  /*17a90*/  STL [R1+0xd4], R4 ;  /* 0x0000d40401007387 */ /* 0x0007e20000100800 */
[----:B-1----:R-:W-:Y:S02]  /*17aa0*/  IMAD R3, R10, c[0x0][0x190], RZ ;  /* 0x000064000a037a24 */ /* 0x002fe400078e02ff */
[----:B--2---:R-:W-:-:S03]  /*17ab0*/  IMAD R0, R9, c[0x0][0x190], RZ ;  /* 0x0000640009007a24 */ /* 0x004fc600078e02ff */
[----:B------:R1:W-:Y:S01]  /*17ac0*/  STL [R1+0xe8], R3 ;  /* 0x0000e80301007387 */ /* 0x0003e20000100800 */
[----:B---3--:R-:W-:-:S03]  /*17ad0*/  IMAD R4, R8, c[0x0][0x190], RZ ;  /* 0x0000640008047a24 */ /* 0x008fc600078e02ff */
[----:B------:R2:W-:Y:S04]  /*17ae0*/  STL [R1+0xfc], R0 ;  /* 0x0000fc0001007387 */ /* 0x0005e80000100800 */
[----:B------:R-:W-:Y:S04]  /*17af0*/  STL [R1+0x114], R4 ;  /* 0x0001140401007387 */ /* 0x000fe80000100800 */
[----:B------:R-:W3:Y:S01]  /*17b00*/  LDL.LU R28, [R1+0x3f4] ;  /* 0x0003f400011c7983 */ /* 0x000ee20000300800 */
[----:B-1----:R-:W-:Y:S02]  /*17b10*/  IMAD R3, R29, c[0x0][0x190], RZ ;  /* 0x000064001d037a24 */ /* 0x002fe400078e02ff */
[----:B--2---:R-:W-:-:S03]  /*17b20*/  IMAD R0, R2, c[0x0][0x190], RZ ;  /* 0x0000640002007a24 */ /* 0x004fc600078e02ff */
[----:B------:R-:W-:Y:S04]  /*17b30*/  STL [R1+0x128], R3 ;  /* 0x0001280301007387 */ /* 0x000fe80000100800 */
[----:B---3--:R1:W-:Y:S04]  /*17b40*/  STL [R1+0x13d4], R28 ;  /* 0x0013d41c01007387 */ /* 0x0083e80000100800 */
[----:B------:R-:W-:Y:S04]  /*17b50*/  STL [R1+0x13c], R0 ;  /* 0x00013c0001007387 */ /* 0x000fe80000100800 */
[----:B-1----:R-:W2:Y:S04]  /*17b60*/  LDL.LU R28, [R1+0x3f8] ;  /* 0x0003f800011c7983 */ /* 0x002ea80000300800 */
[----:B--2---:R1:W-:Y:S04]  /*17b70*/  STL [R1+0x13d8], R28 ;  /* 0x0013d81c01007387 */ /* 0x0043e80000100800 */
[----:B-1----:R-:W2:Y:S04]  /*17b80*/  LDL.LU R28, [R1+0x3fc] ;  /* 0x0003fc00011c7983 */ /* 0x002ea80000300800 */
        /* <DEDUP_REMOVED lines=28> */
[----:B--2---:R-:W-:-:S05]  /*17d50*/  IMAD R28, R28, c[0x0][0x190], RZ ;  /* 0x000064001c1c7a24 */ /* 0x004fca00078e02ff */
[----:B------:R1:W-:Y:S04]  /*17d60*/  STL [R1+0x154], R28 ;  /* 0x0001541c01007387 */ /* 0x0003e80000100800 */
[----:B-1----:R-:W2:Y:S02]  /*17d70*/  LDL.LU R28, [R1+0x13d8] ;  /* 0x0013d800011c7983 */ /* 0x002ea40000300800 */
[----:B--2---:R-:W-:-:S05]  /*17d80*/  IMAD R28, R28, c[0x0][0x190], RZ ;  /* 0x000064001c1c7a24 */ /* 0x004fca00078e02ff */
[----:B------:R1:W-:Y:S04]  /*17d90*/  STL [R1+0x164], R28 ;  /* 0x0001641c01007387 */ /* 0x0003e80000100800 */
[----:B-1----:R-:W2:Y:S01]  /*17da0*/  LDL.LU R28, [R1+0x13d4] ;  /* 0x0013d400011c7983 */ /* 0x002ea20000300800 */
[----:B---3--:R-:W-:Y:S02]  /*17db0*/  IMAD R5, R5, c[0x0][0x190], RZ ;  /* 0x0000640005057a24 */ /* 0x008fe400078e02ff */
[----:B--2---:R-:W-:-:S05]  /*17dc0*/  IMAD R28, R28, c[0x0][0x190], RZ ;  /* 0x000064001c1c7a24 */ /* 0x004fca00078e02ff */
[----:B------:R1:W-:Y:S02]  /*17dd0*/  STL [R1+0x17c], R28 ;  /* 0x00017c1c01007387 */ /* 0x0003e40000100800 */
[----:B-1----:R-:W-:Y:S02]  /*17de0*/  IMAD R28, R7, c[0x0][0x190], RZ ;  /* 0x00006400071c7a24 */ /* 0x002fe400078e02ff */
[----:B----4-:R-:W-:Y:S02]  /*17df0*/  IMAD R7, R6, c[0x0][0x190], RZ ;  /* 0x0000640006077a24 */ /* 0x010fe400078e02ff */
[----:B------:R-:W-:Y:S01]  /*17e00*/  IMAD R6, R4, c[0x0][0x190], RZ ;  /* 0x0000640004067a24 */ /* 0x000fe200078e02ff */
[----:B------:R-:W-:Y:S01]  /*17e10*/  STL [R1+0x18c], R28 ;  /* 0x00018c1c01007387 */ /* 0x000fe20000100800 */
[----:B------:R-:W-:-:S03]  /*17e20*/  IMAD R4, R27, c[0x0][0x190], RZ ;  /* 0x000064001b047a24 */ /* 0x000fc600078e02ff */
[----:B------:R-:W-:Y:S04]  /*17e30*/  STL [R1+0x1a4], R7 ;  /* 0x0001a40701007387 */ /* 0x000fe80000100800 */
[----:B------:R1:W-:Y:S04]  /*17e40*/  STL [R1+0x1b4], R5 ;  /* 0x0001b40501007387 */ /* 0x0003e80000100800 */
[----:B------:R-:W-:Y:S04]  /*17e50*/  STL [R1+0x1cc], R6 ;  /* 0x0001cc0601007387 */ /* 0x000fe80000100800 */
[----:B------:R2:W-:Y:S01]  /*17e60*/  STL [R1+0x1e0], R4 ;  /* 0x0001e00401007387 */ /* 0x0005e20000100800 */
[----:B-1----:R-:W-:-:S02]  /*17e70*/  IMAD R5, R0, c[0x0][0x190], RZ ;  /* 0x0000640000057a24 */ /* 0x002fc400078e02ff */
[----:B------:R-:W-:Y:S02]  /*17e80*/  IMAD R0, R3, c[0x0][0x190], RZ ;  /* 0x0000640003007a24 */ /* 0x000fe400078e02ff */
[----:B------:R-:W-:Y:S01]  /*17e90*/  IMAD R3, R25, c[0x0][0x190], RZ ;  /* 0x0000640019037a24 */ /* 0x000fe200078e02ff */
[----:B------:R-:W-:Y:S01]  /*17ea0*/  STL [R1+0x1f4], R5 ;  /* 0x0001f40501007387 */ /* 0x000fe20000100800 */
[----:B--2---:R-:W-:-:S03]  /*17eb0*/  IMAD R4, R26, c[0x0][0x190], RZ ;  /* 0x000064001a047a24 */ /* 0x004fc600078e02ff */
        /* <DEDUP_REMOVED lines=566> */
[----:B----4-:R-:W-:Y:S02]  /*1a220*/  IMAD R6, R6, c[0x0][0x190], RZ ;  /* 0x0000640006067a24 */ /* 0x010fe400078e02ff */
[----:B------:R-:W-:Y:S02]  /*1a230*/  IMAD R5, R5, c[0x0][0x190], RZ ;  /* 0x0000640005057a24 */ /* 0x000fe400078e02ff */
[----:B------:R-:W-:-:S02]  /*1a240*/  IMAD R4, R4, c[0x0][0x190], RZ ;  /* 0x0000640004047a24 */ /* 0x000fc400078e02ff */
[----:B------:R-:W-:Y:S02]  /*1a250*/  IMAD R27, R27, c[0x0][0x190], RZ ;  /* 0x000064001b1b7a24 */ /* 0x000fe400078e02ff */
[----:B------:R-:W-:Y:S02]  /*1a260*/  IMAD R3, R3, c[0x0][0x190], RZ ;  /* 0x0000640003037a24 */ /* 0x000fe400078e02ff */
[----:B------:R-:W-:Y:S02]  /*1a270*/  IMAD R26, R26, c[0x0][0x190], RZ ;  /* 0x000064001a1a7a24 */ /* 0x000fe400078e02ff */
[----:B------:R-:W-:Y:S02]  /*1a280*/  IMAD R25, R25, c[0x0][0x190], RZ ;  /* 0x0000640019197a24 */ /* 0x000fe400078e02ff */
        /* <DEDUP_REMOVED lines=19> */
[----:B--2---:R-:W-:-:S05]  /*1a3c0*/  IMAD R28, R28, c[0x0][0x190], RZ ;  /* 0x000064001c1c7a24 */ /* 0x004fca00078e02ff */
[----:B------:R1:W-:Y:S04]  /*1a3d0*/  STL [R1+0x84], R28 ;  /* 0x0000841c01007387 */ /* 0x0003e80000100800 */
[----:B-1----:R-:W2:Y:S04]  /*1a3e0*/  LDL.LU R28, [R1+0x13a0] ;  /* 0x0013a000011c7983 */ /* 0x002ea80000300800 */
        /* <DEDUP_REMOVED lines=54> */
[----:B------:R-:W-:-:S05]  /*1a750*/  IMAD R0, R0, c[0x0][0x190], RZ ;  /* 0x0000640000007a24 */ /* 0x000fca00078e02ff */
[----:B------:R4:W-:Y:S01]  /*1a760*/  STL [R1+0x4], R0 ;  /* 0x0000040001007387 */ /* 0x0009e20000100800 */
[----:B--2---:R-:W-:Y:S02]  /*1a770*/  IMAD R21, R21, c[0x0][0x190], RZ ;  /* 0x0000640015157a24 */ /* 0x004fe400078e02ff */
[----:B---3--:R-:W-:Y:S02]  /*1a780*/  IMAD R20, R20, c[0x0][0x190], RZ ;  /* 0x0000640014147a24 */ /* 0x008fe400078e02ff */
[----:B----4-:R-:W-:Y:S02]  /*1a790*/  IMAD R0, R2, c[0x0][0x190], RZ ;  /* 0x0000640002007a24 */ /* 0x010fe400078e02ff */
[----:B------:R-:W2:Y:S01]  /*1a7a0*/  LDL.LU R2, [R1+0x1330] ;  /* 0x0013300001027983 */ /* 0x000ea20000300800 */
[----:B------:R-:W-:Y:S02]  /*1a7b0*/  IMAD R29, R29, c[0x0][0x190], RZ ;  /* 0x000064001d1d7a24 */ /* 0x000fe400078e02ff */
[----:B------:R-:W-:-:S02]  /*1a7c0*/  IMAD R8, R8, c[0x0][0x190], RZ ;  /* 0x0000640008087a24 */ /* 0x000fc400078e02ff */
[----:B------:R-:W-:Y:S01]  /*1a7d0*/  IMAD R9, R9, c[0x0][0x190], RZ ;  /* 0x0000640009097a24 */ /* 0x000fe200078e02ff */
[----:B------:R-:W-:Y:S01]  /*1a7e0*/  STL [R1+0x12f0], R0 ;  /* 0x0012f00001007387 */ /* 0x000fe20000100800 */
[----:B------:R-:W-:Y:S02]  /*1a7f0*/  IMAD R10, R10, c[0x0][0x190], RZ ;  /* 0x000064000a0a7a24 */ /* 0x000fe400078e02ff */
[----:B------:R-:W-:Y:S01]  /*1a800*/  IMAD R11, R11, c[0x0][0x190], RZ ;  /* 0x000064000b0b7a24 */ /* 0x000fe200078e02ff */
[----:B------:R-:W-:Y:S01]  /*1a810*/  STL [R1+0x12ec], R29 ;  /* 0x0012ec1d01007387 */ /* 0x000fe20000100800 */
[----:B------:R-:W-:Y:S02]  /*1a820*/  IMAD R12, R12, c[0x0][0x190], RZ ;  /* 0x000064000c0c7a24 */ /* 0x000fe400078e02ff */
[----:B------:R-:W-:Y:S01]  /*1a830*/  IMAD R13, R13, c[0x0][0x190], RZ ;  /* 0x000064000d0d7a24 */ /* 0x000fe200078e02ff */
[----:B------:R-:W-:Y:S01]  /*1a840*/  STL [R1+0x12e8], R8 ;  /* 0x0012e80801007387 */ /* 0x000fe20000100800 */
[----:B------:R-:W-:-:S03]  /*1a850*/  IMAD R14, R14, c[0x0][0x190], RZ ;  /* 0x000064000e0e7a24 */ /* 0x000fc600078e02ff */
[----:B------:R-:W-:Y:S01]  /*1a860*/  STL [R1+0x12f4], R9 ;  /* 0x0012f40901007387 */ /* 0x000fe20000100800 */
[----:B------:R-:W-:-:S03]  /*1a870*/  IMAD R15, R15, c[0x0][0x190], RZ ;  /* 0x000064000f0f7a24 */ /* 0x000fc600078e02ff */
[----:B------:R-:W-:Y:S01]  /*1a880*/  STL [R1+0x12f8], R10 ;  /* 0x0012f80a01007387 */ /* 0x000fe20000100800 */
[----:B------:R-:W-:-:S03]  /*1a890*/  IMAD R16, R16, c[0x0][0x190], RZ ;  /* 0x0000640010107a24 */ /* 0x000fc600078e02ff */
[----:B------:R-:W-:Y:S04]  /*1a8a0*/  STL [R1+0x12fc], R11 ;  /* 0x0012fc0b01007387 */ /* 0x000fe80000100800 */
[----:B------:R-:W-:Y:S01]  /*1a8b0*/  STL [R1+0x1300], R12 ;  /* 0x0013000c01007387 */ /* 0x000fe20000100800 */
[----:B------:R-:W-:-:S03]  /*1a8c0*/  IMAD R17, R17, c[0x0][0x190], RZ ;  /* 0x0000640011117a24 */ /* 0x000fc600078e02ff */
[----:B------:R1:W-:Y:S01]  /*1a8d0*/  STL [R1+0x1304], R13 ;  /* 0x0013040d01007387 */ /* 0x0003e20000100800 */
[----:B------:R-:W-:Y:S02]  /*1a8e0*/  IMAD R18, R18, c[0x0][0x190], RZ ;  /* 0x0000640012127a24 */ /* 0x000fe400078e02ff */
[----:B------:R-:W-:Y:S01]  /*1a8f0*/  IMAD R19, R19, c[0x0][0x190], RZ ;  /* 0x0000640013137a24 */ /* 0x000fe200078e02ff */
[----:B-1----:R-:W3:Y:S04]  /*1a900*/  LDL.LU R13, [R1+0xe8] ;  /* 0x0000e800010d7983 */ /* 0x002ee80000300800 */
[----:B------:R1:W-:Y:S04]  /*1a910*/  STL [R1+0x1308], R14 ;  /* 0x0013080e01007387 */ /* 0x0003e80000100800 */
        /* <DEDUP_REMOVED lines=14> */
[----:B-1----:R-:W3:Y:S01]  /*1aa00*/  LDL.LU R21, [R1+0x40] ;  /* 0x0000400001157983 */ /* 0x002ee20000300800 */
[----:B------:R-:W-:-:S02]  /*1aa10*/  IMAD R22, R22, c[0x0][0x190], RZ ;  /* 0x0000640016167a24 */ /* 0x000fc400078e02ff */
[----:B------:R-:W-:-:S03]  /*1aa20*/  IMAD R23, R23, c[0x0][0x190], RZ ;  /* 0x0000640017177a24 */ /* 0x000fc600078e02ff */
[----:B------:R-:W-:Y:S04]  /*1aa30*/  STL [R1+0x1328], R22 ;  /* 0x0013281601007387 */ /* 0x000fe80000100800 */
[----:B------:R-:W-:Y:S04]  /*1aa40*/  STL [R1+0x132c], R23 ;  /* 0x00132c1701007387 */ /* 0x000fe80000100800 */
[----:B------:R-:W3:Y:S01]  /*1aa50*/  LDL.LU R12, [R1+0xfc] ;  /* 0x0000fc00010c7983 */ /* 0x000ee20000300800 */
[-C--:B--2---:R-:W-:Y:S02]  /*1aa60*/  LEA R8, P3, R4, R2.reuse, 0x1 ;  /* 0x0000000204087211 */ /* 0x084fe400078608ff */
[----:B------:R-:W-:-:S03]  /*1aa70*/  LEA R0, P2, R5, R2, 0x1 ;  /* 0x0000000205007211 */ /* 0x000fc600078408ff */
[----:B------:R1:W-:Y:S04]  /*1aa80*/  STL [R1+0xe68], R8 ;  /* 0x000e680801007387 */ /* 0x0003e80000100800 */
[----:B------:R2:W-:Y:S04]  /*1aa90*/  STL [R1+0xe6c], R0 ;  /* 0x000e6c0001007387 */ /* 0x0005e80000100800 */
[----:B------:R-:W4:Y:S01]  /*1aaa0*/  LDL.LU R11, [R1+0x114] ;  /* 0x00011400010b7983 */ /* 0x000f220000300800 */
[-C--:B-1----:R-:W-:Y:S02]  /*1aab0*/  LEA R8, P1, R6, R2.reuse, 0x1 ;  /* 0x0000000206087211 */ /* 0x082fe400078208ff */
[----:B--2---:R-:W-:-:S03]  /*1aac0*/  LEA R0, P0, R7, R2, 0x1 ;  /* 0x0000000207007211 */ /* 0x004fc600078008ff */
[----:B------:R1:W-:Y:S04]  /*1aad0*/  STL [R1+0xe70], R8 ;  /* 0x000e700801007387 */ /* 0x0003e80000100800 */
[----:B------:R-:W-:Y:S04]  /*1aae0*/  STL [R1+0xe74], R0 ;  /* 0x000e740001007387 */ /* 0x000fe80000100800 */
[----:B------:R-:W2:Y:S01]  /*1aaf0*/  LDL.LU R10, [R1+0x128] ;  /* 0x00012800010a7983 */ /* 0x000ea20000300800 */
[----:B-1----:R-:W-:-:S05]  /*1ab00*/  LEA R8, P4, R28, R2, 0x1 ;  /* 0x000000021c087211 */ /* 0x002fca00078808ff */
[----:B------:R3:W-:Y:S02]  /*1ab10*/  STL [R1+0xe78], R8 ;  /* 0x000e780801007387 */ /* 0x0007e40000100800 */
[-C--:B---3--:R-:W-:Y:S02]  /*1ab20*/  LEA R8, P5, R20, R2.reuse, 0x1 ;  /* 0x0000000214087211 */ /* 0x088fe400078a08ff */
[----:B------:R-:W-:-:S05]  /*1ab30*/  LEA R0, P6, R21, R2, 0x1 ;  /* 0x0000000215007211 */ /* 0x000fca00078c08ff */
[----:B------:R1:W-:Y:S04]  /*1ab40*/  STL [R1+0xe7c], R0 ;  /* 0x000e7c0001007387 */ /* 0x0003e80000100800 */
[----:B------:R-:W3:Y:S01]  /*1ab50*/  LDL.LU R9, [R1+0x13c] ;  /* 0x00013c0001097983 */ /* 0x000ee20000300800 */
[----:B-1----:R-:W-:-:S03]  /*1ab60*/  LEA.HI.X.SX32 R0, R4, R3, 0x1, P3 ;  /* 0x0000000304007211 */ /* 0x002fc600018f0eff */
[----:B------:R1:W-:Y:S01]  /*1ab70*/  STL [R1+0xe80], R8 ;  /* 0x000e800801007387 */ /* 0x0003e20000100800 */
[----:B------:R-:W-:-:S03]  /*1ab80*/  LEA R4, P3, R19, R2, 0x1 ;  /* 0x0000000213047211 */ /* 0x000fc600078608ff */
[----:B------:R0:W-:Y:S04]  /*1ab90*/  STL [R1+0xe60], R0 ;  /* 0x000e600001007387 */ /* 0x0001e80000100800 */
[----:B-1----:R-:W3:Y:S01]  /*1aba0*/  LDL.LU R8, [R1+0x154] ;  /* 0x0001540001087983 */ /* 0x002ee20000300800 */
[----:B0-----:R-:W-:-:S03]  /*1abb0*/  LEA.HI.X.SX32 R0, R5, R3, 0x1, P2 ;  /* 0x0000000305007211 */ /* 0x001fc600010f0eff */
[----:B------:R-:W-:Y:S04]  /*1abc0*/  STL [R1+0xe64], R4 ;  /* 0x000e640401007387 */ /* 0x000fe80000100800 */
[----:B------:R0:W-:Y:S04]  /*1abd0*/  STL [R1+0xe58], R0 ;  /* 0x000e580001007387 */ /* 0x0001e80000100800 */
[----:B0-----:R-:W3:Y:S01]  /*1abe0*/  LDL.LU R0, [R1+0x164] ;  /* 0x0001640001007983 */ /* 0x001ee20000300800 */
[----:B------:R-:W-:Y:S02]  /*1abf0*/  LEA R4, P2, R18, R2, 0x1 ;  /* 0x0000000212047211 */ /* 0x000fe400078408ff */
[----:B------:R-:W-:-:S03]  /*1ac00*/  LEA.HI.X.SX32 R5, R6, R3, 0x1, P1 ;  /* 0x0000000306057211 */ /* 0x000fc600008f0eff */
[----:B------:R0:W-:Y:S04]  /*1ac10*/  STL [R1+0xe5c], R4 ;  /* 0x000e5c0401007387 */ /* 0x0001e80000100800 */
[----:B------:R1:W-:Y:S04]  /*1ac20*/  STL [R1+0xe50], R5 ;  /* 0x000e500501007387 */ /* 0x0003e80000100800 */
[----:B------:R-:W3:Y:S01]  /*1ac30*/  LDL.LU R29, [R1+0x17c] ;  /* 0x00017c00011d7983 */ /* 0x000ee20000300800 */
[----:B0-----:R-:W-:Y:S02]  /*1ac40*/  LEA R4, P1, R17, R2, 0x1 ;  /* 0x0000000211047211 */ /* 0x001fe400078208ff */
[----:B-1----:R-:W-:-:S03]  /*1ac50*/  LEA.HI.X.SX32 R5, R7, R3, 0x1, P0 ;  /* 0x0000000307057211 */ /* 0x002fc600000f0eff */
[----:B------:R0:W-:Y:S04]  /*1ac60*/  STL [R1+0xe54], R4 ;  /* 0x000e540401007387 */ /* 0x0001e80000100800 */
[----:B------:R1:W-:Y:S04]  /*1ac70*/  STL [R1+0xe48], R5 ;  /* 0x000e480501007387 */ /* 0x0003e80000100800 */
[----:B------:R-:W3:Y:S01]  /*1ac80*/  LDL.LU R22, [R1+0x18c] ;  /* 0x00018c0001167983 */ /* 0x000ee20000300800 */
[----:B0-----:R-:W-:Y:S02]  /*1ac90*/  LEA R4, P0, R16, R2, 0x1 ;  /* 0x0000000210047211 */ /* 0x001fe400078008ff */
[----:B-1----:R-:W-:-:S03]  /*1aca0*/  LEA.HI.X.SX32 R5, R28, R3, 0x1, P4 ;  /* 0x000000031c057211 */ /* 0x002fc600020f0eff */
[----:B------:R-:W-:Y:S04]  /*1acb0*/  STL [R1+0xe4c], R4 ;  /* 0x000e4c0401007387 */ /* 0x000fe80000100800 */
[----:B------:R0:W-:Y:S02]  /*1acc0*/  STL [R1+0x6a4], R5 ;  /* 0x0006a40501007387 */ /* 0x0001e40000100800 */
[----:B0-----:R-:W-:Y:S02]  /*1acd0*/  LEA.HI.X.SX32 R5, R21, R3, 0x1, P6 ;  /* 0x0000000315057211 */ /* 0x001fe400030f0eff */
[----:B------:R-:W3:Y:S01]  /*1ace0*/  LDL.LU R21, [R1+0x1a4] ;  /* 0x0001a40001157983 */ /* 0x000ee20000300800 */
[----:B------:R-:W-:-:S05]  /*1acf0*/  LEA R4, P4, R15, R2, 0x1 ;  /* 0x000000020f047211 */ /* 0x000fca00078808ff */
        /* <DEDUP_REMOVED lines=15> */
[----:B------:R4:W-:Y:S04]  /*1adf0*/  STL [R1+0x6dc], R4 ;  /* 0x0006dc0401007387 */ /* 0x0009e80000100800 */
[----:B------:R0:W-:Y:S01]  /*1ae00*/  STL [R1+0x6b4], R5 ;  /* 0x0006b40501007387 */ /* 0x0001e20000100800 */
[----:B----4-:R-:W-:Y:S02]  /*1ae10*/  LEA R4, P2, R11, R2, 0x1 ;  /* 0x000000020b047211 */ /* 0x010fe400078408ff */
[-C--:B0-----:R-:W-:Y:S02]  /*1ae20*/  LEA.HI.X.SX32 R5, R17, R3.reuse, 0x1, P1 ;  /* 0x0000000311057211 */ /* 0x081fe400008f0eff */
[----:B------:R-:W4:Y:S04]  /*1ae30*/  LDL.LU R17, [R1+0x1f4] ;  /* 0x0001f40001117983 */ /* 0x000f280000300800 */
[----:B------:R-:W-:Y:S04]  /*1ae40*/  STL [R1+0x6e4], R4 ;  /* 0x0006e40401007387 */ /* 0x000fe80000100800 */
[----:B------:R0:W-:Y:S02]  /*1ae50*/  STL [R1+0x6b8], R5 ;  /* 0x0006b80501007387 */ /* 0x0001e40000100800 */
[----:B0-----:R-:W-:-:S02]  /*1ae60*/  LEA.HI.X.SX32 R5, R16, R3, 0x1, P0 ;  /* 0x0000000310057211 */ /* 0x001fc400000f0eff */
[----:B------:R-:W4:Y:S01]  /*1ae70*/  LDL.LU R16, [R1+0x20c] ;  /* 0x00020c0001107983 */ /* 0x000f220000300800 */
[----:B--2---:R-:W-:-:S05]  /*1ae80*/  LEA R4, P1, R10, R2, 0x1 ;  /* 0x000000020a047211 */ /* 0x004fca00078208ff */
[----:B------:R-:W-:Y:S04]  /*1ae90*/  STL [R1+0x6ec], R4 ;  /* 0x0006ec0401007387 */ /* 0x000fe80000100800 */
[----:B------:R0:W-:Y:S02]  /*1aea0*/  STL [R1+0x6bc], R5 ;  /* 0x0006bc0501007387 */ /* 0x0001e40000100800 */
[----:B0-----:R-:W-:Y:S02]  /*1aeb0*/  LEA.HI.X.SX32 R5, R15, R3, 0x1, P4 ;  /* 0x000000030f057211 */ /* 0x001fe400020f0eff */
[----:B------:R-:W2:Y:S01]  /*1aec0*/  LDL.LU R15, [R1+0x220] ;  /* 0x00022000010f7983 */ /* 0x000ea20000300800 */
[----:B---3--:R-:W-:-:S05]  /*1aed0*/  LEA R4, P0, R9, R2, 0x1 ;  /* 0x0000000209047211 */ /* 0x008fca00078008ff */
[----:B------:R0:W-:Y:S04]  /*1aee0*/  STL [R1+0x6f4], R4 ;  /* 0x0006f40401007387 */ /* 0x0001e80000100800 */
[----:B------:R1:W-:Y:S01]  /*1aef0*/  STL [R1+0x6c0], R5 ;  /* 0x0006c00501007387 */ /* 0x0003e20000100800 */
[-C--:B0-----:R-:W-:Y:S02]  /*1af00*/  LEA R4, P4, R8, R2.reuse, 0x1 ;  /* 0x0000000208047211 */ /* 0x081fe400078808ff */
[----:B-1----:R-:W-:Y:S02]  /*1af10*/  LEA.HI.X.SX32 R5, R14, R3, 0x1, P6 ;  /* 0x000000030e057211 */ /* 0x002fe400030f0eff */
[----:B------:R-:W3:Y:S04]  /*1af20*/  LDL.LU R14, [R1+0x234] ;  /* 0x00023400010e7983 */ /* 0x000ee80000300800 */
[----:B------:R0:W-:Y:S04]  /*1af30*/  STL [R1+0x6fc], R4 ;  /* 0x0006fc0401007387 */ /* 0x0001e80000100800 */
[----:B------:R1:W-:Y:S01]  /*1af40*/  STL [R1+0x6c8], R5 ;  /* 0x0006c80501007387 */ /* 0x0003e20000100800 */
[----:B0-----:R-:W-:-:S02]  /*1af50*/  LEA R4, P6, R0, R2, 0x1 ;  /* 0x0000000200047211 */ /* 0x001fc400078c08ff */
[-C--:B-1----:R-:W-:Y:S02]  /*1af60*/  LEA.HI.X.SX32 R5, R13, R3.reuse, 0x1, P5 ;  /* 0x000000030d057211 */ /* 0x082fe400028f0eff */
[----:B------:R-:W3:Y:S04]  /*1af70*/  LDL.LU R13, [R1+0x24c] ;  /* 0x00024c00010d7983 */ /* 0x000ee80000300800 */
[----:B------:R-:W-:Y:S04]  /*1af80*/  STL [R1+0x704], R4 ;  /* 0x0007040401007387 */ /* 0x000fe80000100800 */
[----:B------:R0:W-:Y:S02]  /*1af90*/  STL [R1+0x6d0], R5 ;  /* 0x0006d00501007387 */ /* 0x0001e40000100800 */
[----:B0-----:R-:W-:-:S02]  /*1afa0*/  LEA.HI.X.SX32 R5, R12, R3, 0x1, P3 ;  /* 0x000000030c057211 */ /* 0x001fc400018f0eff */
[----:B------:R-:W3:Y:S01]  /*1afb0*/  LDL.LU R12, [R1+0x25c] ;  /* 0x00025c00010c7983 */ /* 0x000ee20000300800 */
[----:B------:R-:W-:-:S05]  /*1afc0*/  LEA R4, P5, R29, R2, 0x1 ;  /* 0x000000021d047211 */ /* 0x000fca00078a08ff */
        /* <DEDUP_REMOVED lines=29> */
[----:B----4-:R-:W-:-:S05]  /*1b1a0*/  LEA R4, P6, R17, R2, 0x1 ;  /* 0x0000000211047211 */ /* 0x010fca00078c08ff */
[----:B------:R0:W-:Y:S04]  /*1b1b0*/  STL [R1+0x73c], R4 ;  /* 0x00073c0401007387 */ /* 0x0001e80000100800 */
[----:B------:R1:W-:Y:S01]  /*1b1c0*/  STL [R1+0x708], R5 ;  /* 0x0007080501007387 */ /* 0x0003e20000100800 */
[----:B0-----:R-:W-:Y:S02]  /*1b1d0*/  LEA R4, P5, R16, R2, 0x1 ;  /* 0x0000000210047211 */ /* 0x001fe400078a08ff */
[-C--:B-1----:R-:W-:Y:S02]  /*1b1e0*/  LEA.HI.X.SX32 R5, R22, R3.reuse, 0x1, P3 ;  /* 0x0000000316057211 */ /* 0x082fe400018f0eff */
        /* <DEDUP_REMOVED lines=11> */
[----:B------:R-:W-:Y:S04]  /*1b2a0*/  STL [R1+0x754], R4 ;  /* 0x0007540401007387 */ /* 0x000fe80000100800 */
[----:B------:R0:W-:Y:S02]  /*1b2b0*/  STL [R1+0x720], R5 ;  /* 0x0007200501007387 */ /* 0x0001e40000100800 */
[-C--:B0-----:R-:W-:Y:S02]  /*1b2c0*/  LEA.HI.X.SX32 R5, R19, R3.reuse, 0x1, P0 ;  /* 0x0000000313057211 */ /* 0x081fe400000f0eff */
[----:B------:R-:W-:Y:S01]  /*1b2d0*/  LEA R4, P1, R13, R2, 0x1 ;  /* 0x000000020d047211 */ /* 0x000fe200078208ff */
[----:B------:R-:W3:Y:S04]  /*1b2e0*/  LDL.LU R19, [R1+0x33c] ;  /* 0x00033c0001137983 */ /* 0x000ee80000300800 */
[----:B------:R-:W-:Y:S04]  /*1b2f0*/  STL [R1+0x75c], R4 ;  /* 0x00075c0401007387 */ /* 0x000fe80000100800 */
[----:B------:R0:W-:Y:S02]  /*1b300*/  STL [R1+0x728], R5 ;  /* 0x0007280501007387 */ /* 0x0001e40000100800 */
[----:B0-----:R-:W-:-:S02]  /*1b310*/  LEA.HI.X.SX32 R5, R18, R3, 0x1, P4 ;  /* 0x0000000312057211 */ /* 0x001fc400020f0eff */
[----:B------:R-:W-:Y:S01]  /*1b320*/  LEA R4, P0, R12, R2, 0x1 ;  /* 0x000000020c047211 */ /* 0x000fe200078008ff */
        /* <DEDUP_REMOVED lines=13> */
[----:B0-----:R-:W-:Y:S02]  /*1b400*/  LEA R4, P5, R9, R2, 0x1 ;  /* 0x0000000209047211 */ /* 0x001fe400078a08ff */
        /* <DEDUP_REMOVED lines=202> */
[----:B------:R-:W-:Y:S04]  /*1c0b0*/  STL [R1+0x8bc], R4 ;  /* 0x0008bc0401007387 */ /* 0x000fe80000100800 */
[----:B------:R0:W-:Y:S02]  /*1c0c0*/  STL [R1+0x888], R5 ;  /* 0x0008880501007387 */ /* 0x0001e40000100800 */
[-C--:B0-----:R-:W-:Y:S02]  /*1c0d0*/  LEA.HI.X.SX32 R5, R8, R3.reuse, 0x1, P5 ;  /* 0x0000000308057211 */ /* 0x081fe400028f0eff */
[----:B------:R-:W-:Y:S01]  /*1c0e0*/  LEA R4, P6, R19, R2, 0x1 ;  /* 0x0000000213047211 */ /* 0x000fe200078c08ff */
        /* <DEDUP_REMOVED lines=437> */
[----:B------:R0:W-:Y:S04]  /*1dc40*/  STL [R1+0xb48], R5 ;  /* 0x000b480501007387 */ /* 0x0001e80000100800 */
[----:B------:R-:W3:Y:S01]  /*1dc50*/  LDL.LU R23, [R1+0x120] ;  /* 0x0001200001177983 */ /* 0x000ee20000300800 */
[----:B0-----:R-:W-:-:S02]  /*1dc60*/  LEA.HI.X.SX32 R5, R22, R3, 0x1, P0 ;  /* 0x0000000316057211 */ /* 0x001fc400000f0eff */
[----:B------:R-:W-:-:S05]  /*1dc70*/  LEA R4, P1, R16, R2, 0x1 ;  /* 0x0000000210047211 */ /* 0x000fca00078208ff */
[----:B------:R-:W-:Y:S04]  /*1dc80*/  STL [R1+0xb84], R4 ;  /* 0x000b840401007387 */ /* 0x000fe80000100800 */
[----:B------:R0:W-:Y:S04]  /*1dc90*/  STL [R1+0xb50], R5 ;  /* 0x000b500501007387 */ /* 0x0001e80000100800 */
[----:B------:R-:W3:Y:S01]  /*1dca0*/  LDL.LU R22, [R1+0x11c] ;  /* 0x00011c0001167983 */ /* 0x000ee20000300800 */
[----:B0-----:R-:W-:Y:S02]  /*1dcb0*/  LEA.HI.X.SX32 R5, R21, R3, 0x1, P4 ;  /* 0x0000000315057211 */ /* 0x001fe400020f0eff */
        /* <DEDUP_REMOVED lines=30> */
[----:B----4-:R-:W-:-:S05]  /*1dea0*/  LEA R4, P1, R9, R2, 0x1 ;  /* 0x0000000209047211 */ /* 0x010fca00078208ff */
[----:B------:R-:W-:Y:S04]  /*1deb0*/  STL [R1+0xbbc], R4 ;  /* 0x000bbc0401007387 */ /* 0x000fe80000100800 */
[----:B------:R0:W-:Y:S04]  /*1dec0*/  STL [R1+0xb88], R5 ;  /* 0x000b880501007387 */ /* 0x0001e80000100800 */
[----:B------:R-:W4:Y:S01]  /*1ded0*/  LDL.LU R15, [R1+0xf8] ;  /* 0x0000f800010f7983 */ /* 0x000f220000300800 */
[----:B0-----:R-:W-:Y:S02]  /*1dee0*/  LEA.HI.X.SX32 R5, R14, R3, 0x1, P4 ;  /* 0x000000030e057211 */ /* 0x001fe400020f0eff */
[----:B------:R-:W-:-:S05]  /*1def0*/  LEA R4, P0, R8, R2, 0x1 ;  /* 0x0000000208047211 */ /* 0x000fca00078008ff */
[----:B------:R-:W-:Y:S04]  /*1df00*/  STL [R1+0xbc4], R4 ;  /* 0x000bc40401007387 */ /* 0x000fe80000100800 */
[----:B------:R0:W-:Y:S04]  /*1df10*/  STL [R1+0xb90], R5 ;  /* 0x000b900501007387 */ /* 0x0001e80000100800 */
[----:B------:R-:W4:Y:S01]  /*1df20*/  LDL.LU R14, [R1+0xf4] ;  /* 0x0000f400010e7983 */ /* 0x000f220000300800 */
[----:B0-----:R-:W-:Y:S02]  /*1df30*/  LEA.HI.X.SX32 R5, R13, R3, 0x1, P6 ;  /* 0x000000030d057211 */ /* 0x001fe400030f0eff */
[----:B--2---:R-:W-:-:S05]  /*1df40*/  LEA R4, P4, R0, R2, 0x1 ;  /* 0x0000000200047211 */ /* 0x004fca00078808ff */
[----:B------:R-:W-:Y:S04]  /*1df50*/  STL [R1+0xbcc], R4 ;  /* 0x000bcc0401007387 */ /* 0x000fe80000100800 */
[----:B------:R0:W-:Y:S04]  /*1df60*/  STL [R1+0xb98], R5 ;  /* 0x000b980501007387 */ /* 0x0001e80000100800 */
[----:B------:R-:W2:Y:S01]  /*1df70*/  LDL.LU R13, [R1+0xf0] ;  /* 0x0000f000010d7983 */ /* 0x000ea20000300800 */
[----:B0-----:R-:W-:Y:S02]  /*1df80*/  LEA.HI.X.SX32 R5, R12, R3, 0x1, P5 ;  /* 0x000000030c057211 */ /* 0x001fe400028f0eff */
[----:B---3--:R-:W-:-:S05]  /*1df90*/  LEA R4, P6, R29, R2, 0x1 ;  /* 0x000000021d047211 */ /* 0x008fca00078c08ff */
        /* <DEDUP_REMOVED lines=16> */
[----:B------:R-:W3:Y:S04]  /*1e0a0*/  LDL.LU R9, [R1+0xdc] ;  /* 0x0000dc0001097983 */ /* 0x000ee80000300800 */
[----:B------:R1:W-:Y:S01]  /*1e0b0*/  STL [R1+0xbb8], R5 ;  /* 0x000bb80501007387 */ /* 0x0003e20000100800 */
        /* <DEDUP_REMOVED lines=13> */
[----:B------:R-:W3:Y:S01]  /*1e190*/  LDL.LU R29, [R1+0xcc] ;  /* 0x0000cc00011d7983 */ /* 0x000ee20000300800 */
[----:B------:R-:W-:-:S03]  /*1e1a0*/  LEA.HI.X.SX32 R6, R23, R3, 0x1, P5 ;  /* 0x0000000317067211 */ /* 0x000fc600028f0eff */
[----:B------:R-:W-:Y:S01]  /*1e1b0*/  STL [R1+0xbd0], R5 ;  /* 0x000bd00501007387 */ /* 0x000fe20000100800 */
[----:B0-----:R-:W-:-:S05]  /*1e1c0*/  LEA R4, P6, R17, R2, 0x1 ;  /* 0x0000000211047211 */ /* 0x001fca00078c08ff */
[----:B------:R0:W-:Y:S04]  /*1e1d0*/  STL [R1+0xc0c], R4 ;  /* 0x000c0c0401007387 */ /* 0x0001e80000100800 */
[----:B------:R-:W-:Y:S04]  /*1e1e0*/  STL [R1+0xbd8], R6 ;  /* 0x000bd80601007387 */ /* 0x000fe80000100800 */
        /* <DEDUP_REMOVED lines=23> */
[----:B------:R-:W-:Y:S04]  /*1e360*/  STL [R1+0xc34], R5 ;  /* 0x000c340501007387 */ /* 0x000fe80000100800 */
[----:B------:R0:W-:Y:S01]  /*1e370*/  STL [R1+0xc00], R4 ;  /* 0x000c000401007387 */ /* 0x0001e20000100800 */
[----:B------:R-:W-:-:S05]  /*1e380*/  LEA R6, P4, R11, R2, 0x1 ;  /* 0x000000020b067211 */ /* 0x000fca00078808ff */
[----:B------:R-:W-:Y:S01]  /*1e390*/  STL [R1+0xc3c], R6 ;  /* 0x000c3c0601007387 */ /* 0x000fe20000100800 */
[----:B0-----:R-:W-:-:S03]  /*1e3a0*/  LEA.HI.X.SX32 R4, R17, R3, 0x1, P6 ;  /* 0x0000000311047211 */ /* 0x001fc600030f0eff */
[----:B------:R-:W3:Y:S04]  /*1e3b0*/  LDL.LU R18, [R1+0xb0] ;  /* 0x0000b00001127983 */ /* 0x000ee80000300800 */
[----:B------:R0:W-:Y:S01]  /*1e3c0*/  STL [R1+0xc08], R4 ;  /* 0x000c080401007387 */ /* 0x0001e20000100800 */
[----:B------:R-:W-:-:S05]  /*1e3d0*/  LEA R5, P6, R10, R2, 0x1 ;  /* 0x000000020a057211 */ /* 0x000fca00078c08ff */
[----:B------:R1:W-:Y:S04]  /*1e3e0*/  STL [R1+0xc44], R5 ;  /* 0x000c440501007387 */ /* 0x0003e80000100800 */
[----:B------:R-:W3:Y:S01]  /*1e3f0*/  LDL.LU R17, [R1+0xac] ;  /* 0x0000ac0001117983 */ /* 0x000ee20000300800 */
[----:B0-----:R-:W-:Y:S02]  /*1e400*/  LEA.HI.X.SX32 R4, R16, R3, 0x1, P5 ;  /* 0x0000000310047211 */ /* 0x001fe400028f0eff */
[----:B-1----:R-:W-:-:S03]  /*1e410*/  LEA R5, P5, R9, R2, 0x1 ;  /* 0x0000000209057211 */ /* 0x002fc600078a08ff */
[----:B------:R0:W-:Y:S04]  /*1e420*/  STL [R1+0xc10], R4 ;  /* 0x000c100401007387 */ /* 0x0001e80000100800 */
[----:B------:R1:W-:Y:S04]  /*1e430*/  STL [R1+0xc4c], R5 ;  /* 0x000c4c0501007387 */ /* 0x0003e80000100800 */
[----:B------:R-:W3:Y:S01]  /*1e440*/  LDL.LU R16, [R1+0xa4] ;  /* 0x0000a40001107983 */ /* 0x000ee20000300800 */
[----:B0-----:R-:W-:-:S05]  /*1e450*/  LEA.HI.X.SX32 R4, R15, R3, 0x1, P3 ;  /* 0x000000030f047211 */ /* 0x001fca00018f0eff */
[----:B------:R0:W-:Y:S01]  /*1e460*/  STL [R1+0xc18], R4 ;  /* 0x000c180401007387 */ /* 0x0001e20000100800 */
[----:B-1----:R-:W-:Y:S02]  /*1e470*/  LEA R5, P3, R8, R2, 0x1 ;  /* 0x0000000208057211 */ /* 0x002fe400078608ff */
[----:B0-----:R-:W-:-:S03]  /*1e480*/  LEA.HI.X.SX32 R4, R14, R3, 0x1, P2 ;  /* 0x000000030e047211 */ /* 0x001fc600010f0eff */
[----:B------:R0:W-:Y:S04]  /*1e490*/  STL [R1+0xc54], R5 ;  /* 0x000c540501007387 */ /* 0x0001e80000100800 */
[----:B------:R-:W3:Y:S04]  /*1e4a0*/  LDL.LU R15, [R1+0xa0] ;  /* 0x0000a000010f7983 */ /* 0x000ee80000300800 */
[----:B------:R1:W-:Y:S01]  /*1e4b0*/  STL [R1+0xc20], R4 ;  /* 0x000c200401007387 */ /* 0x0003e20000100800 */
[----:B0-----:R-:W-:-:S05]  /*1e4c0*/  LEA R5, P2, R0, R2, 0x1 ;  /* 0x0000000200057211 */ /* 0x001fca00078408ff */
[----:B------:R0:W-:Y:S04]  /*1e4d0*/  STL [R1+0xc5c], R5 ;  /* 0x000c5c0501007387 */ /* 0x0001e80000100800 */
[----:B------:R-:W3:Y:S01]  /*1e4e0*/  LDL.LU R14, [R1+0x9c] ;  /* 0x00009c00010e7983 */ /* 0x000ee20000300800 */
[----:B-1----:R-:W-:-:S05]  /*1e4f0*/  LEA.HI.X.SX32 R4, R13, R3, 0x1, P1 ;  /* 0x000000030d047211 */ /* 0x002fca00008f0eff */
[----:B------:R1:W-:Y:S01]  /*1e500*/  STL [R1+0xc28], R4 ;  /* 0x000c280401007387 */ /* 0x0003e20000100800 */
[----:B0-----:R-:W-:-:S05]  /*1e510*/  LEA R5, P1, R29, R2, 0x1 ;  /* 0x000000021d057211 */ /* 0x001fca00078208ff */
[----:B------:R-:W-:Y:S04]  /*1e520*/  STL [R1+0xc64], R5 ;  /* 0x000c640501007387 */ /* 0x000fe80000100800 */
[----:B------:R-:W3:Y:S01]  /*1e530*/  LDL.LU R13, [R1+0x98] ;  /* 0x00009800010d7983 */ /* 0x000ee20000300800 */
[----:B-1----:R-:W-:-:S05]  /*1e540*/  LEA.HI.X.SX32 R4, R12, R3, 0x1, P0 ;  /* 0x000000030c047211 */ /* 0x002fca00000f0eff */
        /* <DEDUP_REMOVED lines=14> */
[----:B------:R0:W-:Y:S04]  /*1e630*/  STL [R1+0xc7c], R5 ;  /* 0x000c7c0501007387 */ /* 0x0001e80000100800 */
[----:B------:R-:W4:Y:S04]  /*1e640*/  LDL.LU R9, [R1+0x84] ;  /* 0x0000840001097983 */ /* 0x000f280000300800 */
[----:B------:R1:W-:Y:S01]  /*1e650*/  STL [R1+0xc48], R4 ;  /* 0x000c480401007387 */ /* 0x0003e20000100800 */
[----:B0-----:R-:W-:Y:S02]  /*1e660*/  LEA R5, P5, R20, R2, 0x1 ;  /* 0x0000000214057211 */ /* 0x001fe400078a08ff */
[----:B-1----:R-:W-:-:S03]  /*1e670*/  LEA.HI.X.SX32 R4, R8, R3, 0x1, P3 ;  /* 0x0000000308047211 */ /* 0x002fc600018f0eff */
[----:B------:R2:W-:Y:S04]  /*1e680*/  STL [R1+0xc84], R5 ;  /* 0x000c840501007387 */ /* 0x0005e80000100800 */
[----:B------:R-:W4:Y:S04]  /*1e690*/  LDL.LU R8, [R1+0x7c] ;  /* 0x00007c0001087983 */ /* 0x000f280000300800 */
[----:B------:R0:W-:Y:S01]  /*1e6a0*/  STL [R1+0xc50], R4 ;  /* 0x000c500401007387 */ /* 0x0001e20000100800 */
[----:B--2---:R-:W-:Y:S02]  /*1e6b0*/  LEA R5, P3, R19, R2, 0x1 ;  /* 0x0000000213057211 */ /* 0x004fe400078608ff */
[----:B0-----:R-:W-:-:S03]  /*1e6c0*/  LEA.HI.X.SX32 R4, R0, R3, 0x1, P2 ;  /* 0x0000000300047211 */ /* 0x001fc600010f0eff */
[----:B------:R-:W-:Y:S04]  /*1e6d0*/  STL [R1+0xc8c], R5 ;  /* 0x000c8c0501007387 */ /* 0x000fe80000100800 */
[----:B------:R-:W2:Y:S04]  /*1e6e0*/  LDL.LU R0, [R1+0x78] ;  /* 0x0000780001007983 */ /* 0x000ea80000300800 */
[----:B------:R0:W-:Y:S02]  /*1e6f0*/  STL [R1+0xc58], R4 ;  /* 0x000c580401007387 */ /* 0x0001e40000100800 */
[----:B0-----:R-:W-:-:S02]  /*1e700*/  LEA.HI.X.SX32 R4, R29, R3, 0x1, P1 ;  /* 0x000000031d047211 */ /* 0x001fc400008f0eff */
[----:B------:R-:W2:Y:S01]  /*1e710*/  LDL.LU R29, [R1+0x74] ;  /* 0x00007400011d7983 */ /* 0x000ea20000300800 */
[-C--:B------:R-:W-:Y:S02]  /*1e720*/  LEA.HI.X.SX32 R22, R22, R3.reuse, 0x1, P4 ;  /* 0x0000000316167211 */ /* 0x080fe400020f0eff */
[----:B------:R-:W-:Y:S02]  /*1e730*/  LEA.HI.X.SX32 R19, R19, R3, 0x1, P3 ;  /* 0x0000000313137211 */ /* 0x000fe400018f0eff */
[----:B---3--:R-:W-:-:S05]  /*1e740*/  LEA R5, P2, R18, R2, 0x1 ;  /* 0x0000000212057211 */ /* 0x008fca00078408ff */
[----:B------:R0:W-:Y:S04]  /*1e750*/  STL [R1+0xc94], R5 ;  /* 0x000c940501007387 */ /* 0x0001e80000100800 */
[----:B------:R1:W-:Y:S04]  /*1e760*/  STL [R1+0xc60], R4 ;  /* 0x000c600401007387 */ /* 0x0003e80000100800 */
[----:B0-----:R-:W3:Y:S01]  /*1e770*/  LDL.LU R5, [R1+0x70] ;  /* 0x0000700001057983 */ /* 0x001ee20000300800 */
[----:B------:R-:W-:Y:S02]  /*1e780*/  LEA R6, P1, R17, R2, 0x1 ;  /* 0x0000000211067211 */ /* 0x000fe400078208ff */
[----:B-1----:R-:W-:-:S03]  /*1e790*/  LEA.HI.X.SX32 R4, R23, R3, 0x1, P0 ;  /* 0x0000000317047211 */ /* 0x002fc600000f0eff */
[----:B------:R-:W-:Y:S04]  /*1e7a0*/  STL [R1+0xc9c], R6 ;  /* 0x000c9c0601007387 */ /* 0x000fe80000100800 */
[----:B------:R0:W-:Y:S04]  /*1e7b0*/  STL [R1+0xc68], R4 ;  /* 0x000c680401007387 */ /* 0x0001e80000100800 */
[----:B0-----:R-:W3:Y:S01]  /*1e7c0*/  LDL.LU R4, [R1+0x6c] ;  /* 0x00006c0001047983 */ /* 0x001ee20000300800 */
[----:B------:R-:W-:-:S05]  /*1e7d0*/  LEA R6, P0, R16, R2, 0x1 ;  /* 0x0000000210067211 */ /* 0x000fca00078008ff */
[----:B------:R0:W-:Y:S04]  /*1e7e0*/  STL [R1+0xca4], R6 ;  /* 0x000ca40601007387 */ /* 0x0001e80000100800 */
[----:B------:R1:W-:Y:S04]  /*1e7f0*/  STL [R1+0xc70], R22 ;  /* 0x000c701601007387 */ /* 0x0003e80000100800 */
[----:B------:R-:W3:Y:S01]  /*1e800*/  LDL.LU R23, [R1+0x64] ;  /* 0x0000640001177983 */ /* 0x000ee20000300800 */
[----:B0-----:R-:W-:Y:S02]  /*1e810*/  LEA.HI.X.SX32 R6, R21, R3, 0x1, P6 ;  /* 0x0000000315067211 */ /* 0x001fe400030f0eff */
[----:B------:R-:W-:-:S05]  /*1e820*/  LEA R7, P4, R15, R2, 0x1 ;  /* 0x000000020f077211 */ /* 0x000fca00078808ff */
[----:B------:R0:W-:Y:S04]  /*1e830*/  STL [R1+0xcac], R7 ;  /* 0x000cac0701007387 */ /* 0x0001e80000100800 */
[----:B------:R0:W-:Y:S01]  /*1e840*/  STL [R1+0xc78], R6 ;  /* 0x000c780601007387 */ /* 0x0001e20000100800 */
[----:B------:R-:W-:-:S05]  /*1e850*/  LEA R21, P6, R14, R2, 0x1 ;  /* 0x000000020e157211 */ /* 0x000fca00078c08ff */
[----:B------:R0:W-:Y:S04]  /*1e860*/  STL [R1+0xcb4], R21 ;  /* 0x000cb41501007387 */ /* 0x0001e80000100800 */
[----:B-1----:R-:W3:Y:S01]  /*1e870*/  LDL.LU R22, [R1+0x60] ;  /* 0x0000600001167983 */ /* 0x002ee20000300800 */
[----:B0-----:R-:W-:-:S05]  /*1e880*/  LEA.HI.X.SX32 R7, R20, R3, 0x1, P5 ;  /* 0x0000000314077211 */ /* 0x001fca00028f0eff */
[----:B------:R0:W-:Y:S01]  /*1e890*/  STL [R1+0xc80], R7 ;  /* 0x000c800701007387 */ /* 0x0001e20000100800 */
[----:B------:R-:W-:-:S05]  /*1e8a0*/  LEA R6, P5, R13, R2, 0x1 ;  /* 0x000000020d067211 */ /* 0x000fca00078a08ff */
[----:B------:R1:W-:Y:S04]  /*1e8b0*/  STL [R1+0xcbc], R6 ;  /* 0x000cbc0601007387 */ /* 0x0003e80000100800 */
[----:B------:R-:W-:Y:S04]  /*1e8c0*/  STL [R1+0xc88], R19 ;  /* 0x000c881301007387 */ /* 0x000fe80000100800 */
[----:B------:R-:W3:Y:S01]  /*1e8d0*/  LDL.LU R21, [R1+0x5c] ;  /* 0x00005c0001157983 */ /* 0x000ee20000300800 */
[----:B0-----:R-:W-:Y:S02]  /*1e8e0*/  LEA R7, P3, R12, R2, 0x1 ;  /* 0x000000020c077211 */ /* 0x001fe400078608ff */
[----:B-1----:R-:W-:-:S03]  /*1e8f0*/  LEA.HI.X.SX32 R6, R18, R3, 0x1, P2 ;  /* 0x0000000312067211 */ /* 0x002fc600010f0eff */
[----:B------:R0:W-:Y:S04]  /*1e900*/  STL [R1+0xcc4], R7 ;  /* 0x000cc40701007387 */ /* 0x0001e80000100800 */
[----:B------:R1:W-:Y:S01]  /*1e910*/  STL [R1+0xc90], R6 ;  /* 0x000c900601007387 */ /* 0x0003e20000100800 */
[----:B------:R-:W-:-:S05]  /*1e920*/  LEA R18, P2, R11, R2, 0x1 ;  /* 0x000000020b127211 */ /* 0x000fca00078408ff */
[----:B------:R-:W-:Y:S04]  /*1e930*/  STL [R1+0xccc], R18 ;  /* 0x000ccc1201007387 */ /* 0x000fe80000100800 */
[----:B------:R-:W3:Y:S01]  /*1e940*/  LDL.LU R20, [R1+0x58] ;  /* 0x0000580001147983 */ /* 0x000ee20000300800 */
[-C--:B0-----:R-:W-:Y:S02]  /*1e950*/  LEA.HI.X.SX32 R7, R17, R3.reuse, 0x1, P1 ;  /* 0x0000000311077211 */ /* 0x081fe400008f0eff */
[----:B------:R-:W-:-:S03]  /*1e960*/  LEA.HI.X.SX32 R16, R16, R3, 0x1, P0 ;  /* 0x0000000310107211 */ /* 0x000fc600000f0eff */
[----:B------:R-:W-:Y:S01]  /*1e970*/  STL [R1+0xc98], R7 ;  /* 0x000c980701007387 */ /* 0x000fe20000100800 */
[----:B-1----:R-:W-:-:S05]  /*1e980*/  LEA R6, P1, R10, R2, 0x1 ;  /* 0x000000020a067211 */ /* 0x002fca00078208ff */
[----:B------:R0:W-:Y:S04]  /*1e990*/  STL [R1+0xcd4], R6 ;  /* 0x000cd40601007387 */ /* 0x0001e80000100800 */
[----:B------:R-:W-:Y:S04]  /*1e9a0*/  STL [R1+0xca0], R16 ;  /* 0x000ca01001007387 */ /* 0x000fe80000100800 */
[----:B------:R-:W3:Y:S01]  /*1e9b0*/  LDL.LU R19, [R1+0x50] ;  /* 0x0000500001137983 */ /* 0x000ee20000300800 */
[----:B0-----:R-:W-:Y:S02]  /*1e9c0*/  LEA.HI.X.SX32 R6, R15, R3, 0x1, P4 ;  /* 0x000000030f067211 */ /* 0x001fe400020f0eff */
[----:B----4-:R-:W-:-:S05]  /*1e9d0*/  LEA R7, P0, R9, R2, 0x1 ;  /* 0x0000000209077211 */ /* 0x010fca00078008ff */
[----:B------:R0:W-:Y:S04]  /*1e9e0*/  STL [R1+0xcdc], R7 ;  /* 0x000cdc0701007387 */ /* 0x0001e80000100800 */
[----:B------:R2:W-:Y:S01]  /*1e9f0*/  STL [R1+0xca8], R6 ;  /* 0x000ca80601007387 */ /* 0x0005e20000100800 */
[----:B------:R-:W-:-:S05]  /*1ea00*/  LEA R15, P4, R8, R2, 0x1 ;  /* 0x00000002080f7211 */ /* 0x000fca00078808ff */
[----:B------:R-:W-:Y:S04]  /*1ea10*/  STL [R1+0xce4], R15 ;  /* 0x000ce40f01007387 */ /* 0x000fe80000100800 */
[----:B------:R-:W4:Y:S01]  /*1ea20*/  LDL.LU R18, [R1+0x4c] ;  /* 0x00004c0001127983 */ /* 0x000f220000300800 */
[-C--:B0-----:R-:W-:Y:S02]  /*1ea30*/  LEA.HI.X.SX32 R7, R14, R3.reuse, 0x1, P6 ;  /* 0x000000030e077211 */ /* 0x081fe400030f0eff */
[----:B------:R-:W-:-:S03]  /*1ea40*/  LEA.HI.X.SX32 R13, R13, R3, 0x1, P5 ;  /* 0x000000030d0d7211 */ /* 0x000fc600028f0eff */
[----:B------:R-:W-:Y:S01]  /*1ea50*/  STL [R1+0xcb0], R7 ;  /* 0x000cb00701007387 */ /* 0x000fe20000100800 */
[----:B--2---:R-:W-:-:S05]  /*1ea60*/  LEA R6, P6, R0, R2, 0x1 ;  /* 0x0000000200067211 */ /* 0x004fca00078c08ff */
[----:B------:R0:W-:Y:S04]  /*1ea70*/  STL [R1+0xcec], R6 ;  /* 0x000cec0601007387 */ /* 0x0001e80000100800 */
[----:B------:R-:W-:Y:S04]  /*1ea80*/  STL [R1+0xcb8], R13 ;  /* 0x000cb80d01007387 */ /* 0x000fe80000100800 */
[----:B------:R-:W2:Y:S01]  /*1ea90*/  LDL.LU R17, [R1+0x48] ;  /* 0x0000480001117983 */ /* 0x000ea20000300800 */
[----:B0-----:R-:W-:Y:S02]  /*1eaa0*/  LEA.HI.X.SX32 R6, R12, R3, 0x1, P3 ;  /* 0x000000030c067211 */ /* 0x001fe400018f0eff */
[----:B------:R-:W-:-:S05]  /*1eab0*/  LEA R7, P5, R29, R2, 0x1 ;  /* 0x000000021d077211 */ /* 0x000fca00078a08ff */
[----:B------:R0:W-:Y:S04]  /*1eac0*/  STL [R1+0xcf4], R7 ;  /* 0x000cf40701007387 */ /* 0x0001e80000100800 */
[----:B------:R1:W-:Y:S01]  /*1ead0*/  STL [R1+0xcc0], R6 ;  /* 0x000cc00601007387 */ /* 0x0003e20000100800 */
[-C--:B0-----:R-:W-:Y:S02]  /*1eae0*/  LEA.HI.X.SX32 R7, R11, R3.reuse, 0x1, P2 ;  /* 0x000000030b077211 */ /* 0x081fe400010f0eff */
[----:B------:R-:W-:Y:S02]  /*1eaf0*/  LEA.HI.X.SX32 R0, R0, R3, 0x1, P6 ;  /* 0x0000000300007211 */ /* 0x000fe400030f0eff */
[----:B---3--:R-:W-:-:S05]  /*1eb00*/  LEA R12, P3, R5, R2, 0x1 ;  /* 0x00000002050c7211 */ /* 0x008fca00078608ff */
[----:B------:R-:W-:Y:S04]  /*1eb10*/  STL [R1+0xcfc], R12 ;  /* 0x000cfc0c01007387 */ /* 0x000fe80000100800 */
[----:B------:R-:W3:Y:S04]  /*1eb20*/  LDL.LU R16, [R1+0x44] ;  /* 0x0000440001107983 */ /* 0x000ee80000300800 */
[----:B------:R0:W-:Y:S01]  /*1eb30*/  STL [R1+0xcc8], R7 ;  /* 0x000cc80701007387 */ /* 0x0001e20000100800 */
[----:B-1----:R-:W-:Y:S02]  /*1eb40*/  LEA R6, P2, R4, R2, 0x1 ;  /* 0x0000000204067211 */ /* 0x002fe400078408ff */
[----:B0-----:R-:W-:-:S03]  /*1eb50*/  LEA.HI.X.SX32 R7, R10, R3, 0x1, P1 ;  /* 0x000000030a077211 */ /* 0x001fc600008f0eff */
[----:B------:R0:W-:Y:S04]  /*1eb60*/  STL [R1+0xd04], R6 ;  /* 0x000d040601007387 */ /* 0x0001e80000100800 */
[----:B------:R-:W3:Y:S04]  /*1eb70*/  LDL.LU R15, [R1+0x3c] ;  /* 0x00003c00010f7983 */ /* 0x000ee80000300800 */
[----:B------:R1:W-:Y:S01]  /*1eb80*/  STL [R1+0xcd0], R7 ;  /* 0x000cd00701007387 */ /* 0x0003e20000100800 */
[----:B0-----:R-:W-:-:S03]  /*1eb90*/  LEA R6, P1, R23, R2, 0x1 ;  /* 0x0000000217067211 */ /* 0x001fc600078208ff */
[----:B------:R-:W3:Y:S04]  /*1eba0*/  LDL.LU R14, [R1+0x38] ;  /* 0x00003800010e7983 */ /* 0x000ee80000300800 */
[----:B------:R-:W-:Y:S01]  /*1ebb0*/  STL [R1+0xd0c], R6 ;  /* 0x000d0c0601007387 */ /* 0x000fe20000100800 */
[----:B-1----:R-:W-:-:S03]  /*1ebc0*/  LEA.HI.X.SX32 R7, R9, R3, 0x1, P0 ;  /* 0x0000000309077211 */ /* 0x002fc600000f0eff */
[----:B------:R-:W3:Y:S04]  /*1ebd0*/  LDL.LU R13, [R1+0x34] ;  /* 0x00003400010d7983 */ /* 0x000ee80000300800 */
[----:B------:R0:W-:Y:S04]  /*1ebe0*/  STL [R1+0xcd8], R7 ;  /* 0x000cd80701007387 */ /* 0x0001e80000100800 */
[----:B------:R-:W3:Y:S01]  /*1ebf0*/  LDL.LU R12, [R1+0x30] ;  /* 0x00003000010c7983 */ /* 0x000ee20000300800 */
[----:B0-----:R-:W-:Y:S02]  /*1ec00*/  LEA.HI.X.SX32 R7, R8, R3, 0x1, P4 ;  /* 0x0000000308077211 */ /* 0x001fe400020f0eff */
[----:B------:R-:W-:-:S05]  /*1ec10*/  LEA R6, P0, R22, R2, 0x1 ;  /* 0x0000000216067211 */ /* 0x000fca00078008ff */
[----:B------:R0:W-:Y:S04]  /*1ec20*/  STL [R1+0xd14], R6 ;  /* 0x000d140601007387 */ /* 0x0001e80000100800 */
[----:B------:R-:W3:Y:S04]  /*1ec30*/  LDL.LU R11, [R1+0x2c] ;  /* 0x00002c00010b7983 */ /* 0x000ee80000300800 */
[----:B------:R1:W-:Y:S04]  /*1ec40*/  STL [R1+0xce0], R7 ;  /* 0x000ce00701007387 */ /* 0x0003e80000100800 */
[----:B------:R-:W3:Y:S01]  /*1ec50*/  LDL.LU R10, [R1+0x28] ;  /* 0x00002800010a7983 */ /* 0x000ee20000300800 */
[----:B0-----:R-:W-:-:S05]  /*1ec60*/  LEA R6, P4, R21, R2, 0x1 ;  /* 0x0000000215067211 */ /* 0x001fca00078808ff */
[----:B------:R-:W-:Y:S04]  /*1ec70*/  STL [R1+0xd1c], R6 ;  /* 0x000d1c0601007387 */ /* 0x000fe80000100800 */
[----:B------:R-:W3:Y:S04]  /*1ec80*/  LDL.LU R9, [R1+0x24] ;  /* 0x0000240001097983 */ /* 0x000ee80000300800 */
[----:B------:R0:W-:Y:S01]  /*1ec90*/  STL [R1+0xce8], R0 ;  /* 0x000ce80001007387 */ /* 0x0001e20000100800 */
[----:B-1----:R-:W-:-:S03]  /*1eca0*/  LEA.HI.X.SX32 R7, R29, R3, 0x1, P5 ;  /* 0x000000031d077211 */ /* 0x002fc600028f0eff */
[----:B0-----:R-:W3:Y:S01]  /*1ecb0*/  LDL.LU R0, [R1+0x20] ;  /* 0x0000200001007983 */ /* 0x001ee20000300800 */
[----:B------:R-:W-:-:S05]  /*1ecc0*/  LEA R6, P6, R20, R2, 0x1 ;  /* 0x0000000214067211 */ /* 0x000fca00078c08ff */
[----:B------:R0:W-:Y:S04]  /*1ecd0*/  STL [R1+0xd24], R6 ;  /* 0x000d240601007387 */ /* 0x0001e80000100800 */
[----:B------:R-:W3:Y:S04]  /*1ece0*/  LDL.LU R29, [R1+0x1c] ;  /* 0x00001c00011d7983 */ /* 0x000ee80000300800 */
[----:B------:R1:W-:Y:S04]  /*1ecf0*/  STL [R1+0xcf0], R7 ;  /* 0x000cf00701007387 */ /* 0x0003e80000100800 */
[----:B------:R-:W3:Y:S01]  /*1ed00*/  LDL.LU R8, [R1+0x18] ;  /* 0x0000180001087983 */ /* 0x000ee20000300800 */
[----:B0-----:R-:W-:-:S02]  /*1ed10*/  LEA R6, P5, R19, R2, 0x1 ;  /* 0x0000000213067211 */ /* 0x001fc400078a08ff */
[----:B------:R-:W-:-:S03]  /*1ed20*/  LEA.HI.X.SX32 R5, R5, R3, 0x1, P3 ;  /* 0x0000000305057211 */ /* 0x000fc600018f0eff */
[----:B------:R-:W-:Y:S04]  /*1ed30*/  STL [R1+0xd2c], R6 ;  /* 0x000d2c0601007387 */ /* 0x000fe80000100800 */
[----:B------:R-:W3:Y:S04]  /*1ed40*/  LDL.LU R28, [R1+0x14] ;  /* 0x00001400011c7983 */ /* 0x000ee80000300800 */
[----:B------:R0:W-:Y:S04]  /*1ed50*/  STL [R1+0xcf8], R5 ;  /* 0x000cf80501007387 */ /* 0x0001e80000100800 */
[----:B-1----:R-:W3:Y:S01]  /*1ed60*/  LDL.LU R7, [R1+0x10] ;  /* 0x0000100001077983 */ /* 0x002ee20000300800 */
[----:B0-----:R-:W-:-:S02]  /*1ed70*/  LEA.HI.X.SX32 R5, R4, R3, 0x1, P2 ;  /* 0x0000000304057211 */ /* 0x001fc400010f0eff */
[----:B----4-:R-:W-:-:S05]  /*1ed80*/  LEA R6, P3, R18, R2, 0x1 ;  /* 0x0000000212067211 */ /* 0x010fca00078608ff */
[----:B------:R0:W-:Y:S04]  /*1ed90*/  STL [R1+0xd34], R6 ;  /* 0x000d340601007387 */ /* 0x0001e80000100800 */
[----:B0-----:R-:W4:Y:S04]  /*1eda0*/  LDL.LU R6, [R1+0xc] ;  /* 0x00000c0001067983 */ /* 0x001f280000300800 */
[----:B------:R0:W-:Y:S01]  /*1edb0*/  STL [R1+0xd00], R5 ;  /* 0x000d000501007387 */ /* 0x0001e20000100800 */
[----:B--2---:R-:W-:-:S03]  /*1edc0*/  LEA R4, P2, R17, R2, 0x1 ;  /* 0x0000000211047211 */ /* 0x004fc600078408ff */
[----:B0-----:R-:W2:Y:S04]  /*1edd0*/  LDL.LU R5, [R1+0x8] ;  /* 0x0000080001057983 */ /* 0x001ea80000300800 */
[----:B------:R0:W-:Y:S04]  /*1ede0*/  STL [R1+0xd3c], R4 ;  /* 0x000d3c0401007387 */ /* 0x0001e80000100800 */
[----:B0-----:R-:W2:Y:S01]  /*1edf0*/  LDL.LU R4, [R1+0x4] ;  /* 0x0000040001047983 */ /* 0x001ea20000300800 */
[-C--:B------:R-:W-:Y:S02]  /*1ee00*/  LEA.HI.X.SX32 R23, R23, R3.reuse, 0x1, P1 ;  /* 0x0000000317177211 */ /* 0x080fe400008f0eff */
[----:B------:R-:W-:-:S03]  /*1ee10*/  LEA.HI.X.SX32 R22, R22, R3, 0x1, P0 ;  /* 0x0000000316167211 */ /* 0x000fc600000f0eff */
[----:B------:R3:W-:Y:S01]  /*1ee20*/  STL [R1+0xd08], R23 ;  /* 0x000d081701007387 */ /* 0x0007e20000100800 */
[-C--:B------:R-:W-:Y:S02]  /*1ee30*/  LEA.HI.X.SX32 R21, R21, R3.reuse, 0x1, P4 ;  /* 0x0000000315157211 */ /* 0x080fe400020f0eff */
[-C--:B------:R-:W-:Y:S02]  /*1ee40*/  LEA.HI.X.SX32 R20, R20, R3.reuse, 0x1, P6 ;  /* 0x0000000314147211 */ /* 0x080fe400030f0eff */
[-C--:B------:R-:W-:Y:S02]  /*1ee50*/  LEA.HI.X.SX32 R19, R19, R3.reuse, 0x1, P5 ;  /* 0x0000000313137211 */ /* 0x080fe400028f0eff */
[-C--:B------:R-:W-:Y:S02]  /*1ee60*/  LEA.HI.X.SX32 R18, R18, R3.reuse, 0x1, P3 ;  /* 0x0000000312127211 */ /* 0x080fe400018f0eff */
[----:B------:R-:W-:Y:S02]  /*1ee70*/  LEA.HI.X.SX32 R17, R17, R3, 0x1, P2 ;  /* 0x0000000311117211 */ /* 0x000fe400010f0eff */
[----:B---3--:R-:W-:-:S05]  /*1ee80*/  LEA R23, P1, R16, R2, 0x1 ;  /* 0x0000000210177211 */ /* 0x008fca00078208ff */
[----:B------:R0:W-:Y:S04]  /*1ee90*/  STL [R1+0xd44], R23 ;  /* 0x000d441701007387 */ /* 0x0001e80000100800 */
[----:B0-----:R-:W3:Y:S04]  /*1eea0*/  LDL.LU R23, [R1+0x132c] ;  /* 0x00132c0001177983 */ /* 0x001ee80000300800 */
[----:B------:R0:W-:Y:S02]  /*1eeb0*/  STL [R1+0xd10], R22 ;  /* 0x000d101601007387 */ /* 0x0001e40000100800 */
[----:B0-----:R-:W-:-:S05]  /*1eec0*/  LEA R22, P0, R15, R2, 0x1 ;  /* 0x000000020f167211 */ /* 0x001fca00078008ff */
[----:B------:R0:W-:Y:S04]  /*1eed0*/  STL [R1+0xd4c], R22 ;  /* 0x000d4c1601007387 */ /* 0x0001e80000100800 */
[----:B0-----:R-:W2:Y:S04]  /*1eee0*/  LDL.LU R22, [R1+0x1328] ;  /* 0x0013280001167983 */ /* 0x001ea80000300800 */
        /* <DEDUP_REMOVED lines=11> */
[----:B0-----:R-:W3:Y:S04]  /*1efa0*/  LDL.LU R19, [R1+0x131c] ;  /* 0x00131c0001137983 */ /* 0x001ee80000300800 */
[----:B------:R0:W-:Y:S02]  /*1efb0*/  STL [R1+0xd30], R18 ;  /* 0x000d301201007387 */ /* 0x0001e40000100800 */
[----:B0-----:R-:W-:-:S05]  /*1efc0*/  LEA R18, P3, R11, R2, 0x1 ;  /* 0x000000020b127211 */ /* 0x001fca00078608ff */
[----:B------:R0:W-:Y:S01]  /*1efd0*/  STL [R1+0xd6c], R18 ;  /* 0x000d6c1201007387 */ /* 0x0001e20000100800 */
[----:B------:R-:W-:-:S03]  /*1efe0*/  LEA.HI.X.SX32 R16, R16, R3, 0x1, P1 ;  /* 0x0000000310107211 */ /* 0x000fc600008f0eff */
        /* <DEDUP_REMOVED lines=37> */
[----:B----4-:R-:W-:-:S05]  /*1f240*/  LEA R10, P2, R6, R2, 0x1 ;  /* 0x00000002060a7211 */ /* 0x010fca00078408ff */
[----:B------:R0:W-:Y:S01]  /*1f250*/  STL [R1+0xdac], R10 ;  /* 0x000dac0a01007387 */ /* 0x0001e20000100800 */
[----:B------:R-:W-:-:S03]  /*1f260*/  LEA.HI.X.SX32 R0, R0, R3, 0x1, P0 ;  /* 0x0000000300007211 */ /* 0x000fc600000f0eff */
[----:B0-----:R-:W4:Y:S04]  /*1f270*/  LDL.LU R10, [R1+0x12f8] ;  /* 0x0012f800010a7983 */ /* 0x001f280000300800 */
[----:B------:R2:W-:Y:S02]  /*1f280*/  STL [R1+0xd78], R9 ;  /* 0x000d780901007387 */ /* 0x0005e40000100800 */
[----:B--2---:R-:W-:-:S05]  /*1f290*/  LEA R9, P1, R5, R2, 0x1 ;  /* 0x0000000205097211 */ /* 0x004fca00078208ff */
[----:B------:R0:W-:Y:S04]  /*1f2a0*/  STL [R1+0xdb4], R9 ;  /* 0x000db40901007387 */ /* 0x0001e80000100800 */
[----:B0-----:R-:W2:Y:S04]  /*1f2b0*/  LDL.LU R9, [R1+0x12f4] ;  /* 0x0012f40001097983 */ /* 0x001ea80000300800 */
[----:B------:R0:W-:Y:S02]  /*1f2c0*/  STL [R1+0xd80], R0 ;  /* 0x000d800001007387 */ /* 0x0001e40000100800 */
[----:B0-----:R-:W-:-:S05]  /*1f2d0*/  LEA R0, P0, R4, R2, 0x1 ;  /* 0x0000000204007211 */ /* 0x001fca00078008ff */
[----:B------:R0:W-:Y:S04]  /*1f2e0*/  STL [R1+0xdbc], R0 ;  /* 0x000dbc0001007387 */ /* 0x0001e80000100800 */
[----:B0-----:R-:W2:Y:S01]  /*1f2f0*/  LDL.LU R0, [R1+0x12f0] ;  /* 0x0012f00001007983 */ /* 0x001ea20000300800 */
[----:B------:R-:W-:-:S05]  /*1f300*/  LEA.HI.X.SX32 R29, R29, R3, 0x1, P4 ;  /* 0x000000031d1d7211 */ /* 0x000fca00020f0eff */
[----:B------:R2:W-:Y:S02]  /*1f310*/  STL [R1+0xd88], R29 ;  /* 0x000d881d01007387 */ /* 0x0005e40000100800 */
[----:B--2---:R-:W-:-:S05]  /*1f320*/  LEA R29, P4, R0, R2, 0x1 ;  /* 0x00000002001d7211 */ /* 0x004fca00078808ff */
        /* <DEDUP_REMOVED lines=8> */
[----:B------:R2:W-:Y:S01]  /*1f3b0*/  STL [R1+0xd98], R28 ;  /* 0x000d981c01007387 */ /* 0x0005e20000100800 */
[----:B------:R-:W-:Y:S02]  /*1f3c0*/  IMAD R24, R24, c[0x0][0x190], RZ ;  /* 0x0000640018187a24 */ /* 0x000fe400078e02ff */
[----:B------:R-:W-:Y:S02]  /*1f3d0*/  IMAD R26, R26, c[0x0][0x190], RZ ;  /* 0x000064001a1a7a24 */ /* 0x000fe400078e02ff */
[----:B------:R-:W-:Y:S01]  /*1f3e0*/  IMAD R25, R25, c[0x0][0x190], RZ ;  /* 0x0000640019197a24 */ /* 0x000fe200078e02ff */
[----:B--2---:R-:W-:-:S05]  /*1f3f0*/  LEA R28, P5, R8, R2, 0x1 ;  /* 0x00000002081c7211 */ /* 0x004fca00078a08ff */
[----:B------:R0:W-:Y:S02]  /*1f400*/  STL [R1+0xdd4], R28 ;  /* 0x000dd41c01007387 */ /* 0x0001e40000100800 */
[----:B0-----:R-:W-:Y:S02]  /*1f410*/  LEA.HI.X.SX32 R28, R7, R3, 0x1, P3 ;  /* 0x00000003071c7211 */ /* 0x001fe400018f0eff */
[----:B------:R-:W-:-:S03]  /*1f420*/  LEA R7, P3, R9, R2, 0x1 ;  /* 0x0000000209077211 */ /* 0x000fc600078608ff */
[----:B------:R0:W-:Y:S04]  /*1f430*/  STL [R1+0xda0], R28 ;  /* 0x000da01c01007387 */ /* 0x0001e80000100800 */
[----:B------:R1:W-:Y:S01]  /*1f440*/  STL [R1+0xddc], R7 ;  /* 0x000ddc0701007387 */ /* 0x0003e20000100800 */
[-C--:B0-----:R-:W-:Y:S02]  /*1f450*/  LEA.HI.X.SX32 R28, R6, R3.reuse, 0x1, P2 ;  /* 0x00000003061c7211 */ /* 0x081fe400010f0eff */
[-C--:B----4-:R-:W-:Y:S02]  /*1f460*/  LEA R6, P2, R10, R2.reuse, 0x1 ;  /* 0x000000020a067211 */ /* 0x090fe400078408ff */
[----:B-1----:R-:W-:Y:S01]  /*1f470*/  LEA.HI.X.SX32 R7, R5, R3, 0x1, P1 ;  /* 0x0000000305077211 */ /* 0x002fe200008f0eff */
[----:B------:R-:W-:Y:S01]  /*1f480*/  STL [R1+0xda8], R28 ;  /* 0x000da81c01007387 */ /* 0x000fe20000100800 */
[----:B---3--:R-:W-:-:S03]  /*1f490*/  LEA R5, P1, R11, R2, 0x1 ;  /* 0x000000020b057211 */ /* 0x008fc600078208ff */
[----:B------:R0:W-:Y:S04]  /*1f4a0*/  STL [R1+0xde4], R6 ;  /* 0x000de40601007387 */ /* 0x0001e80000100800 */
[----:B------:R-:W-:Y:S01]  /*1f4b0*/  STL [R1+0xdb0], R7 ;  /* 0x000db00701007387 */ /* 0x000fe20000100800 */
[-C--:B0-----:R-:W-:Y:S02]  /*1f4c0*/  LEA.HI.X.SX32 R6, R4, R3.reuse, 0x1, P0 ;  /* 0x0000000304067211 */ /* 0x081fe400000f0eff */
[----:B------:R-:W-:Y:S01]  /*1f4d0*/  LEA R4, P0, R12, R2, 0x1 ;  /* 0x000000020c047211 */ /* 0x000fe200078008ff */
[----:B------:R0:W-:Y:S04]  /*1f4e0*/  STL [R1+0xdec], R5 ;  /* 0x000dec0501007387 */ /* 0x0001e80000100800 */
[----:B------:R1:W-:Y:S01]  /*1f4f0*/  STL [R1+0xdb8], R6 ;  /* 0x000db80601007387 */ /* 0x0003e20000100800 */
[----:B0-----:R-:W-:-:S03]  /*1f500*/  LEA.HI.X.SX32 R5, R0, R3, 0x1, P4 ;  /* 0x0000000300057211 */ /* 0x001fc600020f0eff */
[----:B------:R-:W2:Y:S04]  /*1f510*/  LDL.LU R0, [R1+0x12e4] ;  /* 0x0012e40001007983 */ /* 0x000ea80000300800 */
[----:B------:R0:W-:Y:S01]  /*1f520*/  STL [R1+0xdf4], R4 ;  /* 0x000df40401007387 */ /* 0x0001e20000100800 */
[----:B-1----:R-:W-:-:S03]  /*1f530*/  LEA.HI.X.SX32 R6, R29, R3, 0x1, P6 ;  /* 0x000000031d067211 */ /* 0x002fc600030f0eff */
[----:B------:R1:W-:Y:S01]  /*1f540*/  STL [R1+0xdc0], R5 ;  /* 0x000dc00501007387 */ /* 0x0003e20000100800 */
[-C--:B0-----:R-:W-:Y:S02]  /*1f550*/  LEA R4, P4, R13, R2.reuse, 0x1 ;  /* 0x000000020d047211 */ /* 0x081fe400078808ff */
[----:B-1----:R-:W-:-:S03]  /*1f560*/  LEA R5, P6, R14, R2, 0x1 ;  /* 0x000000020e057211 */ /* 0x002fc600078c08ff */
[----:B------:R0:W-:Y:S04]  /*1f570*/  STL [R1+0xdfc], R4 ;  /* 0x000dfc0401007387 */ /* 0x0001e80000100800 */
[----:B------:R1:W-:Y:S01]  /*1f580*/  STL [R1+0xdc8], R6 ;  /* 0x000dc80601007387 */ /* 0x0003e20000100800 */
[----:B0-----:R-:W-:-:S03]  /*1f590*/  LEA.HI.X.SX32 R4, R8, R3, 0x1, P5 ;  /* 0x0000000308047211 */ /* 0x001fc600028f0eff */
[----:B------:R0:W-:Y:S01]  /*1f5a0*/  STL [R1+0xe04], R5 ;  /* 0x000e040501007387 */ /* 0x0001e20000100800 */
[----:B-1----:R-:W-:-:S03]  /*1f5b0*/  LEA R6, P5, R15, R2, 0x1 ;  /* 0x000000020f067211 */ /* 0x002fc600078a08ff */
        /* <DEDUP_REMOVED lines=32> */
[----:B------:R-:W-:Y:S04]  /*1f7c0*/  STL [R1+0xe10], R6 ;  /* 0x000e100601007387 */ /* 0x000fe80000100800 */
[----:B------:R-:W3:Y:S01]  /*1f7d0*/  LDL.LU R13, [R1+0x454] ;  /* 0x00045400010d7983 */ /* 0x000ee20000300800 */
[----:B0-----:R-:W-:-:S03]  /*1f7e0*/  LEA.HI.X.SX32 R4, R17, R3, 0x1, P2 ;  /* 0x0000000311047211 */ /* 0x001fc600010f0eff */
[----:B------:R0:W-:Y:S04]  /*1f7f0*/  STL [R1+0xe3c], R5 ;  /* 0x000e3c0501007387 */ /* 0x0001e80000100800 */
[----:B------:R-:W4:Y:S04]  /*1f800*/  LDL.LU R12, [R1+0x460] ;  /* 0x00046000010c7983 */ /* 0x000f280000300800 */
[----:B------:R1:W-:Y:S01]  /*1f810*/  STL [R1+0xe18], R4 ;  /* 0x000e180401007387 */ /* 0x0003e20000100800 */
[----:B0-----:R-:W-:-:S03]  /*1f820*/  LEA R5, P2, R24, R2, 0x1 ;  /* 0x0000000218057211 */ /* 0x001fc600078408ff */
[----:B------:R-:W4:Y:S04]  /*1f830*/  LDL.LU R11, [R1+0x438] ;  /* 0x00043800010b7983 */ /* 0x000f280000300800 */
[----:B------:R-:W4:Y:S01]  /*1f840*/  LDL.LU R10, [R1+0x43c] ;  /* 0x00043c00010a7983 */ /* 0x000f220000300800 */
[----:B-1----:R-:W-:-:S03]  /*1f850*/  LEA.HI.X.SX32 R4, R18, R3, 0x1, P1 ;  /* 0x0000000312047211 */ /* 0x002fc600008f0eff */
[----:B------:R0:W-:Y:S04]  /*1f860*/  STL [R1+0xe40], R5 ;  /* 0x000e400501007387 */ /* 0x0001e80000100800 */
[----:B------:R-:W4:Y:S04]  /*1f870*/  LDL.LU R9, [R1+0x440] ;  /* 0x0004400001097983 */ /* 0x000f280000300800 */
[----:B------:R1:W-:Y:S01]  /*1f880*/  STL [R1+0xe20], R4 ;  /* 0x000e200401007387 */ /* 0x0003e20000100800 */
[----:B0-----:R-:W-:-:S03]  /*1f890*/  LEA R5, P1, R26, R2, 0x1 ;  /* 0x000000021a057211 */ /* 0x001fc600078208ff */
[----:B------:R-:W4:Y:S01]  /*1f8a0*/  LDL.LU R8, [R1+0x444] ;  /* 0x0004440001087983 */ /* 0x000f220000300800 */
[----:B-1----:R-:W-:-:S03]  /*1f8b0*/  LEA.HI.X.SX32 R4, R19, R3, 0x1, P0 ;  /* 0x0000000313047211 */ /* 0x002fc600000f0eff */
[----:B------:R-:W-:Y:S01]  /*1f8c0*/  STL [R1+0xe44], R5 ;  /* 0x000e440501007387 */ /* 0x000fe20000100800 */
[----:B------:R-:W-:-:S03]  /*1f8d0*/  LEA R2, P0, R25, R2, 0x1 ;  /* 0x0000000219027211 */ /* 0x000fc600078008ff */
[----:B------:R-:W4:Y:S04]  /*1f8e0*/  LDL.LU R29, [R1+0x448] ;  /* 0x00044800011d7983 */ /* 0x000f280000300800 */
[----:B------:R0:W-:Y:S04]  /*1f8f0*/  STL [R1+0xe28], R4 ;  /* 0x000e280401007387 */ /* 0x0001e80000100800 */
[----:B------:R-:W4:Y:S04]  /*1f900*/  LDL.LU R28, [R1+0x44c] ;  /* 0x00044c00011c7983 */ /* 0x000f280000300800 */
[----:B------:R1:W-:Y:S04]  /*1f910*/  STL [R1+0x69c], R2 ;  /* 0x00069c0201007387 */ /* 0x0003e80000100800 */
[----:B------:R-:W4:Y:S01]  /*1f920*/  LDL.LU R7, [R1+0x450] ;  /* 0x0004500001077983 */ /* 0x000f220000300800 */
[----:B0-----:R-:W-:-:S02]  /*1f930*/  LEA.HI.X.SX32 R4, R20, R3, 0x1, P4 ;  /* 0x0000000314047211 */ /* 0x001fc400020f0eff */
[----:B-1----:R-:W-:-:S03]  /*1f940*/  LEA.HI.X.SX32 R2, R21, R3, 0x1, P6 ;  /* 0x0000000315027211 */ /* 0x002fc600030f0eff */
[----:B------:R0:W-:Y:S04]  /*1f950*/  STL [R1+0x688], R4 ;  /* 0x0006880401007387 */ /* 0x0001e80000100800 */
[----:B------:R-:W-:Y:S01]  /*1f960*/  STL [R1+0x68c], R2 ;  /* 0x00068c0201007387 */ /* 0x000fe20000100800 */
[----:B0-----:R-:W-:-:S05]  /*1f970*/  LEA.HI.X.SX32 R4, R22, R3, 0x1, P5 ;  /* 0x0000000316047211 */ /* 0x001fca00028f0eff */
[----:B------:R0:W-:Y:S04]  /*1f980*/  STL [R1+0x690], R4 ;  /* 0x0006900401007387 */ /* 0x0001e80000100800 */
[----:B0-----:R-:W0:Y:S01]  /*1f990*/  S2R R4, SR_TID.X ;  /* 0x0000000000047919 */ /* 0x001e220000002100 */
[-C--:B------:R-:W-:Y:S01]  /*1f9a0*/  LEA.HI.X.SX32 R5, R23, R3.reuse, 0x1, P3 ;  /* 0x0000000317057211 */ /* 0x080fe200018f0eff */
[----:B------:R-:W-:Y:S01]  /*1f9b0*/  IMAD.MOV R17, RZ, RZ, -c[0x0][0x188] ;  /* 0x80006200ff117624 */ /* 0x000fe200078e02ff */
[----:B------:R-:W-:Y:S01]  /*1f9c0*/  LEA.HI.X.SX32 R2, R24, R3, 0x1, P2 ;  /* 0x0000000318027211 */ /* 0x000fe200010f0eff */
[----:B------:R-:W-:Y:S02]  /*1f9d0*/  IMAD R27, R27, c[0x0][0x184], RZ ;  /* 0x000061001b1b7a24 */ /* 0x000fe400078e02ff */
[----:B------:R1:W-:Y:S01]  /*1f9e0*/  STL [R1+0x694], R5 ;  /* 0x0006940501007387 */ /* 0x0003e20000100800 */
[----:B0-----:R-:W-:-:S04]  /*1f9f0*/  SHF.R.U32.HI R16, RZ, 0x5, R4 ;  /* 0x00000005ff107819 */ /* 0x001fc80000011604 */
[----:B------:R-:W-:-:S04]  /*1fa00*/  SGXT.U32 R16, R16, 0x1 ;  /* 0x000000011010781a */ /* 0x000fc80000000000 */
[C---:B------:R-:W-:Y:S02]  /*1fa10*/  LOP3.LUT R14, R16.reuse, 0x1e, RZ, 0xfc, !PT ;  /* 0x0000001e100e7812 */ /* 0x040fe400078efcff */
[C---:B------:R-:W-:Y:S01]  /*1fa20*/  LOP3.LUT R15, R16.reuse, 0x1e, RZ, 0xfc, !PT ;  /* 0x0000001e100f7812 */ /* 0x040fe200078efcff */
[C---:B------:R-:W-:Y:S01]  /*1fa30*/  IMAD R6, R16.reuse, c[0x0][0x188], RZ ;  /* 0x0000620010067a24 */ /* 0x040fe200078e02ff */
[----:B------:R-:W-:Y:S01]  /*1fa40*/  LOP3.LUT R16, R16, 0x1e, RZ, 0xfc, !PT ;  /* 0x0000001e10107812 */ /* 0x000fe200078efcff */
[----:B------:R-:W-:Y:S02]  /*1fa50*/  IMAD R14, R14, c[0x0][0x188], RZ ;  /* 0x000062000e0e7a24 */ /* 0x000fe400078e02ff */
[----:B------:R-:W-:Y:S01]  /*1fa60*/  IMAD R15, R15, c[0x0][0x188], RZ ;  /* 0x000062000f0f7a24 */ /* 0x000fe200078e02ff */
[----:B------:R0:W-:Y:S01]  /*1fa70*/  STL [R1+0x698], R2 ;  /* 0x0006980201007387 */ /* 0x0001e20000100800 */
[----:B------:R-:W-:Y:S01]  /*1fa80*/  IMAD R14, R17, 0x2, R14 ;  /* 0x00000002110e7824 */ /* 0x000fe200078e020e */
[----:B-1----:R-:W-:Y:S01]  /*1fa90*/  LEA.HI.X.SX32 R5, R26, R3, 0x1, P1 ;  /* 0x000000031a057211 */ /* 0x002fe200008f0eff */
[----:B------:R-:W-:-:S02]  /*1faa0*/  IMAD R16, R16, c[0x0][0x188], RZ ;  /* 0x0000620010107a24 */ /* 0x000fc400078e02ff */
[C---:B------:R-:W-:Y:S02]  /*1fab0*/  IMAD R15, R17.reuse, 0x2, R15 ;  /* 0x00000002110f7824 */ /* 0x040fe400078e020f */
[----:B------:R-:W-:Y:S01]  /*1fac0*/  IMAD R14, R17, 0x2, R14 ;  /* 0x00000002110e7824 */ /* 0x000fe200078e020e */
[----:B0-----:R-:W-:Y:S02]  /*1fad0*/  LEA.HI.X.SX32 R2, R25, R3, 0x1, P0 ;  /* 0x0000000319027211 */ /* 0x001fe400000f0eff */
[----:B------:R-:W-:Y:S01]  /*1fae0*/  LEA R3, P0, R27, c[0x0][0x160], 0x1 ;  /* 0x000058001b037a11 */ /* 0x000fe200078008ff */
[----:B------:R-:W-:Y:S03]  /*1faf0*/  STL [R1+0x6a0], R5 ;  /* 0x0006a00501007387 */ /* 0x000fe60000100800 */
[-C--:B------:R-:W-:Y:S02]  /*1fb00*/  LEA R19, P2, R16, R3.reuse, 0x1 ;  /* 0x0000000310137211 */ /* 0x080fe400078408ff */
[----:B------:R-:W-:Y:S01]  /*1fb10*/  LEA R18, P6, R15, R3, 0x1 ;  /* 0x000000030f127211 */ /* 0x000fe200078c08ff */
[----:B------:R0:W-:Y:S04]  /*1fb20*/  STL [R1+0x5c4], R2 ;  /* 0x0005c40201007387 */ /* 0x0001e80000100800 */
[----:B------:R3:W-:Y:S04]  /*1fb30*/  STL [R1+0x5cc], R19 ;  /* 0x0005cc1301007387 */ /* 0x0007e80000100800 */
[----:B------:R4:W-:Y:S01]  /*1fb40*/  STL [R1+0x614], R18 ;  /* 0x0006141201007387 */ /* 0x0009e20000100800 */
[----:B0-----:R-:W-:Y:S01]  /*1fb50*/  LEA.HI.X.SX32 R2, R27, c[0x0][0x164], 0x1, P0 ;  /* 0x000059001b027a11 */ /* 0x001fe200000f0eff */
[----:B--2---:R-:W-:-:S04]  /*1fb60*/  IMAD R4, R17, 0x2, R0 ;  /* 0x0000000211047824 */ /* 0x004fc800078e0200 */
[----:B------:R-:W-:Y:S01]  /*1fb70*/  IMAD R5, R17, 0x2, R4 ;  /* 0x0000000211057824 */ /* 0x000fe200078e0204 */
[----:B------:R-:W-:Y:S02]  /*1fb80*/  LEA R17, P1, R14, R3, 0x1 ;  /* 0x000000030e117211 */ /* 0x000fe400078208ff */
[----:B------:R-:W-:-:S03]  /*1fb90*/  LEA.HI.X.SX32 R16, R16, R2, 0x1, P2 ;  /* 0x0000000210107211 */ /* 0x000fc600010f0eff */
[----:B------:R0:W-:Y:S01]  /*1fba0*/  STL [R1+0x61c], R17 ;  /* 0x00061c1101007387 */ /* 0x0001e20000100800 */
[-C--:B---3--:R-:W-:Y:S02]  /*1fbb0*/  LEA R19, P0, R13, R3.reuse, 0x1 ;  /* 0x000000030d137211 */ /* 0x088fe400078008ff */
[----:B----4-:R-:W-:-:S03]  /*1fbc0*/  LEA R18, P5, R12, R3, 0x1 ;  /* 0x000000030c127211 */ /* 0x010fc600078a08ff */
[----:B------:R-:W-:Y:S01]  /*1fbd0*/  STL [R1+0x624], R19 ;  /* 0x0006241301007387 */ /* 0x000fe20000100800 */
[----:B0-----:R-:W-:-:S03]  /*1fbe0*/  LEA R17, P4, R11, R3, 0x1 ;  /* 0x000000030b117211 */ /* 0x001fc600078808ff */
[----:B------:R0:W-:Y:S04]  /*1fbf0*/  STL [R1+0x62c], R18 ;  /* 0x00062c1201007387 */ /* 0x0001e80000100800 */
[----:B------:R1:W-:Y:S04]  /*1fc00*/  STL [R1+0x634], R17 ;  /* 0x0006341101007387 */ /* 0x0003e80000100800 */
[----:B------:R2:W-:Y:S01]  /*1fc10*/  STL [R1+0x5c8], R16 ;  /* 0x0005c81001007387 */ /* 0x0005e20000100800 */
[----:B0-----:R-:W-:Y:S02]  /*1fc20*/  LEA R18, P3, R10, R3, 0x1 ;  /* 0x000000030a127211 */ /* 0x001fe400078608ff */
[----:B-1----:R-:W-:-:S02]  /*1fc30*/  LEA.HI.X.SX32 R17, R15, R2, 0x1, P6 ;  /* 0x000000020f117211 */ /* 0x002fc400030f0eff */
[-C--:B------:R-:W-:Y:S02]  /*1fc40*/  LEA.HI.X.SX32 R15, R14, R2.reuse, 0x1, P1 ;  /* 0x000000020e0f7211 */ /* 0x080fe400008f0eff */
[-C--:B--2---:R-:W-:Y:S01]  /*1fc50*/  LEA R16, P2, R9, R3.reuse, 0x1 ;  /* 0x0000000309107211 */ /* 0x084fe200078408ff */
[----:B------:R-:W-:Y:S01]  /*1fc60*/  STL [R1+0x63c], R18 ;  /* 0x00063c1201007387 */ /* 0x000fe20000100800 */
[-C--:B------:R-:W-:Y:S02]  /*1fc70*/  LEA R14, P1, R8, R3.reuse, 0x1 ;  /* 0x00000003080e7211 */ /* 0x080fe400078208ff */
[----:B------:R-:W-:Y:S01]  /*1fc80*/  LEA.HI.X.SX32 R13, R13, R2, 0x1, P0 ;  /* 0x000000020d0d7211 */ /* 0x000fe200000f0eff */
[----:B------:R-:W-:Y:S04]  /*1fc90*/  STL [R1+0x610], R17 ;  /* 0x0006101101007387 */ /* 0x000fe80000100800 */
[----:B------:R-:W-:Y:S04]  /*1fca0*/  STL [R1+0x644], R16 ;  /* 0x0006441001007387 */ /* 0x000fe80000100800 */
[----:B------:R0:W-:Y:S04]  /*1fcb0*/  STL [R1+0x618], R15 ;  /* 0x0006180f01007387 */ /* 0x0001e80000100800 */
[----:B------:R1:W-:Y:S04]  /*1fcc0*/  STL [R1+0x64c], R14 ;  /* 0x00064c0e01007387 */ /* 0x0003e80000100800 */
[----:B------:R2:W-:Y:S01]  /*1fcd0*/  STL [R1+0x620], R13 ;  /* 0x0006200d01007387 */ /* 0x0005e20000100800 */
[----:B0-----:R-:W-:-:S02]  /*1fce0*/  LEA R15, P0, R29, R3, 0x1 ;  /* 0x000000031d0f7211 */ /* 0x001fc400078008ff */
[-C--:B-1----:R-:W-:Y:S02]  /*1fcf0*/  LEA.HI.X.SX32 R14, R12, R2.reuse, 0x1, P5 ;  /* 0x000000020c0e7211 */ /* 0x082fe400028f0eff */
        /* <DEDUP_REMOVED lines=12> */
[----:B------:R-:W-:Y:S02]  /*1fdc0*/  LEA.HI.X.SX32 R9, R8, R2, 0x1, P1 ;  /* 0x0000000208097211 */ /* 0x000fe400008f0eff */
[-C--:B--2---:R-:W-:Y:S01]  /*1fdd0*/  LEA R10, P2, R4, R3.reuse, 0x1 ;  /* 0x00000003040a7211 */ /* 0x084fe200078408ff */
[----:B------:R-:W-:Y:S01]  /*1fde0*/  STL [R1+0x670], R12 ;  /* 0x0006700c01007387 */ /* 0x000fe20000100800 */
[----:B------:R-:W-:-:S03]  /*1fdf0*/  LEA R8, P1, R5, R3, 0x1 ;  /* 0x0000000305087211 */ /* 0x000fc600078208ff */
[----:B------:R-:W-:Y:S04]  /*1fe00*/  STL [R1+0x640], R11 ;  /* 0x0006400b01007387 */ /* 0x000fe80000100800 */
[----:B------:R-:W-:Y:S04]  /*1fe10*/  STL [R1+0x678], R10 ;  /* 0x0006780a01007387 */ /* 0x000fe80000100800 */
[----:B------:R-:W-:Y:S04]  /*1fe20*/  STL [R1+0x648], R9 ;  /* 0x0006480901007387 */ /* 0x000fe80000100800 */
[----:B------:R0:W-:Y:S02]  /*1fe30*/  STL [R1+0x684], R8 ;  /* 0x0006840801007387 */ /* 0x0001e40000100800 */
[----:B0-----:R-:W-:-:S02]  /*1fe40*/  LEA.HI.X.SX32 R8, R28, R2, 0x1, P5 ;  /* 0x000000021c087211 */ /* 0x001fc400028f0eff */
[----:B------:R-:W0:Y:S01]  /*1fe50*/  S2R R28, SR_TID.X ;  /* 0x00000000001c7919 */ /* 0x000e220000002100 */
[-C--:B------:R-:W-:Y:S02]  /*1fe60*/  LEA.HI.X.SX32 R10, R29, R2.reuse, 0x1, P0 ;  /* 0x000000021d0a7211 */ /* 0x080fe400000f0eff */
[----:B------:R-:W-:Y:S02]  /*1fe70*/  LEA R9, P0, R6, R3, 0x1 ;  /* 0x0000000306097211 */ /* 0x000fe400078008ff */
[-C--:B------:R-:W-:Y:S01]  /*1fe80*/  LEA.HI.X.SX32 R3, R7, R2.reuse, 0x1, P4 ;  /* 0x0000000207037211 */ /* 0x080fe200020f0eff */
[----:B------:R-:W-:Y:S01]  /*1fe90*/  STL [R1+0x650], R10 ;  /* 0x0006500a01007387 */ /* 0x000fe20000100800 */
[----:B------:R-:W-:-:S03]  /*1fea0*/  LEA.HI.X.SX32 R7, R0, R2, 0x1, P3 ;  /* 0x0000000200077211 */ /* 0x000fc600018f0eff */
[----:B------:R-:W-:Y:S01]  /*1feb0*/  STL [R1+0x680], R9 ;  /* 0x0006800901007387 */ /* 0x000fe20000100800 */
[----:B------:R-:W-:-:S03]  /*1fec0*/  LEA.HI.X.SX32 R4, R4, R2, 0x1, P2 ;  /* 0x0000000204047211 */ /* 0x000fc600010f0eff */
[----:B------:R-:W-:Y:S04]  /*1fed0*/  STL [R1+0x658], R8 ;  /* 0x0006580801007387 */ /* 0x000fe80000100800 */
[----:B------:R1:W-:Y:S04]  /*1fee0*/  STL [R1+0x660], R3 ;  /* 0x0006600301007387 */ /* 0x0003e80000100800 */
[----:B------:R2:W5:Y:S01]  /*1fef0*/  LDL.LU R0, [R1+0x12e0] ;  /* 0x0012e00001007983 */ /* 0x0005620000300800 */
[----:B-1----:R-:W-:-:S03]  /*1ff00*/  LEA.HI.X.SX32 R3, R5, R2, 0x1, P1 ;  /* 0x0000000205037211 */ /* 0x002fc600008f0eff */
[----:B------:R-:W-:Y:S01]  /*1ff10*/  STL [R1+0x668], R7 ;  /* 0x0006680701007387 */ /* 0x000fe20000100800 */
[----:B------:R-:W-:-:S03]  /*1ff20*/  LEA.HI.X.SX32 R2, R6, R2, 0x1, P0 ;  /* 0x0000000206027211 */ /* 0x000fc600000f0eff */
[----:B------:R-:W-:Y:S04]  /*1ff30*/  STL [R1+0x674], R4 ;  /* 0x0006740401007387 */ /* 0x000fe80000100800 */
[----:B------:R0:W-:Y:S04]  /*1ff40*/  STL [R1+0x67c], R3 ;  /* 0x00067c0301007387 */ /* 0x0001e80000100800 */
[----:B------:R1:W-:Y:S01]  /*1ff50*/  STL [R1+0x66c], R2 ;  /* 0x00066c0201007387 */ /* 0x0003e20000100800 */
[----:B0-----:R-:W-:-:S03]  /*1ff60*/  IMAD.SHL.U32 R3, R28, 0x20, RZ ;  /* 0x000000201c037824 */ /* 0x001fc600078e00ff */
[----:B------:R2:W-:Y:S04]  /*1ff70*/  STL [R1+0x280], RZ ;  /* 0x000280ff01007387 */ /* 0x0005e80000100800 */
[----:B------:R2:W-:Y:S04]  /*1ff80*/  STL [R1+0x284], RZ ;  /* 0x000284ff01007387 */ /* 0x0005e80000100800 */
[----:B------:R2:W-:Y:S04]  /*1ff90*/  STL [R1+0xea0], R3 ;  /* 0x000ea00301007387 */ /* 0x0005e80000100800 */
        /* <DEDUP_REMOVED lines=196> */
[----:B------:R-:W-:Y:S01]  /*20be0*/  LOP3.LUT R7, R28, 0x3f, RZ, 0xc0, !PT ;  /* 0x0000003f1c077812 */ /* 0x000fe200078ec0ff */
[----:B------:R-:W-:-:S02]  /*20bf0*/  USHF.L.U32 UR4, UR7, 0x5, URZ ;  /* 0x0000000507047899 */ /* 0x000fc4000800063f */
[----:B------:R-:W-:Y:S02]  /*20c00*/  USHF.L.U32 UR5, UR6, 0x5, URZ ;  /* 0x0000000506057899 */ /* 0x000fe4000800063f */
[----:B-1----:R-:W-:Y:S01]  /*20c10*/  IMAD.SHL.U32 R2, R7, 0x2, RZ ;  /* 0x0000000207027824 */ /* 0x002fe200078e00ff */
[----:B------:R-:W-:Y:S02]  /*20c20*/  USHF.R.S32.HI UR7, URZ, 0x1f, UR4 ;  /* 0x0000001f3f077899 */ /* 0x000fe40008011404 */
[----:B------:R-:W-:Y:S02]  /*20c30*/  USHF.R.S32.HI UR6, URZ, 0x1f, UR5 ;  /* 0x0000001f3f067899 */ /* 0x000fe40008011405 */
[----:B------:R-:W-:Y:S02]  /*20c40*/  USHF.L.U32 UR12, UR5, 0x1, URZ ;  /* 0x00000001050c7899 */ /* 0x000fe4000800063f */
[----:B------:R-:W-:Y:S02]  /*20c50*/  USHF.L.U32 UR9, UR4, 0x1, URZ ;  /* 0x0000000104097899 */ /* 0x000fe4000800063f */
[----:B--2---:R-:W-:-:S05]  /*20c60*/  IMAD.MOV.U32 R28, RZ, RZ, 0x1f ;  /* 0x0000001fff1c7424 */ /* 0x004fca00078e00ff */
[----:B------:R-:W-:-:S04]  /*20c70*/  IADD3 R28, R28, c[0x0][0x180], RZ ;  /* 0x000060001c1c7a10 */ /* 0x000fc80007ffe0ff */
[----:B------:R-:W-:-:S04]  /*20c80*/  SHF.R.S32.HI R7, RZ, 0x1f, R28 ;  /* 0x0000001fff077819 */ /* 0x000fc8000001141c */
[----:B------:R-:W-:Y:S02]  /*20c90*/  LEA.HI R28, R7, R28, RZ, 0x5 ;  /* 0x0000001c071c7211 */ /* 0x000fe400078f28ff */
[----:B------:R-:W2:Y:S01]  /*20ca0*/  LDL R7, [R1+0xe88] ;  /* 0x000e880001077983 */ /* 0x000ea20000100800 */
[C---:B------:R-:W-:Y:S01]  /*20cb0*/  LOP3.LUT R6, R2.reuse, 0x10, RZ, 0x3c, !PT ;  /* 0x0000001002067812 */ /* 0x040fe200078e3cff */
[----:B------:R-:W-:Y:S01]  /*20cc0*/  USHF.L.U64.HI UR7, UR4, 0x1, UR7 ;  /* 0x0000000104077899 */ /* 0x000fe20008010207 */
[----:B------:R-:W-:Y:S01]  /*20cd0*/  SHF.R.S32.HI R4, RZ, 0x5, R28 ;  /* 0x00000005ff047819 */ /* 0x000fe2000001141c */
[----:B------:R-:W-:Y:S01]  /*20ce0*/  STL [R1+0x328], RZ ;  /* 0x000328ff01007387 */ /* 0x000fe20000100800 */
[C---:B------:R-:W-:Y:S01]  /*20cf0*/  LOP3.LUT R5, R2.reuse, 0x20, RZ, 0x3c, !PT ;  /* 0x0000002002057812 */ /* 0x040fe200078e3cff */
[----:B------:R-:W-:Y:S01]  /*20d00*/  USHF.L.U64.HI UR6, UR5, 0x1, UR6 ;  /* 0x0000000105067899 */ /* 0x000fe20008010206 */
[----:B------:R-:W-:Y:S01]  /*20d10*/  LOP3.LUT R4, R2, 0x30, RZ, 0x3c, !PT ;  /* 0x0000003002047812 */ /* 0x000fe200078e3cff */
[----:B------:R-:W-:Y:S01]  /*20d20*/  STL [R1+0x32c], RZ ;  /* 0x00032cff01007387 */ /* 0x000fe20000100800 */
[----:B------:R-:W-:-:S03]  /*20d30*/  UMOV UR4, URZ ;  /* 0x0000003f00047c82 */ /* 0x000fc60008000000 */
[----:B------:R-:W-:Y:S01]  /*20d40*/  STL [R1+0x310], RZ ;  /* 0x000310ff01007387 */ /* 0x000fe20000100800 */
[----:B--2---:R-:W-:-:S05]  /*20d50*/  LOP3.LUT R3, R7, 0x200, R3, 0xf8, !PT ;  /* 0x0000020007037812 */ /* 0x004fca00078ef803 */
[----:B------:R0:W-:Y:S04]  /*20d60*/  STL [R1+0xe90], R3 ;  /* 0x000e900301007387 */ /* 0x0001e80000100800 */
[----:B------:R1:W-:Y:S04]  /*20d70*/  STL [R1+0x314], RZ ;  /* 0x000314ff01007387 */ /* 0x0003e80000100800 */
[----:B------:R1:W-:Y:S01]  /*20d80*/  STL [R1+0x318], RZ ;  /* 0x000318ff01007387 */ /* 0x0003e20000100800 */
[----:B0-----:R-:W-:-:S03]  /*20d90*/  LOP3.LUT R3, R3, 0x20, RZ, 0x3c, !PT ;  /* 0x0000002003037812 */ /* 0x001fc600078e3cff */
        /* <DEDUP_REMOVED lines=53> */
[----:B------:R1:W-:Y:S02]  /*210f0*/  STL [R1+0xe94], R3 ;  /* 0x000e940301007387 */ /* 0x0003e40000100800 */
.L_x_3:
[----:B-----5:R-:W2:Y:S01]  /*21100*/  LDL R5, [R1+0x66c] ;  /* 0x00066c0001057983 */ /* 0x020ea20000100800 */
[----:B------:R-:W-:-:S02]  /*21110*/  UMOV UR5, 0xffffffe0 ;  /* 0xffffffe000057882 */ /* 0x000fc40000000000 */
[----:B------:R-:W-:Y:S02]  /*21120*/  ULDC UR8, c[0x0][0x180] ;  /* 0x0000600000087ab9 */ /* 0x000fe40000000800 */
[----:B------:R-:W-:Y:S01]  /*21130*/  UIMAD UR5, UR4, UR5, UR8 ;  /* 0x00000005040572a4 */ /* 0x000fe2000f8e0208 */
[----:B--2---:R-:W-:Y:S04]  /*21140*/  STL [R1+0x201c], R5 ;  /* 0x00201c0501007387 */ /* 0x004fe80000100800 */
[----:B------:R-:W2:Y:S04]  /*21150*/  LDL R4, [R1+0x680] ;  /* 0x0006800001047983 */ /* 0x000ea80000100800 */
[----:B------:R-:W-:Y:S04]  /*21160*/  STL [R1+0x2014], R10 ;  /* 0x0020140a01007387 */ /* 0x000fe80000100800 */
[----:B------:R-:W-:Y:S04]  /*21170*/  STL [R1+0x2000], R7 ;  /* 0x0020000701007387 */ /* 0x000fe80000100800 */
[----:B------:R-:W-:Y:S04]  /*21180*/  STL [R1+0x2008], R7 ;  /* 0x0020080701007387 */ /* 0x000fe80000100800 */
[----:B------:R-:W-:Y:S04]  /*21190*/  STL [R1+0x2018], R7 ;  /* 0x0020180701007387 */ /* 0x000fe80000100800 */
[----:B------:R0:W-:Y:S04]  /*211a0*/  STL [R1+0x1ffc], R9 ;  /* 0x001ffc0901007387 */ /* 0x0001e80000100800 */
[----:B0-----:R-:W3:Y:S04]  /*211b0*/  LDL R9, [R1+0x684] ;  /* 0x0006840001097983 */ /* 0x001ee80000100800 */
[----:B------:R-:W-:Y:S04]  /*211c0*/  STL [R1+0x1ff0], R3 ;  /* 0x001ff00301007387 */ /* 0x000fe80000100800 */
[----:B------:R-:W-:Y:S04]  /*211d0*/  STL [R1+0x1ff4], R3 ;  /* 0x001ff40301007387 */ /* 0x000fe80000100800 */
[----:B------:R-:W-:Y:S04]  /*211e0*/  STL [R1+0x2004], R3 ;  /* 0x0020040301007387 */ /* 0x000fe80000100800 */
[----:B------:R0:W-:Y:S04]  /*211f0*/  STL [R1+0x200c], R3 ;  /* 0x00200c0301007387 */ /* 0x0001e80000100800 */
[----:B01----:R-:W4:Y:S04]  /*21200*/  LDL R3, [R1+0x67c] ;  /* 0x00067c0001037983 */ /* 0x003f280000100800 */
[----:B------:R-:W-:Y:S04]  /*21210*/  STL [R1+0x1fec], R6 ;  /* 0x001fec0601007387 */ /* 0x000fe80000100800 */
[----:B------:R0:W-:Y:S04]  /*21220*/  STL [R1+0x1ff8], R6 ;  /* 0x001ff80601007387 */ /* 0x0001e80000100800 */
[----:B------:R1:W-:Y:S04]  /*21230*/  STL [R1+0x1fe8], R8 ;  /* 0x001fe80801007387 */ /* 0x0003e80000100800 */
[----:B------:R-:W-:Y:S04]  /*21240*/  STL [R1+0x1fe4], R29 ;  /* 0x001fe41d01007387 */ /* 0x000fe80000100800 */
        /* <DEDUP_REMOVED lines=39> */
[----:B------:R-:W0:Y:S04]  /*214c0*/  S2R R5, SR_TID.X ;  /* 0x0000000000057919 */ /* 0x000e280000002100 */
[----:B------:R-:W-:Y:S04]  /*214d0*/  STL [R1+0x1f94], R2 ;  /* 0x001f940201007387 */ /* 0x000fe80000100800 */
[----:B------:R-:W-:Y:S04]  /*214e0*/  STL [R1+0x1f98], R2 ;  /* 0x001f980201007387 */ /* 0x000fe80000100800 */
[----:B-----5:R-:W-:Y:S04]  /*214f0*/  STL [R1+0x1d30], R0 ;  /* 0x001d300001007387 */ /* 0x020fe80000100800 */
[----:B------:R-:W-:Y:S04]  /*21500*/  STL [R1+0x1d80], R0 ;  /* 0x001d800001007387 */ /* 0x000fe80000100800 */
[----:B------:R-:W-:Y:S04]  /*21510*/  STL [R1+0x1d84], R0 ;  /* 0x001d840001007387 */ /* 0x000fe80000100800 */
[----:B------:R-:W-:Y:S01]  /*21520*/  STL [R1+0x1d88], R0 ;  /* 0x001d880001007387 */ /* 0x000fe20000100800 */
[----:B0-----:R-:W-:-:S02]  /*21530*/  SHF.R.U32.HI R10, RZ, 0x5, R5 ;  /* 0x00000005ff0a7819 */ /* 0x001fc40000011605 */
[----:B------:R-:W-:Y:S01]  /*21540*/  SHF.R.U32.HI R5, RZ, 0x5, R5 ;  /* 0x00000005ff057819 */ /* 0x000fe20000011605 */
[----:B------:R-:W-:Y:S01]  /*21550*/  STL [R1+0x1d8c], R0 ;  /* 0x001d8c0001007387 */ /* 0x000fe20000100800 */
[----:B------:R-:W-:Y:S02]  /*21560*/  PRMT R7, RZ, 0x7610, R7 ;  /* 0x00007610ff077816 */ /* 0x000fe40000000007 */
[----:B------:R-:W-:Y:S01]  /*21570*/  SGXT.U32 R5, R5, 0x1 ;  /* 0x000000010505781a */ /* 0x000fe20000000000 */
[----:B------:R-:W-:Y:S01]  /*21580*/  STL [R1+0x1d90], R0 ;  /* 0x001d900001007387 */ /* 0x000fe20000100800 */
[----:B------:R-:W-:Y:S02]  /*21590*/  SGXT.U32 R10, R10, 0x1 ;  /* 0x000000010a0a781a */ /* 0x000fe40000000000 */
[----:B------:R-:W-:Y:S01]  /*215a0*/  LOP3.LUT R5, R5, 0x2, RZ, 0xfc, !PT ;  /* 0x0000000205057812 */ /* 0x000fe200078efcff */
[----:B------:R-:W-:Y:S01]  /*215b0*/  STL [R1+0x1d94], R0 ;  /* 0x001d940001007387 */ /* 0x000fe20000100800 */
[----:B------:R-:W-:-:S02]  /*215c0*/  LOP3.LUT R6, R10, 0x4, RZ, 0xfc, !PT ;  /* 0x000000040a067812 */ /* 0x000fc400078efcff */
[----:B------:R-:W-:Y:S01]  /*215d0*/  ISETP.GE.AND P2, PT, R5, UR5, PT ;  /* 0x0000000505007c0c */ /* 0x000fe2000bf46270 */
        /* <DEDUP_REMOVED lines=28> */
[----:B------:R0:W-:Y:S04]  /*217a0*/  STL [R1+0x1f40], R0 ;  /* 0x001f400001007387 */ /* 0x0001e80000100800 */
[----:B------:R-:W2:Y:S04]  /*217b0*/  LDL.LU R5, [R1+0x201c] ;  /* 0x00201c0001057983 */ /* 0x000ea80000300800 */
[----:B-1----:R-:W1:Y:S01]  /*217c0*/  S2R R8, SR_TID.X ;  /* 0x0000000000087919 */ /* 0x002e620000002100 */
[----:B0-----:R-:W-:-:S02]  /*217d0*/  PRMT R0, RZ, 0x7610, R0 ;  /* 0x00007610ff007816 */ /* 0x001fc40000000000 */
[----:B-1----:R-:W-:-:S04]  /*217e0*/  SHF.R.U32.HI R29, RZ, 0x5, R8 ;  /* 0x00000005ff1d7819 */ /* 0x002fc80000011608 */
[----:B------:R-:W-:-:S04]  /*217f0*/  SGXT.U32 R29, R29, 0x1 ;  /* 0x000000011d1d781a */ /* 0x000fc80000000000 */
[----:B------:R-:W-:-:S13]  /*21800*/  ISETP.GE.AND P1, PT, R29, UR5, PT ;  /* 0x000000051d007c0c */ /* 0x000fda000bf26270 */
[----:B--2---:R0:W2:Y:S04]  /*21810*/  @!P1 LDG.E.U16 R0, [R4.64] ;  /* 0x0000000a04009981 */ /* 0x0040a8000c1e1500 */
[----:B0-----:R-:W0:Y:S01]  /*21820*/  S2R R5, SR_TID.X ;  /* 0x0000000000057919 */ /* 0x001e220000002100 */
[----:B---3--:R-:W-:Y:S01]  /*21830*/  @!P2 IMAD.MOV.U32 R4, RZ, RZ, R9 ;  /* 0x000000ffff04a224 */ /* 0x008fe200078e0009 */
[----:B------:R-:W-:Y:S02]  /*21840*/  ISETP.GE.AND P3, PT, R6, UR5, PT ;  /* 0x0000000506007c0c */ /* 0x000fe4000bf66270 */
[----:B------:R-:W3:Y:S04]  /*21850*/  LDL R6, [R1+0x664] ;  /* 0x0006640001067983 */ /* 0x000ee80000100800 */
[----:B------:R-:W2:Y:S01]  /*21860*/  LDL R9, [R1+0x65c] ;  /* 0x00065c0001097983 */ /* 0x000ea20000100800 */
[----:B0-----:R-:W-:-:S04]  /*21870*/  SHF.R.U32.HI R5, RZ, 0x5, R5 ;  /* 0x00000005ff057819 */ /* 0x001fc80000011605 */
[----:B------:R-:W-:-:S04]  /*21880*/  SGXT.U32 R5, R5, 0x1 ;  /* 0x000000010505781a */ /* 0x000fc80000000000 */
[----:B------:R-:W-:-:S04]  /*21890*/  LOP3.LUT R5, R5, 0x8, RZ, 0xfc, !PT ;  /* 0x0000000805057812 */ /* 0x000fc800078efcff */
[----:B------:R-:W-:Y:S01]  /*218a0*/  ISETP.GE.AND P1, PT, R5, UR5, PT ;  /* 0x0000000505007c0c */ /* 0x000fe2000bf26270 */
[----:B----4-:R-:W-:-:S05]  /*218b0*/  @!P2 IMAD.MOV.U32 R5, RZ, RZ, R3 ;  /* 0x000000ffff05a224 */ /* 0x010fca00078e0003 */
[----:B------:R-:W4:Y:S01]  /*218c0*/  @!P2 LDG.E.U16 R7, [R4.64] ;  /* 0x0000000a0407a981 */ /* 0x000f22000c1e1500 */
[----:B------:R-:W-:-:S04]  /*218d0*/  LOP3.LUT R10, R10, 0x6, RZ, 0xfc, !PT ;  /* 0x000000060a0a7812 */ /* 0x000fc800078efcff */
[----:B------:R-:W-:Y:S02]  /*218e0*/  ISETP.GE.AND P0, PT, R10, UR5, PT ;  /* 0x000000050a007c0c */ /* 0x000fe4000bf06270 */
[----:B------:R-:W0:Y:S04]  /*218f0*/  S2R R10, SR_TID.X ;  /* 0x00000000000a7919 */ /* 0x000e280000002100 */
[----:B----4-:R1:W-:Y:S04]  /*21900*/  STL [R1+0x70], R7 ;  /* 0x0000700701007387 */ /* 0x0103e80000100800 */
[----:B-1----:R-:W4:Y:S04]  /*21910*/  LDL.LU R7, [R1+0x2018] ;  /* 0x0020180001077983 */ /* 0x002f280000300800 */
[----:B------:R-:W2:Y:S04]  /*21920*/  LDL R4, [R1+0x674] ;  /* 0x0006740001047983 */ /* 0x000ea80000100800 */
[----:B------:R-:W2:Y:S01]  /*21930*/  LDL R5, [R1+0x678] ;  /* 0x0006780001057983 */ /* 0x000ea20000100800 */
[----:B0-----:R-:W-:-:S04]  /*21940*/  SHF.R.U32.HI R10, RZ, 0x5, R10 ;  /* 0x00000005ff0a7819 */ /* 0x001fc8000001160a */
[----:B------:R-:W-:Y:S02]  /*21950*/  SGXT.U32 R10, R10, 0x1 ;  /* 0x000000010a0a781a */ /* 0x000fe40000000000 */
[----:B------:R-:W-:Y:S02]  /*21960*/  PRMT R28, RZ, 0x7610, R28 ;  /* 0x00007610ff1c7816 */ /* 0x000fe4000000001c */
[----:B------:R-:W-:-:S04]  /*21970*/  LOP3.LUT R10, R10, 0xa, RZ, 0xfc, !PT ;  /* 0x0000000a0a0a7812 */ /* 0x000fc800078efcff */
[----:B------:R-:W-:Y:S02]  /*21980*/  ISETP.GE.AND P2, PT, R10, UR5, PT ;  /* 0x000000050a007c0c */ /* 0x000fe4000bf46270 */
[----:B------:R-:W3:Y:S01]  /*21990*/  LDL.LU R10, [R1+0x2014] ;  /* 0x00201400010a7983 */ /* 0x000ee20000300800 */
[----:B--2---:R-:W-:-:S04]  /*219a0*/  @!P3 LOP3.LUT R5, R5, R4, RZ, 0x3c, !PT ;  /* 0x000000040505b212 */ /* 0x004fc800078e3cff */
[----:B------:R-:W-:-:S04]  /*219b0*/  @!P3 LOP3.LUT R4, R5, R4, RZ, 0x3c, !PT ;  /* 0x000000040504b212 */ /* 0x000fc800078e3cff */
[----:B------:R-:W-:-:S05]  /*219c0*/  @!P3 LOP3.LUT R5, R5, R4, RZ, 0x3c, !PT ;  /* 0x000000040505b212 */ /* 0x000fca00078e3cff */
[----:B------:R0:W2:Y:S04]  /*219d0*/  @!P3 LDG.E.U16 R28, [R4.64] ;  /* 0x0000000a041cb981 */ /* 0x0000a8000c1e1500 */
[----:B0-----:R-:W2:Y:S04]  /*219e0*/  LDL R4, [R1+0x668] ;  /* 0x0006680001047983 */ /* 0x001ea80000100800 */
[----:B------:R-:W2:Y:S01]  /*219f0*/  LDL R5, [R1+0x670] ;  /* 0x0006700001057983 */ /* 0x000ea20000100800 */
[----:B----4-:R-:W-:-:S03]  /*21a00*/  PRMT R7, RZ, 0x7610, R7 ;  /* 0x00007610ff077816 */ /* 0x010fc60000000007 */
[----:B------:R-:W0:Y:S01]  /*21a10*/  S2R R3, SR_TID.X ;  /* 0x0000000000037919 */ /* 0x000e220000002100 */
[----:B--2---:R-:W-:-:S04]  /*21a20*/  @!P0 LOP3.LUT R5, R5, R4, RZ, 0x3c, !PT ;  /* 0x0000000405058212 */ /* 0x004fc800078e3cff */
[----:B------:R-:W-:-:S04]  /*21a30*/  @!P0 LOP3.LUT R4, R5, R4, RZ, 0x3c, !PT ;  /* 0x0000000405048212 */ /* 0x000fc800078e3cff */
[----:B------:R-:W-:-:S05]  /*21a40*/  @!P0 LOP3.LUT R5, R5, R4, RZ, 0x3c, !PT ;  /* 0x0000000405058212 */ /* 0x000fca00078e3cff */
[----:B------:R-:W2:Y:S01]  /*21a50*/  @!P0 LDG.E.U16 R7, [R4.64] ;  /* 0x0000000a04078981 */ /* 0x000ea2000c1e1500 */
[----:B0-----:R-:W-:-:S04]  /*21a60*/  SHF.R.U32.HI R3, RZ, 0x5, R3 ;  /* 0x00000005ff037819 */ /* 0x001fc80000011603 */
[----:B------:R-:W-:Y:S01]  /*21a70*/  SGXT.U32 R3, R3, 0x1 ;  /* 0x000000010303781a */ /* 0x000fe20000000000 */
[----:B------:R0:W-:Y:S03]  /*21a80*/  STL [R1+0x88], R28 ;  /* 0x0000881c01007387 */ /* 0x0001e60000100800 */
[C---:B0-----:R-:W-:Y:S02]  /*21a90*/  LOP3.LUT R28, R3.reuse, 0xc, RZ, 0xfc, !PT ;  /* 0x0000000c031c7812 */ /* 0x041fe400078efcff */
[----:B------:R-:W-:Y:S02]  /*21aa0*/  LOP3.LUT R3, R3, 0xe, RZ, 0xfc, !PT ;  /* 0x0000000e03037812 */ /* 0x000fe400078efcff */
[----:B------:R-:W-:Y:S02]  /*21ab0*/  ISETP.GE.AND P3, PT, R28, UR5, PT ;  /* 0x000000051c007c0c */ /* 0x000fe4000bf66270 */
[----:B------:R-:W4:Y:S01]  /*21ac0*/  LDL.LU R28, [R1+0x2010] ;  /* 0x00201000011c7983 */ /* 0x000f220000300800 */
[----:B------:R-:W-:-:S03]  /*21ad0*/  ISETP.GE.AND P4, PT, R3, UR5, PT ;  /* 0x0000000503007c0c */ /* 0x000fc6000bf86270 */
[----:B------:R-:W4:Y:S04]  /*21ae0*/  LDL.LU R3, [R1+0x200c] ;  /* 0x00200c0001037983 */ /* 0x000f280000300800 */
[----:B--2---:R0:W-:Y:S04]  /*21af0*/  STL [R1+0x8c], R7 ;  /* 0x00008c0701007387 */ /* 0x0041e80000100800 */
[----:B0-----:R-:W2:Y:S04]  /*21b00*/  LDL.LU R7, [R1+0x2008] ;  /* 0x0020080001077983 */ /* 0x001ea80000300800 */
[----:B------:R-:W2:Y:S01]  /*21b10*/  LDL R5, [R1+0x660] ;  /* 0x0006600001057983 */ /* 0x000ea20000100800 */
[----:B---3--:R-:W-:Y:S01]  /*21b20*/  PRMT R10, RZ, 0x7610, R10 ;  /* 0x00007610ff0a7816 */ /* 0x008fe2000000000a */
[----:B------:R-:W-:-:S02]  /*21b30*/  @!P1 IMAD.MOV.U32 R4, RZ, RZ, R6 ;  /* 0x000000ffff049224 */ /* 0x000fc400078e0006 */
[----:B------:R-:W3:Y:S04]  /*21b40*/  LDL R6, [R1+0x63c] ;  /* 0x00063c0001067983 */ /* 0x000ee80000100800 */
[----:B--2---:R0:W2:Y:S04]  /*21b50*/  @!P1 LDG.E.U16 R10, [R4.64] ;  /* 0x0000000a040a9981 */ /* 0x0040a8000c1e1500 */
[----:B0-----:R-:W0:Y:S02]  /*21b60*/  S2R R5, SR_TID.X ;  /* 0x0000000000057919 */ /* 0x001e240000002100 */
[----:B0-----:R-:W-:-:S04]  /*21b70*/  SHF.R.U32.HI R5, RZ, 0x5, R5 ;  /* 0x00000005ff057819 */ /* 0x001fc80000011605 */
[----:B------:R-:W-:-:S04]  /*21b80*/  SGXT.U32 R5, R5, 0x1 ;  /* 0x000000010505781a */ /* 0x000fc80000000000 */
[----:B------:R-:W-:Y:S02]  /*21b90*/  LOP3.LUT R4, R5, 0x10, RZ, 0xfc, !PT ;  /* 0x0000001005047812 */ /* 0x000fe400078efcff */
[----:B------:R-:W2:Y:S01]  /*21ba0*/  LDL R5, [R1+0x658] ;  /* 0x0006580001057983 */ /* 0x000ea20000100800 */
[----:B----4-:R-:W-:Y:S02]  /*21bb0*/  PRMT R3, RZ, 0x7610, R3 ;  /* 0x00007610ff037816 */ /* 0x010fe40000000003 */
[----:B------:R-:W-:Y:S01]  /*21bc0*/  ISETP.GE.AND P0, PT, R4, UR5, PT ;  /* 0x0000000504007c0c */ /* 0x000fe2000bf06270 */
[----:B------:R-:W-:-:S05]  /*21bd0*/  @!P2 IMAD.MOV.U32 R4, RZ, RZ, R9 ;  /* 0x000000ffff04a224 */ /* 0x000fca00078e0009 */
[----:B--2---:R-:W2:Y:S04]  /*21be0*/  @!P2 LDG.E.U16 R3, [R4.64] ;  /* 0x0000000a0403a981 */ /* 0x004ea8000c1e1500 */
[----:B--2---:R0:W-:Y:S04]  /*21bf0*/  STL [R1+0x54], R3 ;  /* 0x0000540301007387 */ /* 0x0041e80000100800 */
[----:B0-----:R-:W2:Y:S04]  /*21c00*/  LDL.LU R3, [R1+0x2004] ;  /* 0x0020040001037983 */ /* 0x001ea80000300800 */
[----:B------:R-:W4:Y:S04]  /*21c10*/  LDL R4, [R1+0x650] ;  /* 0x0006500001047983 */ /* 0x000f280000100800 */
[----:B------:R-:W4:Y:S01]  /*21c20*/  LDL R5, [R1+0x654] ;  /* 0x0006540001057983 */ /* 0x000f220000100800 */
[----:B------:R-:W-:-:S02]  /*21c30*/  PRMT R7, RZ, 0x7610, R7 ;  /* 0x00007610ff077816 */ /* 0x000fc40000000007 */
[----:B----4-:R-:W-:-:S04]  /*21c40*/  @!P3 LOP3.LUT R5, R5, R4, RZ, 0x3c, !PT ;  /* 0x000000040505b212 */ /* 0x010fc800078e3cff */
[----:B------:R-:W-:-:S04]  /*21c50*/  @!P3 LOP3.LUT R4, R5, R4, RZ, 0x3c, !PT ;  /* 0x000000040504b212 */ /* 0x000fc800078e3cff */
[----:B------:R-:W-:-:S05]  /*21c60*/  @!P3 LOP3.LUT R5, R5, R4, RZ, 0x3c, !PT ;  /* 0x000000040505b212 */ /* 0x000fca00078e3cff */
[----:B------:R-:W4:Y:S04]  /*21c70*/  @!P3 LDG.E.U16 R7, [R4.64] ;  /* 0x0000000a0407b981 */ /* 0x000f28000c1e1500 */
[----:B----4-:R0:W-:Y:S04]  /*21c80*/  STL [R1+0x6c], R7 ;  /* 0x00006c0701007387 */ /* 0x0101e80000100800 */
[----:B0-----:R-:W4:Y:S04]  /*21c90*/  LDL.LU R7, [R1+0x2000] ;  /* 0x0020000001077983 */ /* 0x001f280000300800 */
[----:B------:R-:W3:Y:S04]  /*21ca0*/  LDL R4, [R1+0x648] ;  /* 0x0006480001047983 */ /* 0x000ee80000100800 */
[----:B------:R-:W3:Y:S01]  /*21cb0*/  LDL R5, [R1+0x64c] ;  /* 0x00064c0001057983 */ /* 0x000ee20000100800 */
[----:B--2---:R-:W-:-:S02]  /*21cc0*/  PRMT R3, RZ, 0x7610, R3 ;  /* 0x00007610ff037816 */ /* 0x004fc40000000003 */
[----:B---3--:R-:W-:-:S04]  /*21cd0*/  @!P4 LOP3.LUT R5, R5, R4, RZ, 0x3c, !PT ;  /* 0x000000040505c212 */ /* 0x008fc800078e3cff */
[----:B------:R-:W-:-:S04]  /*21ce0*/  @!P4 LOP3.LUT R4, R5, R4, RZ, 0x3c, !PT ;  /* 0x000000040504c212 */ /* 0x000fc800078e3cff */
[----:B------:R-:W-:-:S05]  /*21cf0*/  @!P4 LOP3.LUT R5, R5, R4, RZ, 0x3c, !PT ;  /* 0x000000040505c212 */ /* 0x000fca00078e3cff */
[----:B------:R-:W2:Y:S04]  /*21d00*/  @!P4 LDG.E.U16 R3, [R4.64] ;  /* 0x0000000a0403c981 */ /* 0x000ea8000c1e1500 */
[----:B------:R-:W0:Y:S04]  /*21d10*/  S2R R9, SR_TID.X ;  /* 0x0000000000097919 */ /* 0x000e280000002100 */
[----:B--2---:R1:W-:Y:S04]  /*21d20*/  STL [R1+0x84], R3 ;  /* 0x0000840301007387 */ /* 0x0043e80000100800 */
[----:B------:R-:W2:Y:S04]  /*21d30*/  LDL R4, [R1+0x640] ;  /* 0x0006400001047983 */ /* 0x000ea80000100800 */
[----:B------:R-:W2:Y:S01]  /*21d40*/  LDL R5, [R1+0x644] ;  /* 0x0006440001057983 */ /* 0x000ea20000100800 */
[----:B0-----:R-:W-:-:S04]  /*21d50*/  SHF.R.U32.HI R9, RZ, 0x5, R9 ;  /* 0x00000005ff097819 */ /* 0x001fc80000011609 */
[----:B------:R-:W-:-:S04]  /*21d60*/  SGXT.U32 R9, R9, 0x1 ;  /* 0x000000010909781a */ /* 0x000fc80000000000 */
[----:B------:R-:W-:Y:S02]  /*21d70*/  LOP3.LUT R9, R9, 0x12, RZ, 0xfc, !PT ;  /* 0x0000001209097812 */ /* 0x000fe400078efcff */
[----:B----4-:R-:W-:Y:S02]  /*21d80*/  PRMT R7, RZ, 0x7610, R7 ;  /* 0x00007610ff077816 */ /* 0x010fe40000000007 */
[----:B------:R-:W-:Y:S02]  /*21d90*/  ISETP.GE.AND P1, PT, R9, UR5, PT ;  /* 0x0000000509007c0c */ /* 0x000fe4000bf26270 */
[----:B------:R-:W3:Y:S04]  /*21da0*/  LDL.LU R9, [R1+0x1ffc] ;  /* 0x001ffc0001097983 */ /* 0x000ee80000300800 */
[----:B-1----:R-:W0:Y:S01]  /*21db0*/  S2R R3, SR_TID.X ;  /* 0x0000000000037919 */ /* 0x002e220000002100 */
[----:B--2---:R-:W-:-:S04]  /*21dc0*/  @!P0 LOP3.LUT R5, R5, R4, RZ, 0x3c, !PT ;  /* 0x0000000405058212 */ /* 0x004fc800078e3cff */
[----:B------:R-:W-:-:S04]  /*21dd0*/  @!P0 LOP3.LUT R4, R5, R4, RZ, 0x3c, !PT ;  /* 0x0000000405048212 */ /* 0x000fc800078e3cff */
[----:B------:R-:W-:-:S05]  /*21de0*/  @!P0 LOP3.LUT R5, R5, R4, RZ, 0x3c, !PT ;  /* 0x0000000405058212 */ /* 0x000fca00078e3cff */
[----:B------:R1:W2:Y:S04]  /*21df0*/  @!P0 LDG.E.U16 R7, [R4.64] ;  /* 0x0000000a04078981 */ /* 0x0002a8000c1e1500 */
[----:B-1----:R-:W4:Y:S01]  /*21e00*/  LDL R5, [R1+0x638] ;  /* 0x0006380001057983 */ /* 0x002f220000100800 */
[----:B0-----:R-:W-:-:S04]  /*21e10*/  SHF.R.U32.HI R3, RZ, 0x5, R3 ;  /* 0x00000005ff037819 */ /* 0x001fc80000011603 */
[----:B------:R-:W-:-:S04]  /*21e20*/  SGXT.U32 R3, R3, 0x1 ;  /* 0x000000010303781a */ /* 0x000fc80000000000 */
[----:B------:R-:W-:Y:S02]  /*21e30*/  LOP3.LUT R4, R3, 0x14, RZ, 0xfc, !PT ;  /* 0x0000001403047812 */ /* 0x000fe400078efcff */
[----:B---3--:R-:W-:Y:S02]  /*21e40*/  PRMT R9, RZ, 0x7610, R9 ;  /* 0x00007610ff097816 */ /* 0x008fe40000000009 */
[----:B------:R-:W-:Y:S01]  /*21e50*/  ISETP.GE.AND P0, PT, R4, UR5, PT ;  /* 0x0000000504007c0c */ /* 0x000fe2000bf06270 */
[----:B------:R-:W-:Y:S01]  /*21e60*/  @!P1 IMAD.MOV.U32 R4, RZ, RZ, R6 ;  /* 0x000000ffff049224 */ /* 0x000fe200078e0006 */
[----:B------:R-:W0:Y:S04]  /*21e70*/  S2R R3, SR_TID.X ;  /* 0x0000000000037919 */ /* 0x000e280000002100 */
[----:B----4-:R1:W3:Y:S01]  /*21e80*/  @!P1 LDG.E.U16 R9, [R4.64] ;  /* 0x0000000a04099981 */ /* 0x0102e2000c1e1500 */
[----:B0-----:R-:W-:-:S04]  /*21e90*/  SHF.R.U32.HI R3, RZ, 0x5, R3 ;  /* 0x00000005ff037819 */ /* 0x001fc80000011603 */
[----:B------:R-:W-:-:S04]  /*21ea0*/  SGXT.U32 R3, R3, 0x1 ;  /* 0x000000010303781a */ /* 0x000fc80000000000 */
[----:B------:R-:W-:Y:S01]  /*21eb0*/  LOP3.LUT R6, R3, 0x16, RZ, 0xfc, !PT ;  /* 0x0000001603067812 */ /* 0x000fe200078efcff */
[----:B-1----:R-:W4:Y:S04]  /*21ec0*/  LDL R4, [R1+0x630] ;  /* 0x0006300001047983 */ /* 0x002f280000100800 */
[----:B------:R-:W4:Y:S01]  /*21ed0*/  LDL R5, [R1+0x634] ;  /* 0x0006340001057983 */ /* 0x000f220000100800 */
[----:B------:R-:W-:-:S03]  /*21ee0*/  ISETP.GE.AND P1, PT, R6, UR5, PT ;  /* 0x0000000506007c0c */ /* 0x000fc6000bf26270 */
[----:B---3--:R-:W-:Y:S04]  /*21ef0*/  STL [R1+0x1f34], R9 ;  /* 0x001f340901007387 */ /* 0x008fe80000100800 */
[----:B------:R-:W3:Y:S01]  /*21f00*/  LDL.LU R6, [R1+0x1ff8] ;  /* 0x001ff80001067983 */ /* 0x000ee20000300800 */
[----:B----4-:R-:W-:-:S04]  /*21f10*/  @!P0 LOP3.LUT R5, R5, R4, RZ, 0x3c, !PT ;  /* 0x0000000405058212 */ /* 0x010fc800078e3cff */
[----:B------:R-:W-:-:S04]  /*21f20*/  @!P0 LOP3.LUT R4, R5, R4, RZ, 0x3c, !PT ;  /* 0x0000000405048212 */ /* 0x000fc800078e3cff */
[----:B------:R-:W-:Y:S01]  /*21f30*/  @!P0 LOP3.LUT R5, R5, R4, RZ, 0x3c, !PT ;  /* 0x0000000405058212 */ /* 0x000fe200078e3cff */
[----:B------:R-:W0:Y:S01]  /*21f40*/  S2R R3, SR_TID.X ;  /* 0x0000000000037919 */ /* 0x000e220000002100 */
[----:B---3--:R-:W-:-:S06]  /*21f50*/  PRMT R6, RZ, 0x7610, R6 ;  /* 0x00007610ff067816 */ /* 0x008fcc0000000006 */
[----:B------:R1:W3:Y:S01]  /*21f60*/  @!P0 LDG.E.U16 R6, [R4.64] ;  /* 0x0000000a04068981 */ /* 0x0002e2000c1e1500 */
[----:B0-----:R-:W-:-:S04]  /*21f70*/  SHF.R.U32.HI R3, RZ, 0x5, R3 ;  /* 0x00000005ff037819 */ /* 0x001fc80000011603 */
[----:B------:R-:W-:Y:S01]  /*21f80*/  SGXT.U32 R3, R3, 0x1 ;  /* 0x000000010303781a */ /* 0x000fe20000000000 */
[----:B-1----:R-:W4:Y:S03]  /*21f90*/  LDL R4, [R1+0x628] ;  /* 0x0006280001047983 */ /* 0x002f260000100800 */
[----:B------:R-:W-:-:S04]  /*21fa0*/  LOP3.LUT R3, R3, 0x18, RZ, 0xfc, !PT ;  /* 0x0000001803037812 */ /* 0x000fc800078efcff */
[----:B------:R-:W-:Y:S01]  /*21fb0*/  ISETP.GE.AND P0, PT, R3, UR5, PT ;  /* 0x0000000503007c0c */ /* 0x000fe2000bf06270 */
[----:B---3--:R0:W-:Y:S04]  /*21fc0*/  STL [R1+0x48], R6 ;  /* 0x0000480601007387 */ /* 0x0081e80000100800 */
[----:B------:R-:W4:Y:S04]  /*21fd0*/  LDL R5, [R1+0x62c] ;  /* 0x00062c0001057983 */ /* 0x000f280000100800 */
[----:B------:R-:W3:Y:S01]  /*21fe0*/  LDL.LU R3, [R1+0x1ff4] ;  /* 0x001ff40001037983 */ /* 0x000ee20000300800 */
[----:B----4-:R-:W-:-:S04]  /*21ff0*/  @!P1 LOP3.LUT R5, R5, R4, RZ, 0x3c, !PT ;  /* 0x0000000405059212 */ /* 0x010fc800078e3cff */
[C---:B------:R-:W-:Y:S02]  /*22000*/  @!P1 LOP3.LUT R4, R5.reuse, R4, RZ, 0x3c, !PT ;  /* 0x0000000405049212 */ /* 0x040fe400078e3cff */
[----:B---3--:R-:W-:Y:S02]  /*22010*/  PRMT R3, RZ, 0x7610, R3 ;  /* 0x00007610ff037816 */ /* 0x008fe40000000003 */
[----:B------:R-:W-:-:S05]  /*22020*/  @!P1 LOP3.LUT R5, R5, R4, RZ, 0x3c, !PT ;  /* 0x0000000405059212 */ /* 0x000fca00078e3cff */
[----:B------:R-:W3:Y:S04]  /*22030*/  @!P1 LDG.E.U16 R3, [R4.64] ;  /* 0x0000000a04039981 */ /* 0x000ee8000c1e1500 */
[----:B0-----:R-:W0:Y:S04]  /*22040*/  S2R R6, SR_TID.X ;  /* 0x0000000000067919 */ /* 0x001e280000002100 */
[----:B---3--:R1:W-:Y:S04]  /*22050*/  STL [R1+0x64], R3 ;  /* 0x0000640301007387 */ /* 0x0083e80000100800 */
[----:B-1----:R-:W3:Y:S04]  /*22060*/  LDL.LU R3, [R1+0x1ff0] ;  /* 0x001ff00001037983 */ /* 0x002ee80000300800 */
[----:B------:R-:W4:Y:S04]  /*22070*/  LDL R4, [R1+0x620] ;  /* 0x0006200001047983 */ /* 0x000f280000100800 */
[----:B------:R-:W4:Y:S01]  /*22080*/  LDL R5, [R1+0x624] ;  /* 0x0006240001057983 */ /* 0x000f220000100800 */
[----:B0-----:R-:W-:-:S04]  /*22090*/  SHF.R.U32.HI R6, RZ, 0x5, R6 ;  /* 0x00000005ff067819 */ /* 0x001fc80000011606 */
[----:B------:R-:W-:-:S04]  /*220a0*/  SGXT.U32 R6, R6, 0x1 ;  /* 0x000000010606781a */ /* 0x000fc80000000000 */
[----:B------:R-:W-:-:S04]  /*220b0*/  LOP3.LUT R6, R6, 0x1a, RZ, 0xfc, !PT ;  /* 0x0000001a06067812 */ /* 0x000fc800078efcff */
[----:B------:R-:W-:Y:S02]  /*220c0*/  ISETP.GE.AND P1, PT, R6, UR5, PT ;  /* 0x0000000506007c0c */ /* 0x000fe4000bf26270 */
[----:B------:R-:W2:Y:S01]  /*220d0*/  LDL.LU R6, [R1+0x1fec] ;  /* 0x001fec0001067983 */ /* 0x000ea20000300800 */
[----:B---3--:R-:W-:Y:S02]  /*220e0*/  PRMT R3, RZ, 0x7610, R3 ;  /* 0x00007610ff037816 */ /* 0x008fe40000000003 */
[----:B----4-:R-:W-:-:S04]  /*220f0*/  @!P0 LOP3.LUT R5, R5, R4, RZ, 0x3c, !PT ;  /* 0x0000000405058212 */ /* 0x010fc800078e3cff */
[----:B------:R-:W-:-:S04]  /*22100*/  @!P0 LOP3.LUT R4, R5, R4, RZ, 0x3c, !PT ;  /* 0x0000000405048212 */ /* 0x000fc800078e3cff */
[----:B------:R-:W-:-:S05]  /*22110*/  @!P0 LOP3.LUT R5, R5, R4, RZ, 0x3c, !PT ;  /* 0x0000000405058212 */ /* 0x000fca00078e3cff */
[----:B------:R0:W3:Y:S04]  /*22120*/  @!P0 LDG.E.U16 R3, [R4.64] ;  /* 0x0000000a04038981 */ /* 0x0000e8000c1e1500 */
[----:B0-----:R-:W4:Y:S04]  /*22130*/  LDL R4, [R1+0x618] ;  /* 0x0006180001047983 */ /* 0x001f280000100800 */
[----:B------:R-:W4:Y:S01]  /*22140*/  LDL R5, [R1+0x61c] ;  /* 0x00061c0001057983 */ /* 0x000f220000100800 */
[----:B------:R-:W-:-:S04]  /*22150*/  SHF.R.U32.HI R8, RZ, 0x5, R8 ;  /* 0x00000005ff087819 */ /* 0x000fc80000011608 */
[----:B------:R-:W-:Y:S02]  /*22160*/  SGXT.U32 R8, R8, 0x1 ;  /* 0x000000010808781a */ /* 0x000fe40000000000 */
[----:B--2---:R-:W-:Y:S02]  /*22170*/  PRMT R6, RZ, 0x7610, R6 ;  /* 0x00007610ff067816 */ /* 0x004fe40000000006 */
[----:B------:R-:W-:-:S04]  /*22180*/  LOP3.LUT R8, R8, 0x1c, RZ, 0xfc, !PT ;  /* 0x0000001c08087812 */ /* 0x000fc800078efcff */
[----:B------:R-:W-:Y:S02]  /*22190*/  ISETP.GE.AND P0, PT, R8, UR5, PT ;  /* 0x0000000508007c0c */ /* 0x000fe4000bf06270 */
[----:B------:R-:W2:Y:S01]  /*221a0*/  LDL.LU R8, [R1+0x1fe8] ;  /* 0x001fe80001087983 */ /* 0x000ea20000300800 */
[----:B----4-:R-:W-:-:S04]  /*221b0*/  @!P1 LOP3.LUT R5, R5, R4, RZ, 0x3c, !PT ;  /* 0x0000000405059212 */ /* 0x010fc800078e3cff */
[----:B------:R-:W-:-:S04]  /*221c0*/  @!P1 LOP3.LUT R4, R5, R4, RZ, 0x3c, !PT ;  /* 0x0000000405049212 */ /* 0x000fc800078e3cff */
[----:B------:R-:W-:-:S05]  /*221d0*/  @!P1 LOP3.LUT R5, R5, R4, RZ, 0x3c, !PT ;  /* 0x0000000405059212 */ /* 0x000fca00078e3cff */
[----:B------:R0:W4:Y:S04]  /*221e0*/  @!P1 LDG.E.U16 R6, [R4.64] ;  /* 0x0000000a04069981 */ /* 0x000128000c1e1500 */
[----:B0-----:R-:W3:Y:S04]  /*221f0*/  LDL R4, [R1+0x610] ;  /* 0x0006100001047983 */ /* 0x001ee80000100800 */
[----:B------:R-:W3:Y:S01]  /*22200*/  LDL R5, [R1+0x614] ;  /* 0x0006140001057983 */ /* 0x000ee20000100800 */
[----:B--2---:R-:W-:-:S03]  /*22210*/  PRMT R8, RZ, 0x7610, R8 ;  /* 0x00007610ff087816 */ /* 0x004fc60000000008 */
[----:B----4-:R-:W-:Y:S01]  /*22220*/  STL [R1+0x1f38], R6 ;  /* 0x001f380601007387 */ /* 0x010fe20000100800 */
[----:B---3--:R-:W-:-:S04]  /*22230*/  @!P0 LOP3.LUT R5, R5, R4, RZ, 0x3c, !PT ;  /* 0x0000000405058212 */ /* 0x008fc800078e3cff */
[----:B------:R-:W-:-:S04]  /*22240*/  @!P0 LOP3.LUT R4, R5, R4, RZ, 0x3c, !PT ;  /* 0x0000000405048212 */ /* 0x000fc800078e3cff */
[----:B------:R-:W-:Y:S01]  /*22250*/  @!P0 LOP3.LUT R5, R5, R4, RZ, 0x3c, !PT ;  /* 0x0000000405058212 */ /* 0x000fe200078e3cff */
[----:B------:R-:W-:Y:S04]  /*22260*/  STL [R1+0x1f3c], R6 ;  /* 0x001f3c0601007387 */ /* 0x000fe80000100800 */
[----:B------:R0:W2:Y:S04]  /*22270*/  @!P0 LDG.E.U16 R8, [R4.64] ;  /* 0x0000000a04088981 */ /* 0x0000a8000c1e1500 */
[----:B0-----:R-:W3:Y:S04]  /*22280*/  LDL R4, [R1+0x5c8] ;  /* 0x0005c80001047983 */ /* 0x001ee80000100800 */
[----:B------:R-:W3:Y:S01]  /*22290*/  LDL R5, [R1+0x5cc] ;  /* 0x0005cc0001057983 */ /* 0x000ee20000100800 */
[----:B------:R-:W-:-:S04]  /*222a0*/  LOP3.LUT R29, R29, 0x1e, RZ, 0xfc, !PT ;  /* 0x0000001e1d1d7812 */ /* 0x000fc800078efcff */
[----:B------:R-:W-:Y:S02]  /*222b0*/  ISETP.GE.AND P1, PT, R29, UR5, PT ;  /* 0x000000051d007c0c */ /* 0x000fe4000bf26270 */
[----:B------:R-:W-:Y:S01]  /*222c0*/  PRMT R28, RZ, 0x7610, R28 ;  /* 0x00007610ff1c7816 */ /* 0x000fe2000000001c */
[----:B------:R-:W0:Y:S10]  /*222d0*/  S2R R29, SR_TID.X ;  /* 0x00000000001d7919 */ /* 0x000e340000002100 */
[----:B---3--:R-:W-:-:S04]  /*222e0*/  @!P1 LOP3.LUT R5, R5, R4, RZ, 0x3c, !PT ;  /* 0x0000000405059212 */ /* 0x008fc800078e3cff */
[----:B------:R-:W-:-:S04]  /*222f0*/  @!P1 LOP3.LUT R4, R5, R4, RZ, 0x3c, !PT ;  /* 0x0000000405049212 */ /* 0x000fc800078e3cff */
[----:B------:R-:W-:-:S05]  /*22300*/  @!P1 LOP3.LUT R5, R5, R4, RZ, 0x3c, !PT ;  /* 0x0000000405059212 */ /* 0x000fca00078e3cff */
[----:B------:R-:W3:Y:S01]  /*22310*/  @!P1 LDG.E.U16 R28, [R4.64] ;  /* 0x0000000a041c9981 */ /* 0x000ee2000c1e1500 */
[----:B0-----:R-:W-:-:S03]  /*22320*/  LOP3.LUT R29, R29, 0x1f, RZ, 0xc0, !PT ;  /* 0x0000001f1d1d7812 */ /* 0x001fc600078ec0ff */
[----:B--2---:R-:W-:Y:S01]  /*22330*/  STL [R1+0x1f28], R8 ;  /* 0x001f280801007387 */ /* 0x004fe20000100800 */
[----:B------:R-:W-:-:S03]  /*22340*/  ISETP.GE.AND P0, PT, R29, UR5, PT ;  /* 0x000000051d007c0c */ /* 0x000fc6000bf06270 */
[----:B------:R-:W-:Y:S04]  /*22350*/  STL [R1+0x1f2c], R8 ;  /* 0x001f2c0801007387 */ /* 0x000fe80000100800 */
[----:B------:R-:W2:Y:S01]  /*22360*/  LDL.LU R29, [R1+0x1fe4] ;  /* 0x001fe400011d7983 */ /* 0x000ea20000300800 */
[----:B------:R-:W-:-:S03]  /*22370*/  PRMT R27, RZ, 0x7610, R27 ;  /* 0x00007610ff1b7816 */ /* 0x000fc6000000001b */
[----:B------:R-:W-:Y:S06]  /*22380*/  BAR.SYNC.DEFER_BLOCKING 0x0 ;  /* 0x0000000000007b1d */ /* 0x000fec0000010000 */
[----:B---3--:R0:W-:Y:S04]  /*22390*/  STL [R1+0x44], R28 ;  /* 0x0000441c01007387 */ /* 0x0081e80000100800 */
[----:B0-----:R-:W3:Y:S04]  /*223a0*/  LDL.LU R28, [R1+0x1fe0] ;  /* 0x001fe000011c7983 */ /* 0x001ee80000300800 */
[----:B------:R-:W4:Y:S04]  /*223b0*/  LDL R4, [R1+0x6a0] ;  /* 0x0006a00001047983 */ /* 0x000f280000100800 */
[----:B------:R-:W4:Y:S02]  /*223c0*/  LDL R5, [R1+0xe44] ;  /* 0x000e440001057983 */ /* 0x000f240000100800 */
[----:B----4-:R-:W-:-:S04]  /*223d0*/  @!P0 LOP3.LUT R5, R5, R4, RZ, 0x3c, !PT ;  /* 0x0000000405058212 */ /* 0x010fc800078e3cff */
[----:B------:R-:W-:-:S04]  /*223e0*/  @!P0 LOP3.LUT R4, R5, R4, RZ, 0x3c, !PT ;  /* 0x0000000405048212 */ /* 0x000fc800078e3cff */
[----:B------:R-:W-:-:S05]  /*223f0*/  @!P0 LOP3.LUT R5, R5, R4, RZ, 0x3c, !PT ;  /* 0x0000000405058212 */ /* 0x000fca00078e3cff */
[----:B------:R-:W4:Y:S04]  /*22400*/  @!P0 LDG.E.U16 R27, [R4.64] ;  /* 0x0000000a041b8981 */ /* 0x000f28000c1e1500 */
[----:B----4-:R0:W-:Y:S04]  /*22410*/  STL [R1+0x40], R27 ;  /* 0x0000401b01007387 */ /* 0x0101e80000100800 */
[----:B0-----:R-:W4:Y:S04]  /*22420*/  LDL.LU R27, [R1+0x1fdc] ;  /* 0x001fdc00011b7983 */ /* 0x001f280000300800 */
[----:B------:R-:W2:Y:S04]  /*22430*/  LDL R4, [R1+0x690] ;  /* 0x0006900001047983 */ /* 0x000ea80000100800 */
[----:B------:R-:W2:Y:S01]  /*22440*/  LDL R5, [R1+0xe38] ;  /* 0x000e380001057983 */ /* 0x000ea20000100800 */
[----:B------:R-:W-:-:S02]  /*22450*/  PRMT R26, RZ, 0x7610, R26 ;  /* 0x00007610ff1a7816 */ /* 0x000fc4000000001a */
[----:B--2---:R-:W-:-:S04]  /*22460*/  @!P0 LOP3.LUT R5, R5, R4, RZ, 0x3c, !PT ;  /* 0x0000000405058212 */ /* 0x004fc800078e3cff */
[----:B------:R-:W-:-:S04]  /*22470*/  @!P0 LOP3.LUT R4, R5, R4, RZ, 0x3c, !PT ;  /* 0x0000000405048212 */ /* 0x000fc800078e3cff */
[----:B------:R-:W-:-:S05]  /*22480*/  @!P0 LOP3.LUT R5, R5, R4, RZ, 0x3c, !PT ;  /* 0x0000000405058212 */ /* 0x000fca00078e3cff */
[----:B------:R-:W2:Y:S04]  /*22490*/  @!P0 LDG.E.U16 R26, [R4.64] ;  /* 0x0000000a041a8981 */ /* 0x000ea8000c1e1500 */
[----:B--2---:R0:W-:Y:S04]  /*224a0*/  STL [R1+0x3c], R26 ;  /* 0x00003c1a01007387 */ /* 0x0041e80000100800 */
[----:B0-----:R-:W2:Y:S04]  /*224b0*/  LDL.LU R26, [R1+0x1fd8] ;  /* 0x001fd800011a7983 */ /* 0x001ea80000300800 */
        /* <DEDUP_REMOVED lines=133> */
[----:B--2---:R0:W-:Y:S04]  /*22d10*/  STL [R1], R11 ;  /* 0x0000000b01007387 */ /* 0x0041e80000100800 */
[----:B0-----:R-:W2:Y:S04]  /*22d20*/  LDL.LU R11, [R1+0x1f9c] ;  /* 0x001f9c00010b7983 */ /* 0x001ea80000300800 */
[----:B------:R-:W2:Y:S04]  /*22d30*/  LDL R4, [R1+0xc40] ;  /* 0x000c400001047983 */ /* 0x000ea80000100800 */
[----:B------:R-:W2:Y:S01]  /*22d40*/  LDL R5, [R1+0xc44] ;  /* 0x000c440001057983 */ /* 0x000ea20000100800 */
[----:B------:R-:W-:-:S02]  /*22d50*/  PRMT R29, RZ, 0x7610, R29 ;  /* 0x00007610ff1d7816 */ /* 0x000fc4000000001d */
[----:B--2---:R-:W-:-:S04]  /*22d60*/  @!P0 LOP3.LUT R5, R5, R4, RZ, 0x3c, !PT ;  /* 0x0000000405058212 */ /* 0x004fc800078e3cff */
[----:B------:R-:W-:-:S04]  /*22d70*/  @!P0 LOP3.LUT R4, R5, R4, RZ, 0x3c, !PT ;  /* 0x0000000405048212 */ /* 0x000fc800078e3cff */
[----:B------:R-:W-:-:S05]  /*22d80*/  @!P0 LOP3.LUT R5, R5, R4, RZ, 0x3c, !PT ;  /* 0x0000000405058212 */ /* 0x000fca00078e3cff */
[----:B------:R0:W2:Y:S04]  /*22d90*/  @!P0 LDG.E.U16 R29, [R4.64] ;  /* 0x0000000a041d8981 */ /* 0x0000a8000c1e1500 */
[----:B0-----:R-:W4:Y:S04]  /*22da0*/  LDL R4, [R1+0xc20] ;  /* 0x000c200001047983 */ /* 0x001f280000100800 */
[----:B------:R-:W4:Y:S01]  /*22db0*/  LDL R5, [R1+0xc24] ;  /* 0x000c240001057983 */ /* 0x000f220000100800 */
[----:B---3--:R-:W-:-:S03]  /*22dc0*/  PRMT R28, RZ, 0x7610, R28 ;  /* 0x00007610ff1c7816 */ /* 0x008fc6000000001c */
[----:B--2---:R-:W-:Y:S01]  /*22dd0*/  STL [R1+0x1ef4], R29 ;  /* 0x001ef41d01007387 */ /* 0x004fe20000100800 */
[----:B----4-:R-:W-:-:S04]  /*22de0*/  @!P0 LOP3.LUT R5, R5, R4, RZ, 0x3c, !PT ;  /* 0x0000000405058212 */ /* 0x010fc800078e3cff */
[----:B------:R-:W-:-:S04]  /*22df0*/  @!P0 LOP3.LUT R4, R5, R4, RZ, 0x3c, !PT ;  /* 0x0000000405048212 */ /* 0x000fc800078e3cff */
[----:B------:R-:W-:-:S05]  /*22e00*/  @!P0 LOP3.LUT R5, R5, R4, RZ, 0x3c, !PT ;  /* 0x0000000405058212 */ /* 0x000fca00078e3cff */
[----:B------:R0:W2:Y:S04]  /*22e10*/  @!P0 LDG.E.U16 R28, [R4.64] ;  /* 0x0000000a041c8981 */ /* 0x0000a8000c1e1500 */
[----:B0-----:R-:W3:Y:S04]  /*22e20*/  LDL R4, [R1+0xc00] ;  /* 0x000c000001047983 */ /* 0x001ee80000100800 */
[----:B------:R-:W3:Y:S01]  /*22e30*/  LDL R5, [R1+0xc04] ;  /* 0x000c040001057983 */ /* 0x000ee20000100800 */
[----:B------:R-:W-:-:S03]  /*22e40*/  PRMT R27, RZ, 0x7610, R27 ;  /* 0x00007610ff1b7816 */ /* 0x000fc6000000001b */
[----:B--2---:R-:W-:Y:S01]  /*22e50*/  STL [R1+0x1ef8], R28 ;  /* 0x001ef81c01007387 */ /* 0x004fe20000100800 */
[----:B---3--:R-:W-:-:S04]  /*22e60*/  @!P0 LOP3.LUT R5, R5, R4, RZ, 0x3c, !PT ;  /* 0x0000000405058212 */ /* 0x008fc800078e3cff */
[----:B------:R-:W-:-:S04]  /*22e70*/  @!P0 LOP3.LUT R4, R5, R4, RZ, 0x3c, !PT ;  /* 0x0000000405048212 */ /* 0x000fc800078e3cff */
[----:B------:R-:W-:Y:S01]  /*22e80*/  @!P0 LOP3.LUT R5, R5, R4, RZ, 0x3c, !PT ;  /* 0x0000000405058212 */ /* 0x000fe200078e3cff */
[----:B------:R-:W-:Y:S04]  /*22e90*/  STL [R1+0x1f1c], R28 ;  /* 0x001f1c1c01007387 */ /* 0x000fe80000100800 */
[----:B------:R-:W-:Y:S04]  /*22ea0*/  STL [R1+0x1f20], R28 ;  /* 0x001f201c01007387 */ /* 0x000fe80000100800 */
[----:B------:R0:W2:Y:S04]  /*22eb0*/  @!P0 LDG.E.U16 R27, [R4.64] ;  /* 0x0000000a041b8981 */ /* 0x0000a8000c1e1500 */
[----:B0-----:R-:W3:Y:S04]  /*22ec0*/  LDL R4, [R1+0xbe0] ;  /* 0x000be00001047983 */ /* 0x001ee80000100800 */
[----:B------:R-:W3:Y:S01]  /*22ed0*/  LDL R5, [R1+0xbe4] ;  /* 0x000be40001057983 */ /* 0x000ee20000100800 */
[----:B------:R-:W-:-:S03]  /*22ee0*/  PRMT R26, RZ, 0x7610, R26 ;  /* 0x00007610ff1a7816 */ /* 0x000fc6000000001a */
[----:B--2---:R-:W-:Y:S01]  /*22ef0*/  STL [R1+0x1efc], R27 ;  /* 0x001efc1b01007387 */ /* 0x004fe20000100800 */
[----:B---3--:R-:W-:-:S04]  /*22f00*/  @!P0 LOP3.LUT R5, R5, R4, RZ, 0x3c, !PT ;  /* 0x0000000405058212 */ /* 0x008fc800078e3cff */
        /* <DEDUP_REMOVED lines=49> */
[----:B------:R-:W-:Y:S02]  /*23220*/  PRMT R20, RZ, 0x7610, R20 ;  /* 0x00007610ff147816 */ /* 0x000fe40000000014 */
[----:B---3--:R-:W-:-:S04]  /*23230*/  @!P0 LOP3.LUT R5, R5, R4, RZ, 0x3c, !PT ;  /* 0x0000000405058212 */ /* 0x008fc800078e3cff */
[----:B------:R-:W-:-:S04]  /*23240*/  @!P0 LOP3.LUT R4, R5, R4, RZ, 0x3c, !PT ;  /* 0x0000000405048212 */ /* 0x000fc800078e3cff */
[----:B------:R-:W-:-:S05]  /*23250*/  @!P0 LOP3.LUT R5, R5, R4, RZ, 0x3c, !PT ;  /* 0x0000000405058212 */ /* 0x000fca00078e3cff */
[----:B------:R0:W3:Y:S04]  /*23260*/  @!P0 LDG.E.U16 R20, [R4.64] ;  /* 0x0000000a04148981 */ /* 0x0000e8000c1e1500 */
[----:B0-----:R-:W4:Y:S04]  /*23270*/  LDL R4, [R1+0xb00] ;  /* 0x000b000001047983 */ /* 0x001f280000100800 */
[----:B------:R-:W4:Y:S01]  /*23280*/  LDL R5, [R1+0xb04] ;  /* 0x000b040001057983 */ /* 0x000f220000100800 */
[----:B------:R-:W-:Y:S02]  /*23290*/  PRMT R19, RZ, 0x7610, R19 ;  /* 0x00007610ff137816 */ /* 0x000fe40000000013 */
[----:B----4-:R-:W-:-:S04]  /*232a0*/  @!P0 LOP3.LUT R5, R5, R4, RZ, 0x3c, !PT ;  /* 0x0000000405058212 */ /* 0x010fc800078e3cff */
[----:B------:R-:W-:-:S04]  /*232b0*/  @!P0 LOP3.LUT R4, R5, R4, RZ, 0x3c, !PT ;  /* 0x0000000405048212 */ /* 0x000fc800078e3cff */
[----:B------:R-:W-:-:S05]  /*232c0*/  @!P0 LOP3.LUT R5, R5, R4, RZ, 0x3c, !PT ;  /* 0x0000000405058212 */ /* 0x000fca00078e3cff */
[----:B------:R0:W4:Y:S04]  /*232d0*/  @!P0 LDG.E.U16 R19, [R4.64] ;  /* 0x0000000a04138981 */ /* 0x000128000c1e1500 */
[----:B0-----:R-:W2:Y:S04]  /*232e0*/  LDL R4, [R1+0xae0] ;  /* 0x000ae00001047983 */ /* 0x001ea80000100800 */
[----:B------:R-:W2:Y:S01]  /*232f0*/  LDL R5, [R1+0xae4] ;  /* 0x000ae40001057983 */ /* 0x000ea20000100800 */
[----:B------:R-:W-:Y:S02]  /*23300*/  PRMT R18, RZ, 0x7610, R18 ;  /* 0x00007610ff127816 */ /* 0x000fe40000000012 */
[----:B--2---:R-:W-:-:S04]  /*23310*/  @!P0 LOP3.LUT R5, R5, R4, RZ, 0x3c, !PT ;  /* 0x0000000405058212 */ /* 0x004fc800078e3cff */
[----:B------:R-:W-:-:S04]  /*23320*/  @!P0 LOP3.LUT R4, R5, R4, RZ, 0x3c, !PT ;  /* 0x0000000405048212 */ /* 0x000fc800078e3cff */
[----:B------:R-:W-:-:S05]  /*23330*/  @!P0 LOP3.LUT R5, R5, R4, RZ, 0x3c, !PT ;  /* 0x0000000405058212 */ /* 0x000fca00078e3cff */
[----:B------:R0:W2:Y:S04]  /*23340*/  @!P0 LDG.E.U16 R18, [R4.64] ;  /* 0x0000000a04128981 */ /* 0x0000a8000c1e1500 */
        /* <DEDUP_REMOVED lines=55> */
[----:B------:R-:W2:Y:S04]  /*236c0*/  @!P0 LDG.E.U16 R2, [R4.64] ;  /* 0x0000000a04028981 */ /* 0x000ea8000c1e1500 */
[----:B--2---:R0:W-:Y:S04]  /*236d0*/  STL [R1+0x50], R2 ;  /* 0x0000500201007387 */ /* 0x0041e80000100800 */
[----:B0-----:R-:W2:Y:S04]  /*236e0*/  LDL.LU R2, [R1+0x1f98] ;  /* 0x001f980001027983 */ /* 0x001ea80000300800 */
[----:B------:R-:W3:Y:S04]  /*236f0*/  LDL R4, [R1+0x9c0] ;  /* 0x0009c00001047983 */ /* 0x000ee80000100800 */
[----:B------:R-:W3:Y:S01]  /*23700*/  LDL R5, [R1+0x9c4] ;  /* 0x0009c40001057983 */ /* 0x000ee20000100800 */
[----:B--2---:R-:W-:-:S02]  /*23710*/  PRMT R2, RZ, 0x7610, R2 ;  /* 0x00007610ff027816 */ /* 0x004fc40000000002 */
[----:B---3--:R-:W-:-:S04]  /*23720*/  @!P0 LOP3.LUT R5, R5, R4, RZ, 0x3c, !PT ;  /* 0x0000000405058212 */ /* 0x008fc800078e3cff */
        /* <DEDUP_REMOVED lines=16> */
[----:B------:R-:W-:-:S02]  /*23830*/  PRMT R29, RZ, 0x7610, R29 ;  /* 0x00007610ff1d7816 */ /* 0x000fc4000000001d */
[----:B---3--:R-:W-:-:S04]  /*23840*/  @!P0 LOP3.LUT R5, R5, R4, RZ, 0x3c, !PT ;  /* 0x0000000405058212 */ /* 0x008fc800078e3cff */
[----:B------:R-:W-:-:S04]  /*23850*/  @!P0 LOP3.LUT R4, R5, R4, RZ, 0x3c, !PT ;  /* 0x0000000405048212 */ /* 0x000fc800078e3cff */
[----:B------:R-:W-:-:S05]  /*23860*/  @!P0 LOP3.LUT R5, R5, R4, RZ, 0x3c, !PT ;  /* 0x0000000405058212 */ /* 0x000fca00078e3cff */
[----:B------:R0:W3:Y:S04]  /*23870*/  @!P0 LDG.E.U16 R29, [R4.64] ;  /* 0x0000000a041d8981 */ /* 0x0000e8000c1e1500 */
[----:B0-----:R-:W3:Y:S04]  /*23880*/  LDL R4, [R1+0x960] ;  /* 0x0009600001047983 */ /* 0x001ee80000100800 */
[----:B------:R-:W3:Y:S01]  /*23890*/  LDL R5, [R1+0x964] ;  /* 0x0009640001057983 */ /* 0x000ee20000100800 */
[----:B--2---:R-:W-:Y:S02]  /*238a0*/  PRMT R2, RZ, 0x7610, R2 ;  /* 0x00007610ff027816 */ /* 0x004fe40000000002 */
[----:B---3--:R-:W-:-:S04]  /*238b0*/  @!P0 LOP3.LUT R5, R5, R4, RZ, 0x3c, !PT ;  /* 0x0000000405058212 */ /* 0x008fc800078e3cff */
[----:B------:R-:W-:-:S04]  /*238c0*/  @!P0 LOP3.LUT R4, R5, R4, RZ, 0x3c, !PT ;  /* 0x0000000405048212 */ /* 0x000fc800078e3cff */
[----:B------:R-:W-:-:S05]  /*238d0*/  @!P0 LOP3.LUT R5, R5, R4, RZ, 0x3c, !PT ;  /* 0x0000000405058212 */ /* 0x000fca00078e3cff */
[----:B------:R-:W2:Y:S04]  /*238e0*/  @!P0 LDG.E.U16 R2, [R4.64] ;  /* 0x0000000a04028981 */ /* 0x000ea8000c1e1500 */
[----:B------:R0:W-:Y:S04]  /*238f0*/  STL [R1+0x60], R29 ;  /* 0x0000601d01007387 */ /* 0x0001e80000100800 */
[----:B0-----:R-:W3:Y:S04]  /*23900*/  LDL R29, [R1+0x8c4] ;  /* 0x0008c400011d7983 */ /* 0x001ee80000100800 */
        /* <DEDUP_REMOVED lines=35> */
[----:B------:R-:W2:Y:S01]  /*23b40*/  @!P0 LDG.E.U16 R2, [R4.64] ;  /* 0x0000000a04028981 */ /* 0x000ea2000c1e1500 */
[----:B------:R-:W-:-:S03]  /*23b50*/  PRMT R28, RZ, 0x7610, R28 ;  /* 0x00007610ff1c7816 */ /* 0x000fc6000000001c */
[----:B--2---:R0:W-:Y:S04]  /*23b60*/  STL [R1+0x80], R2 ;  /* 0x0000800201007387 */ /* 0x0041e80000100800 */
[----:B0-----:R-:W2:Y:S04]  /*23b70*/  LDL.LU R2, [R1+0x1f7c] ;  /* 0x001f7c0001027983 */ /* 0x001ea80000300800 */
[----:B------:R-:W3:Y:S01]  /*23b80*/  LDL R5, [R1+0x8c0] ;  /* 0x0008c00001057983 */ /* 0x000ee20000100800 */
[----:B------:R-:W-:-:S03]  /*23b90*/  @!P0 IMAD.MOV.U32 R4, RZ, RZ, R29 ;  /* 0x000000ffff048224 */ /* 0x000fc600078e001d */
[----:B------:R-:W2:Y:S04]  /*23ba0*/  LDL R29, [R1+0x800] ;  /* 0x00080000011d7983 */ /* 0x000ea80000100800 */
[----:B---3--:R0:W3:Y:S04]  /*23bb0*/  @!P0 LDG.E.U16 R28, [R4.64] ;  /* 0x0000000a041c8981 */ /* 0x0080e8000c1e1500 */
[----:B0-----:R-:W3:Y:S04]  /*23bc0*/  LDL R4, [R1+0x8a0] ;  /* 0x0008a00001047983 */ /* 0x001ee80000100800 */
[----:B------:R-:W3:Y:S01]  /*23bd0*/  LDL R5, [R1+0x8a4] ;  /* 0x0008a40001057983 */ /* 0x000ee20000100800 */
[----:B--2---:R-:W-:-:S02]  /*23be0*/  PRMT R2, RZ, 0x7610, R2 ;  /* 0x00007610ff027816 */ /* 0x004fc40000000002 */
        /* <DEDUP_REMOVED lines=41> */
[----:B------:R0:W2:Y:S01]  /*23e80*/  @!P0 LDG.E.U16 R2, [R4.64] ;  /* 0x0000000a04028981 */ /* 0x0000a2000c1e1500 */
[----:B------:R-:W-:Y:S01]  /*23e90*/  PRMT R26, RZ, 0x7610, R26 ;  /* 0x00007610ff1a7816 */ /* 0x000fe2000000001a */
[----:B0-----:R-:W-:Y:S02]  /*23ea0*/  @!P0 IMAD.MOV.U32 R4, RZ, RZ, R28 ;  /* 0x000000ffff048224 */ /* 0x001fe400078e001c */
[----:B------:R-:W-:-:S05]  /*23eb0*/  @!P0 IMAD.MOV.U32 R5, RZ, RZ, R29 ;  /* 0x000000ffff058224 */ /* 0x000fca00078e001d */
[----:B------:R0:W3:Y:S04]  /*23ec0*/  @!P0 LDG.E.U16 R26, [R4.64] ;  /* 0x0000000a041a8981 */ /* 0x0000e8000c1e1500 */
[----:B--2---:R1:W-:Y:S04]  /*23ed0*/  STL [R1+0xdc], R2 ;  /* 0x0000dc0201007387 */ /* 0x0043e80000100800 */
[----:B-1----:R-:W2:Y:S04]  /*23ee0*/  LDL.LU R2, [R1+0x1f68] ;  /* 0x001f680001027983 */ /* 0x002ea80000300800 */
[----:B0-----:R-:W3:Y:S04]  /*23ef0*/  LDL R4, [R1+0x7e0] ;  /* 0x0007e00001047983 */ /* 0x001ee80000100800 */
[----:B------:R-:W3:Y:S04]  /*23f00*/  LDL R5, [R1+0x7e4] ;  /* 0x0007e40001057983 */ /* 0x000ee80000100800 */
[----:B------:R-:W4:Y:S04]  /*23f10*/  LDL R29, [R1+0x764] ;  /* 0x00076400011d7983 */ /* 0x000f280000100800 */
[----:B------:R-:W4:Y:S01]  /*23f20*/  LDL R28, [R1+0x740] ;  /* 0x00074000011c7983 */ /* 0x000f220000100800 */
        /* <DEDUP_REMOVED lines=36> */
[----:B------:R-:W3:Y:S01]  /*24170*/  LDL R5, [R1+0x760] ;  /* 0x0007600001057983 */ /* 0x000ee20000100800 */
[----:B----4-:R-:W-:-:S03]  /*24180*/  @!P0 IMAD.MOV.U32 R4, RZ, RZ, R29 ;  /* 0x000000ffff048224 */ /* 0x010fc600078e001d */
[----:B------:R-:W4:Y:S01]  /*24190*/  LDL R29, [R1+0x6c4] ;  /* 0x0006c400011d7983 */ /* 0x000f220000100800 */
[----:B--2---:R-:W-:-:S06]  /*241a0*/  PRMT R2, RZ, 0x7610, R2 ;  /* 0x00007610ff027816 */ /* 0x004fcc0000000002 */
[----:B---3--:R-:W2:Y:S04]  /*241b0*/  @!P0 LDG.E.U16 R2, [R4.64] ;  /* 0x0000000a04028981 */ /* 0x008ea8000c1e1500 */
[----:B--2---:R0:W-:Y:S04]  /*241c0*/  STL [R1+0xfc], R2 ;  /* 0x0000fc0201007387 */ /* 0x0041e80000100800 */
[----:B0-----:R-:W2:Y:S01]  /*241d0*/  LDL.LU R2, [R1+0x1f54] ;  /* 0x001f540001027983 */ /* 0x001ea20000300800 */
[----:B------:R-:W-:Y:S02]  /*241e0*/  @!P0 IMAD.MOV.U32 R4, RZ, RZ, R26 ;  /* 0x000000ffff048224 */ /* 0x000fe400078e001a */
[----:B------:R-:W-:Y:S01]  /*241f0*/  @!P0 IMAD.MOV.U32 R5, RZ, RZ, R28 ;  /* 0x000000ffff058224 */ /* 0x000fe200078e001c */
[----:B------:R-:W3:Y:S04]  /*24200*/  LDL R26, [R1+0xe64] ;  /* 0x000e6400011a7983 */ /* 0x000ee80000100800 */
[----:B------:R-:W3:Y:S01]  /*24210*/  LDL R28, [R1+0x6b0] ;  /* 0x0006b000011c7983 */ /* 0x000ee20000100800 */
[----:B--2---:R-:W-:-:S06]  /*24220*/  PRMT R2, RZ, 0x7610, R2 ;  /* 0x00007610ff027816 */ /* 0x004fcc0000000002 */
        /* <DEDUP_REMOVED lines=32> */
[----:B----4-:R-:W-:Y:S01]  /*24430*/  @!P0 IMAD.MOV.U32 R4, RZ, RZ, R29 ;  /* 0x000000ffff048224 */ /* 0x010fe200078e001d */
[----:B------:R-:W-:-:S02]  /*24440*/  PRMT R9, RZ, 0x7610, R9 ;  /* 0x00007610ff097816 */ /* 0x000fc40000000009 */
[----:B------:R-:W4:Y:S04]  /*24450*/  LDL R29, [R1+0xe34] ;  /* 0x000e3400011d7983 */ /* 0x000f280000100800 */
[----:B---3--:R0:W3:Y:S02]  /*24460*/  @!P0 LDG.E.U16 R27, [R4.64] ;  /* 0x0000000a041b8981 */ /* 0x0080e4000c1e1500 */
[----:B0-----:R-:W-:Y:S02]  /*24470*/  @!P0 IMAD.MOV.U32 R4, RZ, RZ, R26 ;  /* 0x000000ffff048224 */ /* 0x001fe400078e001a */
[----:B------:R-:W-:-:S05]  /*24480*/  @!P0 IMAD.MOV.U32 R5, RZ, RZ, R28 ;  /* 0x000000ffff058224 */ /* 0x000fca00078e001c */
[----:B------:R0:W2:Y:S04]  /*24490*/  @!P0 LDG.E.U16 R9, [R4.64] ;  /* 0x0000000a04098981 */ /* 0x0000a8000c1e1500 */
[----:B---3--:R1:W-:Y:S04]  /*244a0*/  STL [R1+0x118], R27 ;  /* 0x0001181b01007387 */ /* 0x0083e80000100800 */
[----:B-1----:R-:W3:Y:S04]  /*244b0*/  LDL.LU R27, [R1+0x70] ;  /* 0x00007000011b7983 */ /* 0x002ee80000300800 */
[----:B0-----:R-:W3:Y:S04]  /*244c0*/  LDL R4, [R1+0xe48] ;  /* 0x000e480001047983 */ /* 0x001ee80000100800 */
[----:B------:R-:W3:Y:S01]  /*244d0*/  LDL R5, [R1+0xe74] ;  /* 0x000e740001057983 */ /* 0x000ee20000100800 */
[----:B--2---:R-:W-:-:S03]  /*244e0*/  PRMT R2, RZ, 0x7610, R2 ;  /* 0x00007610ff027816 */ /* 0x004fc60000000002 */
[----:B------:R-:W2:Y:S04]  /*244f0*/  LDL R28, [R1+0xe18] ;  /* 0x000e1800011c7983 */ /* 0x000ea80000100800 */
[----:B------:R-:W2:Y:S01]  /*24500*/  LDL R26, [R1+0xe1c] ;  /* 0x000e1c00011a7983 */ /* 0x000ea20000100800 */
[----:B---3--:R-:W-:-:S04]  /*24510*/  @!P0 LOP3.LUT R5, R5, R4, RZ, 0x3c, !PT ;  /* 0x0000000405058212 */ /* 0x008fc800078e3cff */
[----:B------:R-:W-:-:S04]  /*24520*/  @!P0 LOP3.LUT R4, R5, R4, RZ, 0x3c, !PT ;  /* 0x0000000405048212 */ /* 0x000fc800078e3cff */
[----:B------:R-:W-:-:S05]  /*24530*/  @!P0 LOP3.LUT R5, R5, R4, RZ, 0x3c, !PT ;  /* 0x0000000405058212 */ /* 0x000fca00078e3cff */
[----:B------:R-:W3:Y:S04]  /*24540*/  @!P0 LDG.E.U16 R2, [R4.64] ;  /* 0x0000000a04028981 */ /* 0x000ee8000c1e1500 */
[----:B------:R0:W-:Y:S04]  /*24550*/  STL [R1+0x11c], R9 ;  /* 0x00011c0901007387 */ /* 0x0001e80000100800 */
[----:B0-----:R-:W2:Y:S04]  /*24560*/  LDL.LU R9, [R1+0x54] ;  /* 0x0000540001097983 */ /* 0x001ea80000300800 */
[----:B---3--:R0:W-:Y:S04]  /*24570*/  STL [R1+0x120], R2 ;  /* 0x0001200201007387 */ /* 0x0081e80000100800 */
[----:B------:R-:W3:Y:S04]  /*24580*/  LDL R4, [R1+0x5c4] ;  /* 0x0005c40001047983 */ /* 0x000ee80000100800 */
[----:B------:R-:W3:Y:S04]  /*24590*/  LDL R5, [R1+0x69c] ;  /* 0x00069c0001057983 */ /* 0x000ee80000100800 */
[----:B0-----:R-:W0:Y:S02]  /*245a0*/  S2R R2, SR_TID.X ;  /* 0x0000000000027919 */ /* 0x001e240000002100 */
[----:B0-----:R-:W-:-:S05]  /*245b0*/  LOP3.LUT R2, R2, 0x3f, RZ, 0xc0, !PT ;  /* 0x0000003f02027812 */ /* 0x001fca00078ec0ff */
[----:B------:R-:W-:-:S05]  /*245c0*/  IMAD.SHL.U32 R2, R2, 0x2, RZ ;  /* 0x0000000202027824 */ /* 0x000fca00078e00ff */
[----:B------:R0:W-:Y:S02]  /*245d0*/  STS.U16 [R2+0x8000], R0 ;  /* 0x0080000002007388 */ /* 0x0001e40000000400 */
[----:B0-----:R-:W-:Y:S02]  /*245e0*/  PRMT R2, RZ, 0x7610, R2 ;  /* 0x00007610ff027816 */ /* 0x001fe40000000002 */
[----:B------:R-:W2:Y:S01]  /*245f0*/  LDL.LU R0, [R1+0x1f40] ;  /* 0x001f400001007983 */ /* 0x000ea20000300800 */
[----:B---3--:R-:W-:-:S04]  /*24600*/  @!P0 LOP3.LUT R5, R5, R4, RZ, 0x3c, !PT ;  /* 0x0000000405058212 */ /* 0x008fc800078e3cff */
[----:B------:R-:W-:-:S04]  /*24610*/  @!P0 LOP3.LUT R4, R5, R4, RZ, 0x3c, !PT ;  /* 0x0000000405048212 */ /* 0x000fc800078e3cff */
[----:B------:R-:W-:-:S05]  /*24620*/  @!P0 LOP3.LUT R5, R5, R4, RZ, 0x3c, !PT ;  /* 0x0000000405058212 */ /* 0x000fca00078e3cff */
[----:B------:R-:W3:Y:S01]  /*24630*/  @!P0 LDG.E.U16 R2, [R4.64] ;  /* 0x0000000a04028981 */ /* 0x000ee2000c1e1500 */
[----:B------:R-:W-:-:S03]  /*24640*/  PRMT R8, RZ, 0x7610, R8 ;  /* 0x00007610ff087816 */ /* 0x000fc60000000008 */
[----:B---3--:R-:W-:Y:S04]  /*24650*/  STL [R1+0x1a0], R2 ;  /* 0x0001a00201007387 */ /* 0x008fe80000100800 */
[----:B------:R-:W3:Y:S01]  /*24660*/  LDL R5, [R1+0x68c] ;  /* 0x00068c0001057983 */ /* 0x000ee20000100800 */
[----:B----4-:R-:W-:Y:S01]  /*24670*/  @!P0 IMAD.MOV.U32 R4, RZ, RZ, R29 ;  /* 0x000000ffff048224 */ /* 0x010fe200078e001d */
[----:B--2---:R-:W-:-:S04]  /*24680*/  PRMT R0, RZ, 0x7610, R0 ;  /* 0x00007610ff007816 */ /* 0x004fc80000000000 */
[----:B---3--:R0:W2:Y:S02]  /*24690*/  @!P0 LDG.E.U16 R8, [R4.64] ;  /* 0x0000000a04088981 */ /* 0x0080a4000c1e1500 */
[----:B0-----:R-:W-:Y:S02]  /*246a0*/  @!P0 IMAD.MOV.U32 R4, RZ, RZ, R26 ;  /* 0x000000ffff048224 */ /* 0x001fe400078e001a */
[----:B------:R-:W-:-:S05]  /*246b0*/  @!P0 IMAD.MOV.U32 R5, RZ, RZ, R28 ;  /* 0x000000ffff058224 */ /* 0x000fca00078e001c */
[----:B------:R0:W3:Y:S04]  /*246c0*/  @!P0 LDG.E.U16 R0, [R4.64] ;  /* 0x0000000a04008981 */ /* 0x0000e8000c1e1500 */
[----:B--2---:R1:W-:Y:S04]  /*246d0*/  STL [R1+0x19c], R8 ;  /* 0x00019c0801007387 */ /* 0x0043e80000100800 */
[----:B-1----:R-:W2:Y:S04]  /*246e0*/  LDL.LU R8, [R1+0x88] ;  /* 0x0000880001087983 */ /* 0x002ea80000300800 */
[----:B0-----:R-:W4:Y:S04]  /*246f0*/  LDL R4, [R1+0xdf8] ;  /* 0x000df80001047983 */ /* 0x001f280000100800 */
[----:B------:R-:W4:Y:S01]  /*24700*/  LDL R5, [R1+0xdfc] ;  /* 0x000dfc0001057983 */ /* 0x000f220000100800 */
[----:B------:R-:W-:-:S03]  /*24710*/  PRMT R6, RZ, 0x7610, R6 ;  /* 0x00007610ff067816 */ /* 0x000fc60000000006 */
[----:B------:R-:W2:Y:S04]  /*24720*/  LDL R29, [R1+0xd98] ;  /* 0x000d9800011d7983 */ /* 0x000ea80000100800 */
[----:B------:R-:W2:Y:S04]  /*24730*/  LDL R28, [R1+0xd9c] ;  /* 0x000d9c00011c7983 */ /* 0x000ea80000100800 */
[----:B------:R-:W2:Y:S01]  /*24740*/  LDL.LU R26, [R1+0x6c] ;  /* 0x00006c00011a7983 */ /* 0x000ea20000300800 */
[----:B----4-:R-:W-:-:S04]  /*24750*/  @!P0 LOP3.LUT R5, R5, R4, RZ, 0x3c, !PT ;  /* 0x0000000405058212 */ /* 0x010fc800078e3cff */
[----:B------:R-:W-:-:S04]  /*24760*/  @!P0 LOP3.LUT R4, R5, R4, RZ, 0x3c, !PT ;  /* 0x0000000405048212 */ /* 0x000fc800078e3cff */
[----:B------:R-:W-:-:S05]  /*24770*/  @!P0 LOP3.LUT R5, R5, R4, RZ, 0x3c, !PT ;  /* 0x0000000405058212 */ /* 0x000fca00078e3cff */
[----:B------:R-:W4:Y:S04]  /*24780*/  @!P0 LDG.E.U16 R6, [R4.64] ;  /* 0x0000000a04068981 */ /* 0x000f28000c1e1500 */
[----:B---3--:R-:W-:Y:S04]  /*24790*/  STL [R1+0x198], R0 ;  /* 0x0001980001007387 */ /* 0x008fe80000100800 */
[----:B----4-:R0:W-:Y:S04]  /*247a0*/  STL [R1+0x194], R6 ;  /* 0x0001940601007387 */ /* 0x0101e80000100800 */
[----:B0-----:R-:W3:Y:S04]  /*247b0*/  LDL.LU R6, [R1+0x1f3c] ;  /* 0x001f3c0001067983 */ /* 0x001ee80000300800 */
[----:B------:R-:W4:Y:S04]  /*247c0*/  LDL R4, [R1+0xdd8] ;  /* 0x000dd80001047983 */ /* 0x000f280000100800 */
[----:B------:R-:W4:Y:S04]  /*247d0*/  LDL R5, [R1+0xddc] ;  /* 0x000ddc0001057983 */ /* 0x000f280000100800 */
[----:B------:R-:W0:Y:S01]  /*247e0*/  S2R R2, SR_TID.X ;  /* 0x0000000000027919 */ /* 0x000e220000002100 */
[----:B---3--:R-:W-:-:S02]  /*247f0*/  PRMT R6, RZ, 0x7610, R6 ;  /* 0x00007610ff067816 */ /* 0x008fc40000000006 */
[----:B----4-:R-:W-:-:S04]  /*24800*/  @!P0 LOP3.LUT R5, R5, R4, RZ, 0x3c, !PT ;  /* 0x0000000405058212 */ /* 0x010fc800078e3cff */
[----:B------:R-:W-:-:S04]  /*24810*/  @!P0 LOP3.LUT R4, R5, R4, RZ, 0x3c, !PT ;  /* 0x0000000405048212 */ /* 0x000fc800078e3cff */
[----:B------:R-:W-:-:S05]  /*24820*/  @!P0 LOP3.LUT R5, R5, R4, RZ, 0x3c, !PT ;  /* 0x0000000405058212 */ /* 0x000fca00078e3cff */
[----:B------:R-:W3:Y:S01]  /*24830*/  @!P0 LDG.E.U16 R6, [R4.64] ;  /* 0x0000000a04068981 */ /* 0x000ee2000c1e1500 */
[----:B0-----:R-:W-:-:S05]  /*24840*/  LOP3.LUT R2, R2, 0x3f, RZ, 0xc0, !PT ;  /* 0x0000003f02027812 */ /* 0x001fca00078ec0ff */
[----:B------:R-:W-:-:S05]  /*24850*/  IMAD.SHL.U32 R2, R2, 0x2, RZ ;  /* 0x0000000202027824 */ /* 0x000fca00078e00ff */
[----:B------:R-:W-:Y:S01]  /*24860*/  LOP3.LUT R0, R2, 0x10, RZ, 0x3c, !PT ;  /* 0x0000001002007812 */ /* 0x000fe200078e3cff */
[----:B------:R-:W-:Y:S04]  /*24870*/  STS.U16 [R2+0x8200], R10 ;  /* 0x0082000a02007388 */ /* 0x000fe80000000400 */
[----:B------:R-:W-:Y:S04]  /*24880*/  STS.U16 [R2+0x8400], R7 ;  /* 0x0084000702007388 */ /* 0x000fe80000000400 */
[----:B------:R-:W-:Y:S04]  /*24890*/  STS.U16 [R2+0x8600], R3 ;  /* 0x0086000302007388 */ /* 0x000fe80000000400 */
[----:B------:R0:W-:Y:S04]  /*248a0*/  STS.U16 [R0+0x8080], R27 ;  /* 0x0080801b00007388 */ /* 0x0001e80000000400 */
[----:B0-----:R-:W4:Y:S04]  /*248b0*/  LDL R27, [R1+0xd7c] ;  /* 0x000d7c00011b7983 */ /* 0x001f280000100800 */
[----:B---3--:R0:W-:Y:S04]  /*248c0*/  STL [R1+0x190], R6 ;  /* 0x0001900601007387 */ /* 0x0081e80000100800 */
[----:B0-----:R-:W3:Y:S04]  /*248d0*/  LDL.LU R6, [R1+0x1f38] ;  /* 0x001f380001067983 */ /* 0x001ee80000300800 */
[----:B------:R-:W2:Y:S04]  /*248e0*/  LDL R4, [R1+0xdb8] ;  /* 0x000db80001047983 */ /* 0x000ea80000100800 */
[----:B------:R-:W2:Y:S01]  /*248f0*/  LDL R5, [R1+0xdbc] ;  /* 0x000dbc0001057983 */ /* 0x000ea20000100800 */
[----:B------:R-:W-:-:S02]  /*24900*/  PRMT R2, RZ, 0x7610, R2 ;  /* 0x00007610ff027816 */ /* 0x000fc40000000002 */
[----:B--2---:R-:W-:-:S04]  /*24910*/  @!P0 LOP3.LUT R5, R5, R4, RZ, 0x3c, !PT ;  /* 0x0000000405058212 */ /* 0x004fc800078e3cff */
[----:B------:R-:W-:-:S04]  /*24920*/  @!P0 LOP3.LUT R4, R5, R4, RZ, 0x3c, !PT ;  /* 0x0000000405048212 */ /* 0x000fc800078e3cff */
[----:B------:R-:W-:-:S05]  /*24930*/  @!P0 LOP3.LUT R5, R5, R4, RZ, 0x3c, !PT ;  /* 0x0000000405058212 */ /* 0x000fca00078e3cff */
[----:B------:R0:W2:Y:S01]  /*24940*/  @!P0 LDG.E.U16 R2, [R4.64] ;  /* 0x0000000a04028981 */ /* 0x0000a2000c1e1500 */
[----:B------:R-:W-:-:S03]  /*24950*/  PRMT R24, RZ, 0x7610, R24 ;  /* 0x00007610ff187816 */ /* 0x000fc60000000018 */
[----:B------:R1:W-:Y:S01]  /*24960*/  STS.U16 [R0+0x8280], R9 ;  /* 0x0082800900007388 */ /* 0x0003e20000000400 */
[----:B0-----:R-:W-:Y:S02]  /*24970*/  @!P0 IMAD.MOV.U32 R4, RZ, RZ, R28 ;  /* 0x000000ffff048224 */ /* 0x001fe400078e001c */
[----:B------:R-:W-:Y:S01]  /*24980*/  @!P0 IMAD.MOV.U32 R5, RZ, RZ, R29 ;  /* 0x000000ffff058224 */ /* 0x000fe200078e001d */
[----:B-1----:R-:W3:Y:S04]  /*24990*/  LDL.LU R9, [R1+0x1f34] ;  /* 0x001f340001097983 */ /* 0x002ee80000300800 */
[----:B------:R0:W3:Y:S04]  /*249a0*/  @!P0 LDG.E.U16 R24, [R4.64] ;  /* 0x0000000a04188981 */ /* 0x0000e8000c1e1500 */
[----:B--2---:R-:W-:Y:S04]  /*249b0*/  STL [R1+0x18c], R2 ;  /* 0x00018c0201007387 */ /* 0x004fe80000100800 */
[----:B0-----:R-:W2:Y:S01]  /*249c0*/  LDL R5, [R1+0xd78] ;  /* 0x000d780001057983 */ /* 0x001ea20000100800 */
[----:B------:R-:W-:Y:S01]  /*249d0*/  PRMT R25, RZ, 0x7610, R25 ;  /* 0x00007610ff197816 */ /* 0x000fe20000000019 */
[----:B----4-:R-:W-:-:S02]  /*249e0*/  @!P0 IMAD.MOV.U32 R4, RZ, RZ, R27 ;  /* 0x000000ffff048224 */ /* 0x010fc400078e001b */
[----:B------:R-:W4:Y:S04]  /*249f0*/  LDL R29, [R1+0xd18] ;  /* 0x000d1800011d7983 */ /* 0x000f280000100800 */
[----:B--2---:R-:W2:Y:S04]  /*24a00*/  @!P0 LDG.E.U16 R25, [R4.64] ;  /* 0x0000000a04198981 */ /* 0x004ea8000c1e1500 */
[----:B---3--:R0:W-:Y:S04]  /*24a10*/  STL [R1+0x188], R24 ;  /* 0x0001881801007387 */ /* 0x0081e80000100800 */
[----:B0-----:R-:W3:Y:S04]  /*24a20*/  LDL R24, [R1+0xd1c] ;  /* 0x000d1c0001187983 */ /* 0x001ee80000100800 */
[----:B------:R-:W3:Y:S04]  /*24a30*/  LDL.LU R28, [R1+0x8c] ;  /* 0x00008c00011c7983 */ /* 0x000ee80000300800 */
[----:B------:R-:W3:Y:S04]  /*24a40*/  LDL.LU R27, [R1+0x84] ;  /* 0x00008400011b7983 */ /* 0x000ee80000300800 */
[----:B--2---:R0:W-:Y:S04]  /*24a50*/  STL [R1+0x184], R25 ;  /* 0x0001841901007387 */ /* 0x0041e80000100800 */
[----:B0-----:R-:W2:Y:S04]  /*24a60*/  LDL.LU R25, [R1+0x1f30] ;  /* 0x001f300001197983 */ /* 0x001ea80000300800 */
[----:B------:R-:W3:Y:S04]  /*24a70*/  LDL R4, [R1+0xd58] ;  /* 0x000d580001047983 */ /* 0x000ee80000100800 */
[----:B------:R-:W3:Y:S04]  /*24a80*/  LDL R5, [R1+0xd5c] ;  /* 0x000d5c0001057983 */ /* 0x000ee80000100800 */
[----:B------:R-:W0:Y:S04]  /*24a90*/  S2R R2, SR_TID.X ;  /* 0x0000000000027919 */ /* 0x000e280000002100 */
[----:B------:R-:W-:Y:S04]  /*24aa0*/  STS.U16 [R0+0x8480], R9 ;  /* 0x0084800900007388 */ /* 0x000fe80000000400 */
[----:B------:R1:W-:Y:S01]  /*24ab0*/  STS.U16 [R0+0x8680], R6 ;  /* 0x0086800600007388 */ /* 0x0003e20000000400 */
[----:B0-----:R-:W-:-:S05]  /*24ac0*/  LOP3.LUT R2, R2, 0x3f, RZ, 0xc0, !PT ;  /* 0x0000003f02027812 */ /* 0x001fca00078ec0ff */
[----:B------:R-:W-:-:S05]  /*24ad0*/  IMAD.SHL.U32 R2, R2, 0x2, RZ ;  /* 0x0000000202027824 */ /* 0x000fca00078e00ff */
[----:B-1----:R-:W-:-:S05]  /*24ae0*/  LOP3.LUT R0, R2, 0x20, RZ, 0x3c, !PT ;  /* 0x0000002002007812 */ /* 0x002fca00078e3cff */
[----:B------:R0:W-:Y:S04]  /*24af0*/  STS.U16 [R0+0x8100], R8 ;  /* 0x0081000800007388 */ /* 0x0001e80000000400 */
[----:B0-----:R-:W4:Y:S01]  /*24b00*/  LDL.LU R8, [R1+0x1f2c] ;  /* 0x001f2c0001087983 */ /* 0x001f220000300800 */
[----:B--2---:R-:W-:Y:S02]  /*24b10*/  PRMT R25, RZ, 0x7610, R25 ;  /* 0x00007610ff197816 */ /* 0x004fe40000000019 */
[----:B---3--:R-:W-:-:S04]  /*24b20*/  @!P0 LOP3.LUT R5, R5, R4, RZ, 0x3c, !PT ;  /* 0x0000000405058212 */ /* 0x008fc800078e3cff */
[----:B------:R-:W-:-:S04]  /*24b30*/  @!P0 LOP3.LUT R4, R5, R4, RZ, 0x3c, !PT ;  /* 0x0000000405048212 */ /* 0x000fc800078e3cff */
[----:B------:R-:W-:-:S05]  /*24b40*/  @!P0 LOP3.LUT R5, R5, R4, RZ, 0x3c, !PT ;  /* 0x0000000405058212 */ /* 0x000fca00078e3cff */
[----:B------:R0:W2:Y:S04]  /*24b50*/  @!P0 LDG.E.U16 R25, [R4.64] ;  /* 0x0000000a04198981 */ /* 0x0000a8000c1e1500 */
[----:B0-----:R-:W3:Y:S04]  /*24b60*/  LDL R4, [R1+0xd38] ;  /* 0x000d380001047983 */ /* 0x001ee80000100800 */
[----:B------:R-:W3:Y:S01]  /*24b70*/  LDL R5, [R1+0xd3c] ;  /* 0x000d3c0001057983 */ /* 0x000ee20000100800 */
[----:B----4-:R-:W-:Y:S02]  /*24b80*/  PRMT R8, RZ, 0x7610, R8 ;  /* 0x00007610ff087816 */ /* 0x010fe40000000008 */
[----:B---3--:R-:W-:-:S04]  /*24b90*/  @!P0 LOP3.LUT R5, R5, R4, RZ, 0x3c, !PT ;  /* 0x0000000405058212 */ /* 0x008fc800078e3cff */
[----:B------:R-:W-:-:S04]  /*24ba0*/  @!P0 LOP3.LUT R4, R5, R4, RZ, 0x3c, !PT ;  /* 0x0000000405048212 */ /* 0x000fc800078e3cff */
[----:B------:R-:W-:-:S05]  /*24bb0*/  @!P0 LOP3.LUT R5, R5, R4, RZ, 0x3c, !PT ;  /* 0x0000000405058212 */ /* 0x000fca00078e3cff */
[----:B------:R-:W3:Y:S04]  /*24bc0*/  @!P0 LDG.E.U16 R8, [R4.64] ;  /* 0x0000000a04088981 */ /* 0x000ee8000c1e1500 */
[----:B------:R0:W-:Y:S04]  /*24bd0*/  STS.U16 [R0+0x8300], R26 ;  /* 0x0083001a00007388 */ /* 0x0001e80000000400 */
[----:B0-----:R-:W4:Y:S04]  /*24be0*/  LDL.LU R26, [R1+0x64] ;  /* 0x00006400011a7983 */ /* 0x001f280000300800 */
[----:B--2---:R0:W-:Y:S04]  /*24bf0*/  STL [R1+0x180], R25 ;  /* 0x0001801901007387 */ /* 0x0041e80000100800 */
[----:B0-----:R-:W2:Y:S04]  /*24c00*/  LDL.LU R25, [R1+0x44] ;  /* 0x0000440001197983 */ /* 0x001ea80000300800 */
[----:B---3--:R0:W-:Y:S04]  /*24c10*/  STL [R1+0x17c], R8 ;  /* 0x00017c0801007387 */ /* 0x0081e80000100800 */
[----:B0-----:R-:W3:Y:S04]  /*24c20*/  LDL.LU R8, [R1+0x1f28] ;  /* 0x001f280001087983 */ /* 0x001ee80000300800 */
[----:B------:R-:W2:Y:S01]  /*24c30*/  LDL.LU R5, [R1+0x48] ;  /* 0x0000480001057983 */ /* 0x000ea20000300800 */
[----:B------:R-:W-:Y:S01]  /*24c40*/  PRMT R22, RZ, 0x7610, R22 ;  /* 0x00007610ff167816 */ /* 0x000fe20000000016 */
[----:B------:R-:W-:-:S02]  /*24c50*/  @!P0 IMAD.MOV.U32 R4, RZ, RZ, R24 ;  /* 0x000000ffff048224 */ /* 0x000fc400078e0018 */
[----:B--2---:R0:W-:Y:S02]  /*24c60*/  STS.U16 [R0+0x8500], R5 ;  /* 0x0085000500007388 */ /* 0x0041e40000000400 */
[----:B0-----:R-:W-:-:S05]  /*24c70*/  @!P0 IMAD.MOV.U32 R5, RZ, RZ, R29 ;  /* 0x000000ffff058224 */ /* 0x001fca00078e001d */
[----:B------:R0:W2:Y:S04]  /*24c80*/  @!P0 LDG.E.U16 R22, [R4.64] ;  /* 0x0000000a04168981 */ /* 0x0000a8000c1e1500 */
[----:B0-----:R-:W2:Y:S04]  /*24c90*/  LDL R4, [R1+0xcf8] ;  /* 0x000cf80001047983 */ /* 0x001ea80000100800 */
[----:B------:R-:W2:Y:S01]  /*24ca0*/  LDL R5, [R1+0xcfc] ;  /* 0x000cfc0001057983 */ /* 0x000ea20000100800 */
[----:B------:R-:W-:-:S03]  /*24cb0*/  PRMT R23, RZ, 0x7610, R23 ;  /* 0x00007610ff177816 */ /* 0x000fc60000000017 */
[----:B------:R-:W0:Y:S01]  /*24cc0*/  S2R R24, SR_TID.X ;  /* 0x0000000000187919 */ /* 0x000e220000002100 */
[----:B--2---:R-:W-:-:S04]  /*24cd0*/  @!P0 LOP3.LUT R5, R5, R4, RZ, 0x3c, !PT ;  /* 0x0000000405058212 */ /* 0x004fc800078e3cff */
[----:B------:R-:W-:-:S04]  /*24ce0*/  @!P0 LOP3.LUT R4, R5, R4, RZ, 0x3c, !PT ;  /* 0x0000000405048212 */ /* 0x000fc800078e3cff */
[----:B------:R-:W-:-:S05]  /*24cf0*/  @!P0 LOP3.LUT R5, R5, R4, RZ, 0x3c, !PT ;  /* 0x0000000405058212 */ /* 0x000fca00078e3cff */
[----:B------:R-:W2:Y:S01]  /*24d00*/  @!P0 LDG.E.U16 R23, [R4.64] ;  /* 0x0000000a04178981 */ /* 0x000ea2000c1e1500 */
[----:B0-----:R-:W-:-:S03]  /*24d10*/  LOP3.LUT R24, R24, 0x3f, RZ, 0xc0, !PT ;  /* 0x0000003f18187812 */ /* 0x001fc600078ec0ff */
[----:B------:R0:W-:Y:S02]  /*24d20*/  STL [R1+0x178], R22 ;  /* 0x0001781601007387 */ /* 0x0001e40000100800 */
[----:B------:R-:W-:Y:S02]  /*24d30*/  IMAD.SHL.U32 R24, R24, 0x2, RZ ;  /* 0x0000000218187824 */ /* 0x000fe400078e00ff */
[----:B0-----:R-:W4:Y:S04]  /*24d40*/  LDL R22, [R1+0xcbc] ;  /* 0x000cbc0001167983 */ /* 0x001f280000100800 */
[----:B------:R-:W4:Y:S04]  /*24d50*/  LDL.LU R29, [R1+0x3c] ;  /* 0x00003c00011d7983 */ /* 0x000f280000300800 */
[----:B------:R-:W-:Y:S04]  /*24d60*/  STL [R1+0x1e8c], R0 ;  /* 0x001e8c0001007387 */ /* 0x000fe80000100800 */
[----:B------:R-:W-:Y:S01]  /*24d70*/  STL [R1+0x1ee8], R0 ;  /* 0x001ee80001007387 */ /* 0x000fe20000100800 */
[----:B------:R-:W-:-:S03]  /*24d80*/  LOP3.LUT R24, R24, 0x30, RZ, 0x3c, !PT ;  /* 0x0000003018187812 */ /* 0x000fc600078e3cff */
[----:B---3--:R-:W-:Y:S04]  /*24d90*/  STS.U16 [R0+0x8700], R8 ;  /* 0x0087000800007388 */ /* 0x008fe80000000400 */
[----:B------:R-:W-:Y:S04]  /*24da0*/  STS.U16 [R24+0x8180], R28 ;  /* 0x0081801c18007388 */ /* 0x000fe80000000400 */
[----:B--2---:R0:W-:Y:S04]  /*24db0*/  STL [R1+0x174], R23 ;  /* 0x0001741701007387 */ /* 0x0041e80000100800 */
[----:B0-----:R-:W2:Y:S04]  /*24dc0*/  LDL.LU R23, [R1+0x1f24] ;  /* 0x001f240001177983 */ /* 0x001ea80000300800 */
[----:B------:R-:W3:Y:S04]  /*24dd0*/  LDL R4, [R1+0xcd8] ;  /* 0x000cd80001047983 */ /* 0x000ee80000100800 */
[----:B------:R-:W3:Y:S04]  /*24de0*/  LDL R5, [R1+0xcdc] ;  /* 0x000cdc0001057983 */ /* 0x000ee80000100800 */
[----:B------:R-:W2:Y:S01]  /*24df0*/  LDL.LU R28, [R1+0x1f20] ;  /* 0x001f2000011c7983 */ /* 0x000ea20000300800 */
[----:B---3--:R-:W-:-:S04]  /*24e00*/  @!P0 LOP3.LUT R5, R5, R4, RZ, 0x3c, !PT ;  /* 0x0000000405058212 */ /* 0x008fc800078e3cff */
[C---:B------:R-:W-:Y:S02]  /*24e10*/  @!P0 LOP3.LUT R4, R5.reuse, R4, RZ, 0x3c, !PT ;  /* 0x0000000405048212 */ /* 0x040fe400078e3cff */
[----:B--2---:R-:W-:Y:S02]  /*24e20*/  PRMT R28, RZ, 0x7610, R28 ;  /* 0x00007610ff1c7816 */ /* 0x004fe4000000001c */
[----:B------:R-:W-:-:S05]  /*24e30*/  @!P0 LOP3.LUT R5, R5, R4, RZ, 0x3c, !PT ;  /* 0x0000000405058212 */ /* 0x000fca00078e3cff */
[----:B------:R-:W2:Y:S04]  /*24e40*/  @!P0 LDG.E.U16 R28, [R4.64] ;  /* 0x0000000a041c8981 */ /* 0x000ea8000c1e1500 */
[----:B--2---:R0:W-:Y:S04]  /*24e50*/  STL [R1+0x170], R28 ;  /* 0x0001701c01007387 */ /* 0x0041e80000100800 */
[----:B0-----:R-:W2:Y:S04]  /*24e60*/  LDL.LU R28, [R1+0x1f1c] ;  /* 0x001f1c00011c7983 */ /* 0x001ea80000300800 */
[----:B------:R-:W3:Y:S01]  /*24e70*/  LDL R5, [R1+0xcb8] ;  /* 0x000cb80001057983 */ /* 0x000ee20000100800 */
[----:B----4-:R-:W-:Y:S01]  /*24e80*/  @!P0 IMAD.MOV.U32 R4, RZ, RZ, R22 ;  /* 0x000000ffff048224 */ /* 0x010fe200078e0016 */
[----:B--2---:R-:W-:-:S06]  /*24e90*/  PRMT R28, RZ, 0x7610, R28 ;  /* 0x00007610ff1c7816 */ /* 0x004fcc000000001c */
[----:B---3--:R0:W2:Y:S04]  /*24ea0*/  @!P0 LDG.E.U16 R28, [R4.64] ;  /* 0x0000000a041c8981 */ /* 0x0080a8000c1e1500 */
[----:B------:R1:W-:Y:S04]  /*24eb0*/  STS.U16 [R24+0x8380], R27 ;  /* 0x0083801b18007388 */ /* 0x0003e80000000400 */
[----:B-1----:R-:W3:Y:S04]  /*24ec0*/  LDL R27, [R1+0xc5c] ;  /* 0x000c5c00011b7983 */ /* 0x002ee80000100800 */
[----:B------:R-:W4:Y:S04]  /*24ed0*/  LDL.LU R22, [R1+0x34] ;  /* 0x0000340001167983 */ /* 0x000f280000300800 */
[----:B0-----:R-:W3:Y:S04]  /*24ee0*/  LDL R4, [R1+0xc98] ;  /* 0x000c980001047983 */ /* 0x001ee80000100800 */
[----:B------:R-:W3:Y:S04]  /*24ef0*/  LDL R5, [R1+0xc9c] ;  /* 0x000c9c0001057983 */ /* 0x000ee80000100800 */
[----:B------:R-:W-:Y:S04]  /*24f00*/  STS.U16 [R24+0x8580], R26 ;  /* 0x0085801a18007388 */ /* 0x000fe80000000400 */
[----:B--2---:R0:W-:Y:S04]  /*24f10*/  STL [R1+0x16c], R28 ;  /* 0x00016c1c01007387 */ /* 0x0041e80000100800 */
[----:B0-----:R-:W2:Y:S04]  /*24f20*/  LDL.LU R28, [R1+0x30] ;  /* 0x00003000011c7983 */ /* 0x001ea80000300800 */
[----:B------:R-:W2:Y:S01]  /*24f30*/  LDL.LU R26, [R1+0x1f18] ;  /* 0x001f1800011a7983 */ /* 0x000ea20000300800 */
[----:B---3--:R-:W-:-:S04]  /*24f40*/  @!P0 LOP3.LUT R5, R5, R4, RZ, 0x3c, !PT ;  /* 0x0000000405058212 */ /* 0x008fc800078e3cff */
[----:B------:R-:W-:-:S04]  /*24f50*/  @!P0 LOP3.LUT R4, R5, R4, RZ, 0x3c, !PT ;  /* 0x0000000405048212 */ /* 0x000fc800078e3cff */
[----:B------:R-:W-:Y:S02]  /*24f60*/  @!P0 LOP3.LUT R5, R5, R4, RZ, 0x3c, !PT ;  /* 0x0000000405058212 */ /* 0x000fe400078e3cff */
[----:B--2---:R-:W-:-:S06]  /*24f70*/  PRMT R26, RZ, 0x7610, R26 ;  /* 0x00007610ff1a7816 */ /* 0x004fcc000000001a */
        /* <DEDUP_REMOVED lines=9> */
[----:B------:R-:W3:Y:S04]  /*25010*/  @!P0 LDG.E.U16 R2, [R4.64] ;  /* 0x0000000a04028981 */ /* 0x000ee8000c1e1500 */
[----:B------:R0:W-:Y:S04]  /*25020*/  STS.U16 [R24+0x8780], R25 ;  /* 0x0087801918007388 */ /* 0x0001e80000000400 */
[----:B0-----:R-:W4:Y:S04]  /*25030*/  LDL R25, [R1+0xc18] ;  /* 0x000c180001197983 */ /* 0x001f280000100800 */
[----:B------:R-:W4:Y:S04]  /*25040*/  LDL R24, [R1+0xc1c] ;  /* 0x000c1c0001187983 */ /* 0x000f280000100800 */
[----:B---3--:R0:W-:Y:S04]  /*25050*/  STL [R1+0x164], R2 ;  /* 0x0001640201007387 */ /* 0x0081e80000100800 */
[----:B------:R-:W3:Y:S04]  /*25060*/  LDL.LU R4, [R1+0x40] ;  /* 0x0000400001047983 */ /* 0x000ee80000300800 */
[----:B------:R-:W4:Y:S04]  /*25070*/  LDL R5, [R1+0xc58] ;  /* 0x000c580001057983 */ /* 0x000f280000100800 */
[----:B0-----:R-:W0:Y:S01]  /*25080*/  S2R R2, SR_TID.X ;  /* 0x0000000000027919 */ /* 0x001e220000002100 */
[----:B--2---:R-:W-:-:S02]  /*25090*/  PRMT R26, RZ, 0x7610, R26 ;  /* 0x00007610ff1a7816 */ /* 0x004fc4000000001a */
[----:B0-----:R-:W-:-:S05]  /*250a0*/  LOP3.LUT R2, R2, 0x3f, RZ, 0xc0, !PT ;  /* 0x0000003f02027812 */ /* 0x001fca00078ec0ff */
[----:B------:R-:W-:-:S05]  /*250b0*/  IMAD.SHL.U32 R2, R2, 0x2, RZ ;  /* 0x0000000202027824 */ /* 0x000fca00078e00ff */
[----:B---3--:R0:W-:Y:S02]  /*250c0*/  STS.U16 [R2], R4 ;  /* 0x0000000402007388 */ /* 0x0081e40000000400 */
[----:B0-----:R-:W-:Y:S02]  /*250d0*/  @!P0 IMAD.MOV.U32 R4, RZ, RZ, R27 ;  /* 0x000000ffff048224 */ /* 0x001fe400078e001b */
[----:B------:R0:W-:Y:S04]  /*250e0*/  STS.U16 [R2+0x200], R29 ;  /* 0x0002001d02007388 */ /* 0x0001e80000000400 */
[----:B----4-:R1:W2:Y:S04]  /*250f0*/  @!P0 LDG.E.U16 R26, [R4.64] ;  /* 0x0000000a041a8981 */ /* 0x0102a8000c1e1500 */
[----:B------:R-:W3:Y:S04]  /*25100*/  LDL R27, [R1+0xbd8] ;  /* 0x000bd800011b7983 */ /* 0x000ee80000100800 */
[----:B-1----:R-:W4:Y:S04]  /*25110*/  LDL R4, [R1+0xc38] ;  /* 0x000c380001047983 */ /* 0x002f280000100800 */
[----:B------:R-:W4:Y:S01]  /*25120*/  LDL R5, [R1+0xc3c] ;  /* 0x000c3c0001057983 */ /* 0x000f220000100800 */
[----:B0-----:R-:W-:-:S02]  /*25130*/  PRMT R2, RZ, 0x7610, R2 ;  /* 0x00007610ff027816 */ /* 0x001fc40000000002 */
[----:B----4-:R-:W-:-:S04]  /*25140*/  @!P0 LOP3.LUT R5, R5, R4, RZ, 0x3c, !PT ;  /* 0x0000000405058212 */ /* 0x010fc800078e3cff */
[----:B------:R-:W-:-:S04]  /*25150*/  @!P0 LOP3.LUT R4, R5, R4, RZ, 0x3c, !PT ;  /* 0x0000000405048212 */ /* 0x000fc800078e3cff */
[----:B------:R-:W-:-:S05]  /*25160*/  @!P0 LOP3.LUT R5, R5, R4, RZ, 0x3c, !PT ;  /* 0x0000000405058212 */ /* 0x000fca00078e3cff */
[----:B------:R-:W4:Y:S04]  /*25170*/  @!P0 LDG.E.U16 R2, [R4.64] ;  /* 0x0000000a04028981 */ /* 0x000f28000c1e1500 */
[----:B--2---:R0:W-:Y:S04]  /*25180*/  STL [R1+0x160], R26 ;  /* 0x0001601a01007387 */ /* 0x0041e80000100800 */
[----:B0-----:R-:W2:Y:S04]  /*25190*/  LDL R26, [R1+0xbdc] ;  /* 0x000bdc00011a7983 */ /* 0x001ea80000100800 */
[----:B------:R-:W2:Y:S04]  /*251a0*/  LDL.LU R29, [R1+0x28] ;  /* 0x00002800011d7983 */ /* 0x000ea80000300800 */
[----:B----4-:R0:W-:Y:S04]  /*251b0*/  STL [R1+0x15c], R2 ;  /* 0x00015c0201007387 */ /* 0x0101e80000100800 */
[----:B------:R-:W4:Y:S04]  /*251c0*/  LDL.LU R5, [R1+0x38] ;  /* 0x0000380001057983 */ /* 0x000f280000300800 */
[----:B0-----:R-:W0:Y:S01]  /*251d0*/  S2R R2, SR_TID.X ;  /* 0x0000000000027919 */ /* 0x001e220000002100 */
[----:B------:R-:W-:Y:S01]  /*251e0*/  PRMT R23, RZ, 0x7610, R23 ;  /* 0x00007610ff177816 */ /* 0x000fe20000000017 */
[----:B------:R-:W-:-:S02]  /*251f0*/  @!P0 IMAD.MOV.U32 R4, RZ, RZ, R24 ;  /* 0x000000ffff048224 */ /* 0x000fc400078e0018 */
[----:B------:R-:W2:Y:S01]  /*25200*/  LDL R24, [R1+0xbbc] ;  /* 0x000bbc0001187983 */ /* 0x000ea20000100800 */
[----:B0-----:R-:W-:-:S05]  /*25210*/  LOP3.LUT R2, R2, 0x3f, RZ, 0xc0, !PT ;  /* 0x0000003f02027812 */ /* 0x001fca00078ec0ff */
[----:B------:R-:W-:-:S05]  /*25220*/  IMAD.SHL.U32 R2, R2, 0x2, RZ ;  /* 0x0000000202027824 */ /* 0x000fca00078e00ff */
[----:B----4-:R0:W-:Y:S02]  /*25230*/  STS.U16 [R2+0x400], R5 ;  /* 0x0004000502007388 */ /* 0x0101e40000000400 */
[----:B0-----:R-:W-:Y:S02]  /*25240*/  @!P0 IMAD.MOV.U32 R5, RZ, RZ, R25 ;  /* 0x000000ffff058224 */ /* 0x001fe400078e0019 */
[----:B------:R0:W-:Y:S04]  /*25250*/  STS.U16 [R2+0x600], R22 ;  /* 0x0006001602007388 */ /* 0x0001e80000000400 */
[----:B------:R1:W4:Y:S04]  /*25260*/  @!P0 LDG.E.U16 R23, [R4.64] ;  /* 0x0000000a04178981 */ /* 0x000328000c1e1500 */
[----:B------:R-:W2:Y:S04]  /*25270*/  LDL R25, [R1+0xbb8] ;  /* 0x000bb80001197983 */ /* 0x000ea80000100800 */
[----:B-1----:R-:W2:Y:S04]  /*25280*/  LDL R4, [R1+0xbf8] ;  /* 0x000bf80001047983 */ /* 0x002ea80000100800 */
[----:B------:R-:W2:Y:S01]  /*25290*/  LDL R5, [R1+0xbfc] ;  /* 0x000bfc0001057983 */ /* 0x000ea20000100800 */
[----:B0-----:R-:W-:-:S02]  /*252a0*/  PRMT R2, RZ, 0x7610, R2 ;  /* 0x00007610ff027816 */ /* 0x001fc40000000002 */
[----:B--2---:R-:W-:-:S04]  /*252b0*/  @!P0 LOP3.LUT R5, R5, R4, RZ, 0x3c, !PT ;  /* 0x0000000405058212 */ /* 0x004fc800078e3cff */
[----:B------:R-:W-:-:S04]  /*252c0*/  @!P0 LOP3.LUT R4, R5, R4, RZ, 0x3c, !PT ;  /* 0x0000000405048212 */ /* 0x000fc800078e3cff */
[----:B------:R-:W-:-:S05]  /*252d0*/  @!P0 LOP3.LUT R5, R5, R4, RZ, 0x3c, !PT ;  /* 0x0000000405058212 */ /* 0x000fca00078e3cff */
[----:B------:R0:W2:Y:S04]  /*252e0*/  @!P0 LDG.E.U16 R2, [R4.64] ;  /* 0x0000000a04028981 */ /* 0x0000a8000c1e1500 */
[----:B----4-:R1:W-:Y:S04]  /*252f0*/  STL [R1+0x158], R23 ;  /* 0x0001581701007387 */ /* 0x0103e80000100800 */
[----:B-1----:R-:W4:Y:S04]  /*25300*/  LDL.LU R23, [R1+0x24] ;  /* 0x0000240001177983 */ /* 0x002f280000300800 */
[----:B------:R-:W4:Y:S01]  /*25310*/  LDL.LU R22, [R1+0x1f10] ;  /* 0x001f100001167983 */ /* 0x000f220000300800 */
[----:B------:R-:W-:Y:S01]  /*25320*/  PRMT R7, RZ, 0x7610, R7 ;  /* 0x00007610ff077816 */ /* 0x000fe20000000007 */
[----:B0-----:R-:W-:-:S02]  /*25330*/  @!P0 IMAD.MOV.U32 R4, RZ, RZ, R26 ;  /* 0x000000ffff048224 */ /* 0x001fc400078e001a */
[----:B---3--:R-:W-:-:S05]  /*25340*/  @!P0 IMAD.MOV.U32 R5, RZ, RZ, R27 ;  /* 0x000000ffff058224 */ /* 0x008fca00078e001b */
[----:B------:R0:W3:Y:S04]  /*25350*/  @!P0 LDG.E.U16 R7, [R4.64] ;  /* 0x0000000a04078981 */ /* 0x0000e8000c1e1500 */
[----:B--2---:R1:W-:Y:S04]  /*25360*/  STL [R1+0x154], R2 ;  /* 0x0001540201007387 */ /* 0x0043e80000100800 */
[----:B------:R-:W2:Y:S04]  /*25370*/  LDL R27, [R1+0xb98] ;  /* 0x000b9800011b7983 */ /* 0x000ea80000100800 */
[----:B------:R-:W2:Y:S04]  /*25380*/  LDL R26, [R1+0xb9c] ;  /* 0x000b9c00011a7983 */ /* 0x000ea80000100800 */
[----:B-1----:R-:W1:Y:S02]  /*25390*/  S2R R2, SR_TID.X ;  /* 0x0000000000027919 */ /* 0x002e640000002100 */
[----:B-1----:R-:W-:-:S05]  /*253a0*/  LOP3.LUT R2, R2, 0x3f, RZ, 0xc0, !PT ;  /* 0x0000003f02027812 */ /* 0x002fca00078ec0ff */
[----:B------:R-:W-:-:S05]  /*253b0*/  IMAD.SHL.U32 R2, R2, 0x2, RZ ;  /* 0x0000000202027824 */ /* 0x000fca00078e00ff */
[----:B------:R1:W-:Y:S04]  /*253c0*/  STS.U16 [R2+0x800], R28 ;  /* 0x0008001c02007388 */ /* 0x0003e80000000400 */
[----:B-1----:R-:W2:Y:S04]  /*253d0*/  LDL.LU R28, [R1+0x20] ;  /* 0x00002000011c7983 */ /* 0x002ea80000300800 */
[----:B0-----:R-:W2:Y:S01]  /*253e0*/  LDL.LU R5, [R1+0x2c] ;  /* 0x00002c0001057983 */ /* 0x001ea20000300800 */
[----:B------:R-:W-:Y:S01]  /*253f0*/  PRMT R3, RZ, 0x7610, R3 ;  /* 0x00007610ff037816 */ /* 0x000fe20000000003 */
[----:B------:R-:W-:-:S02]  /*25400*/  @!P0 IMAD.MOV.U32 R4, RZ, RZ, R24 ;  /* 0x000000ffff048224 */ /* 0x000fc400078e0018 */
[----:B---3--:R-:W-:Y:S04]  /*25410*/  STL [R1+0x1e98], R7 ;  /* 0x001e980701007387 */ /* 0x008fe80000100800 */
[----:B------:R-:W-:Y:S04]  /*25420*/  STL [R1+0x1e9c], R7 ;  /* 0x001e9c0701007387 */ /* 0x000fe80000100800 */
[----:B------:R-:W-:Y:S04]  /*25430*/  STL [R1+0x1ed8], R7 ;  /* 0x001ed80701007387 */ /* 0x000fe80000100800 */
[----:B------:R-:W3:Y:S04]  /*25440*/  LDL R24, [R1+0xb7c] ;  /* 0x000b7c0001187983 */ /* 0x000ee80000100800 */
[----:B--2---:R0:W-:Y:S02]  /*25450*/  STS.U16 [R2+0xa00], R5 ;  /* 0x000a000502007388 */ /* 0x0041e40000000400 */
[----:B0-----:R-:W-:-:S02]  /*25460*/  @!P0 IMAD.MOV.U32 R5, RZ, RZ, R25 ;  /* 0x000000ffff058224 */ /* 0x001fc400078e0019 */
[----:B------:R-:W2:Y:S04]  /*25470*/  LDL R25, [R1+0xb78] ;  /* 0x000b780001197983 */ /* 0x000ea80000100800 */
[----:B------:R0:W4:Y:S01]  /*25480*/  @!P0 LDG.E.U16 R3, [R4.64] ;  /* 0x0000000a04038981 */ /* 0x000122000c1e1500 */
[----:B------:R-:W-:Y:S02]  /*25490*/  PRMT R6, RZ, 0x7610, R6 ;  /* 0x00007610ff067816 */ /* 0x000fe40000000006 */
[----:B------:R-:W-:Y:S01]  /*254a0*/  PRMT R9, RZ, 0x7610, R9 ;  /* 0x00007610ff097816 */ /* 0x000fe20000000009 */
[----:B0-----:R-:W-:Y:S02]  /*254b0*/  @!P0 IMAD.MOV.U32 R4, RZ, RZ, R26 ;  /* 0x000000ffff048224 */ /* 0x001fe400078e001a */
[----:B------:R-:W-:-:S05]  /*254c0*/  @!P0 IMAD.MOV.U32 R5, RZ, RZ, R27 ;  /* 0x000000ffff058224 */ /* 0x000fca00078e001b */
[----:B------:R3:W4:Y:S02]  /*254d0*/  @!P0 LDG.E.U16 R6, [R4.64] ;  /* 0x0000000a04068981 */ /* 0x000724000c1e1500 */
[----:B---3--:R-:W-:Y:S02]  /*254e0*/  @!P0 IMAD.MOV.U32 R4, RZ, RZ, R24 ;  /* 0x000000ffff048224 */ /* 0x008fe400078e0018 */
[----:B--2---:R-:W-:Y:S01]  /*254f0*/  @!P0 IMAD.MOV.U32 R5, RZ, RZ, R25 ;  /* 0x000000ffff058224 */ /* 0x004fe200078e0019 */
[----:B----4-:R-:W-:Y:S04]  /*25500*/  STL [R1+0x1ea0], R3 ;  /* 0x001ea00301007387 */ /* 0x010fe80000100800 */
[----:B------:R-:W-:Y:S04]  /*25510*/  STL [R1+0x1ea4], R3 ;  /* 0x001ea40301007387 */ /* 0x000fe80000100800 */
[----:B------:R-:W2:Y:S04]  /*25520*/  @!P0 LDG.E.U16 R9, [R4.64] ;  /* 0x0000000a04098981 */ /* 0x000ea8000c1e1500 */
[----:B------:R-:W-:Y:S04]  /*25530*/  STL [R1+0x1ee4], R3 ;  /* 0x001ee40301007387 */ /* 0x000fe80000100800 */
[----:B------:R-:W3:Y:S04]  /*25540*/  LDL R27, [R1+0xb58] ;  /* 0x000b5800011b7983 */ /* 0x000ee80000100800 */
[----:B------:R-:W4:Y:S04]  /*25550*/  LDL R26, [R1+0xb5c] ;  /* 0x000b5c00011a7983 */ /* 0x000f280000100800 */
[----:B------:R0:W-:Y:S04]  /*25560*/  STS.U16 [R2+0xc00], R29 ;  /* 0x000c001d02007388 */ /* 0x0001e80000000400 */
[----:B------:R1:W-:Y:S04]  /*25570*/  STS.U16 [R2+0xe00], R23 ;  /* 0x000e001702007388 */ /* 0x0003e80000000400 */
[----:B0-----:R-:W4:Y:S04]  /*25580*/  LDL.LU R29, [R1+0x1c] ;  /* 0x00001c00011d7983 */ /* 0x001f280000300800 */
[----:B------:R-:W-:Y:S04]  /*25590*/  STL [R1+0x1ea8], R6 ;  /* 0x001ea80601007387 */ /* 0x000fe80000100800 */
[----:B------:R-:W-:Y:S01]  /*255a0*/  STL [R1+0x1eac], R6 ;  /* 0x001eac0601007387 */ /* 0x000fe20000100800 */
[----:B------:R-:W-:-:S03]  /*255b0*/  PRMT R8, RZ, 0x7610, R8 ;  /* 0x00007610ff087816 */ /* 0x000fc60000000008 */
[----:B-1----:R-:W4:Y:S04]  /*255c0*/  LDL.LU R23, [R1+0x18] ;  /* 0x0000180001177983 */ /* 0x002f280000300800 */
[----:B------:R-:W4:Y:S04]  /*255d0*/  LDL.LU R24, [R1+0x14] ;  /* 0x0000140001187983 */ /* 0x000f280000300800 */
[----:B------:R0:W-:Y:S04]  /*255e0*/  STS.U16 [R2+0x1000], R28 ;  /* 0x0010001c02007388 */ /* 0x0001e80000000400 */
[----:B--2---:R-:W-:Y:S04]  /*255f0*/  STL [R1+0x1eb0], R9 ;  /* 0x001eb00901007387 */ /* 0x004fe80000100800 */
[----:B------:R-:W-:Y:S04]  /*25600*/  STL [R1+0x1eb4], R9 ;  /* 0x001eb40901007387 */ /* 0x000fe80000100800 */
[----:B------:R-:W-:Y:S01]  /*25610*/  STL [R1+0x1eb8], R9 ;  /* 0x001eb80901007387 */ /* 0x000fe20000100800 */
[----:B---3--:R-:W-:-:S02]  /*25620*/  @!P0 IMAD.MOV.U32 R5, RZ, RZ, R27 ;  /* 0x000000ffff058224 */ /* 0x008fc400078e001b */
[----:B----4-:R-:W-:Y:S01]  /*25630*/  @!P0 IMAD.MOV.U32 R4, RZ, RZ, R26 ;  /* 0x000000ffff048224 */ /* 0x010fe200078e001a */
[----:B------:R-:W-:Y:S04]  /*25640*/  STL [R1+0x1ed0], R9 ;  /* 0x001ed00901007387 */ /* 0x000fe80000100800 */
[----:B------:R-:W2:Y:S04]  /*25650*/  LDL.LU R25, [R1+0x10] ;  /* 0x0000100001197983 */ /* 0x000ea80000300800 */
[----:B------:R-:W3:Y:S04]  /*25660*/  LDL.LU R26, [R1+0xc] ;  /* 0x00000c00011a7983 */ /* 0x000ee80000300800 */
[----:B------:R-:W4:Y:S04]  /*25670*/  LDL.LU R27, [R1+0x8] ;  /* 0x00000800011b7983 */ /* 0x000f280000300800 */
[----:B0-----:R-:W2:Y:S04]  /*25680*/  LDL.LU R28, [R1+0x4] ;  /* 0x00000400011c7983 */ /* 0x001ea80000300800 */
[----:B------:R0:W2:Y:S04]  /*25690*/  @!P0 LDG.E.U16 R8, [R4.64] ;  /* 0x0000000a04088981 */ /* 0x0000a8000c1e1500 */
[----:B0-----:R-:W2:Y:S04]  /*256a0*/  LDL R4, [R1+0xb38] ;  /* 0x000b380001047983 */ /* 0x001ea80000100800 */
[----:B------:R-:W2:Y:S04]  /*256b0*/  LDL R5, [R1+0xb3c] ;  /* 0x000b3c0001057983 */ /* 0x000ea80000100800 */
[----:B------:R0:W-:Y:S02]  /*256c0*/  STS.U16 [R2+0x1200], R29 ;  /* 0x0012001d02007388 */ /* 0x0001e40000000400 */
[----:B0-----:R-:W-:-:S02]  /*256d0*/  PRMT R2, RZ, 0x7610, R2 ;  /* 0x00007610ff027816 */ /* 0x001fc40000000002 */
[----:B--2---:R-:W-:-:S04]  /*256e0*/  @!P0 LOP3.LUT R5, R5, R4, RZ, 0x3c, !PT ;  /* 0x0000000405058212 */ /* 0x004fc800078e3cff */
[----:B------:R-:W-:-:S04]  /*256f0*/  @!P0 LOP3.LUT R4, R5, R4, RZ, 0x3c, !PT ;  /* 0x0000000405048212 */ /* 0x000fc800078e3cff */
[----:B------:R-:W-:-:S05]  /*25700*/  @!P0 LOP3.LUT R5, R5, R4, RZ, 0x3c, !PT ;  /* 0x0000000405058212 */ /* 0x000fca00078e3cff */
[----:B------:R-:W2:Y:S04]  /*25710*/  @!P0 LDG.E.U16 R2, [R4.64] ;  /* 0x0000000a04028981 */ /* 0x000ea8000c1e1500 */
[----:B------:R-:W-:Y:S04]  /*25720*/  STL [R1+0x1ebc], R8 ;  /* 0x001ebc0801007387 */ /* 0x000fe80000100800 */
[----:B------:R-:W-:Y:S04]  /*25730*/  STL [R1+0x1ec0], R8 ;  /* 0x001ec00801007387 */ /* 0x000fe80000100800 */
[----:B------:R-:W-:Y:S04]  /*25740*/  STL [R1+0x1ec4], R8 ;  /* 0x001ec40801007387 */ /* 0x000fe80000100800 */
[----:B------:R-:W-:Y:S04]  /*25750*/  STL [R1+0x1ec8], R8 ;  /* 0x001ec80801007387 */ /* 0x000fe80000100800 */
[----:B------:R-:W-:Y:S04]  /*25760*/  STL [R1+0x1ecc], R8 ;  /* 0x001ecc0801007387 */ /* 0x000fe80000100800 */
[----:B------:R-:W-:Y:S04]  /*25770*/  STL [R1+0x1ed4], R8 ;  /* 0x001ed40801007387 */ /* 0x000fe80000100800 */
[----:B------:R-:W-:Y:S04]  /*25780*/  STL [R1+0x1eec], R8 ;  /* 0x001eec0801007387 */ /* 0x000fe80000100800 */
[----:B------:R-:W3:Y:S04]  /*25790*/  LDL.LU R29, [R1] ;  /* 0x00000000011d7983 */ /* 0x000ee80000300800 */
[----:B--2---:R0:W-:Y:S04]  /*257a0*/  STL [R1+0x150], R2 ;  /* 0x0001500201007387 */ /* 0x0041e80000100800 */
[----:B------:R-:W2:Y:S04]  /*257b0*/  LDL R4, [R1+0xb18] ;  /* 0x000b180001047983 */ /* 0x000ea80000100800 */
[----:B------:R-:W2:Y:S04]  /*257c0*/  LDL R5, [R1+0xb1c] ;  /* 0x000b1c0001057983 */ /* 0x000ea80000100800 */
[----:B0-----:R-:W0:Y:S01]  /*257d0*/  S2R R2, SR_TID.X ;  /* 0x0000000000027919 */ /* 0x001e220000002100 */
[----:B------:R-:W-:-:S02]  /*257e0*/  PRMT R10, RZ, 0x7610, R10 ;  /* 0x00007610ff0a7816 */ /* 0x000fc4000000000a */
[----:B0-----:R-:W-:-:S05]  /*257f0*/  LOP3.LUT R2, R2, 0x3f, RZ, 0xc0, !PT ;  /* 0x0000003f02027812 */ /* 0x001fca00078ec0ff */
[----:B------:R-:W-:-:S05]  /*25800*/  IMAD.SHL.U32 R2, R2, 0x2, RZ ;  /* 0x0000000202027824 */ /* 0x000fca00078e00ff */
[----:B------:R0:W-:Y:S04]  /*25810*/  STS.U16 [R2+0x1400], R23 ;  /* 0x0014001702007388 */ /* 0x0001e80000000400 */
[----:B0-----:R-:W3:Y:S01]  /*25820*/  LDL.LU R23, [R1+0x1f0c] ;  /* 0x001f0c0001177983 */ /* 0x001ee20000300800 */
[----:B--2---:R-:W-:-:S04]  /*25830*/  @!P0 LOP3.LUT R5, R5, R4, RZ, 0x3c, !PT ;  /* 0x0000000405058212 */ /* 0x004fc800078e3cff */
[----:B------:R-:W-:-:S04]  /*25840*/  @!P0 LOP3.LUT R4, R5, R4, RZ, 0x3c, !PT ;  /* 0x0000000405048212 */ /* 0x000fc800078e3cff */
[----:B------:R-:W-:-:S05]  /*25850*/  @!P0 LOP3.LUT R5, R5, R4, RZ, 0x3c, !PT ;  /* 0x0000000405058212 */ /* 0x000fca00078e3cff */
        /* <DEDUP_REMOVED lines=11> */
[----:B------:R-:W3:Y:S04]  /*25910*/  LDL.LU R24, [R1+0x1f08] ;  /* 0x001f080001187983 */ /* 0x000ee80000300800 */
[----:B--2---:R0:W-:Y:S04]  /*25920*/  STL [R1+0x14c], R2 ;  /* 0x00014c0201007387 */ /* 0x0041e80000100800 */
[----:B------:R-:W2:Y:S04]  /*25930*/  LDL R4, [R1+0xad8] ;  /* 0x000ad80001047983 */ /* 0x000ea80000100800 */
[----:B------:R-:W2:Y:S04]  /*25940*/  LDL R5, [R1+0xadc] ;  /* 0x000adc0001057983 */ /* 0x000ea80000100800 */
[----:B0-----:R-:W0:Y:S02]  /*25950*/  S2R R2, SR_TID.X ;  /* 0x0000000000027919 */ /* 0x001e240000002100 */
[----:B0-----:R-:W-:-:S05]  /*25960*/  LOP3.LUT R2, R2, 0x3f, RZ, 0xc0, !PT ;  /* 0x0000003f02027812 */ /* 0x001fca00078ec0ff */
[----:B------:R-:W-:-:S05]  /*25970*/  IMAD.SHL.U32 R2, R2, 0x2, RZ ;  /* 0x0000000202027824 */ /* 0x000fca00078e00ff */
[----:B------:R0:W-:Y:S02]  /*25980*/  STS.U16 [R2+0x1800], R25 ;  /* 0x0018001902007388 */ /* 0x0001e40000000400 */
[----:B0-----:R-:W-:Y:S02]  /*25990*/  PRMT R2, RZ, 0x7610, R2 ;  /* 0x00007610ff027816 */ /* 0x001fe40000000002 */
[----:B------:R-:W3:Y:S01]  /*259a0*/  LDL.LU R25, [R1+0x1f04] ;  /* 0x001f040001197983 */ /* 0x000ee20000300800 */
[----:B--2---:R-:W-:-:S04]  /*259b0*/  @!P0 LOP3.LUT R5, R5, R4, RZ, 0x3c, !PT ;  /* 0x0000000405058212 */ /* 0x004fc800078e3cff */
[----:B------:R-:W-:-:S04]  /*259c0*/  @!P0 LOP3.LUT R4, R5, R4, RZ, 0x3c, !PT ;  /* 0x0000000405048212 */ /* 0x000fc800078e3cff */
[----:B------:R-:W-:-:S05]  /*259d0*/  @!P0 LOP3.LUT R5, R5, R4, RZ, 0x3c, !PT ;  /* 0x0000000405058212 */ /* 0x000fca00078e3cff */
[----:B------:R-:W2:Y:S04]  /*259e0*/  @!P0 LDG.E.U16 R2, [R4.64] ;  /* 0x0000000a04028981 */ /* 0x000ea8000c1e1500 */
[----:B--2---:R0:W-:Y:S04]  /*259f0*/  STL [R1+0x148], R2 ;  /* 0x0001480201007387 */ /* 0x0041e80000100800 */
[----:B------:R-:W2:Y:S04]  /*25a00*/  LDL R4, [R1+0xab8] ;  /* 0x000ab80001047983 */ /* 0x000ea80000100800 */
[----:B------:R-:W2:Y:S04]  /*25a10*/  LDL R5, [R1+0xabc] ;  /* 0x000abc0001057983 */ /* 0x000ea80000100800 */
[----:B0-----:R-:W0:Y:S02]  /*25a20*/  S2R R2, SR_TID.X ;  /* 0x0000000000027919 */ /* 0x001e240000002100 */
[----:B0-----:R-:W-:-:S05]  /*25a30*/  LOP3.LUT R2, R2, 0x3f, RZ, 0xc0, !PT ;  /* 0x0000003f02027812 */ /* 0x001fca00078ec0ff */
[----:B------:R-:W-:-:S05]  /*25a40*/  IMAD.SHL.U32 R2, R2, 0x2, RZ ;  /* 0x0000000202027824 */ /* 0x000fca00078e00ff */
[----:B---3--:R0:W-:Y:S02]  /*25a50*/  STS.U16 [R2+0x1a00], R26 ;  /* 0x001a001a02007388 */ /* 0x0081e40000000400 */
        /* <DEDUP_REMOVED lines=12> */
[----:B----4-:R0:W-:Y:S02]  /*25b20*/  STS.U16 [R2+0x1c00], R27 ;  /* 0x001c001b02007388 */ /* 0x0101e40000000400 */
[----:B0-----:R-:W-:Y:S02]  /*25b30*/  PRMT R2, RZ, 0x7610, R2 ;  /* 0x00007610ff027816 */ /* 0x001fe40000000002 */
[----:B------:R-:W4:Y:S01]  /*25b40*/  LDL.LU R27, [R1+0x1efc] ;  /* 0x001efc00011b7983 */ /* 0x000f220000300800 */
        /* <DEDUP_REMOVED lines=50> */
[----:B--2---:R-:W-:-:S04]  /*25e70*/  @!P0 LOP3.LUT R5, R5, R4, RZ, 0x3c, !PT ;  /* 0x0000000405058212 */ /* 0x004fc800078e3cff */
[----:B------:R-:W-:-:S04]  /*25e80*/  @!P0 LOP3.LUT R4, R5, R4, RZ, 0x3c, !PT ;  /* 0x0000000405048212 */ /* 0x000fc800078e3cff */
[----:B------:R-:W-:-:S05]  /*25e90*/  @!P0 LOP3.LUT R5, R5, R4, RZ, 0x3c, !PT ;  /* 0x0000000405058212 */ /* 0x000fca00078e3cff */
[----:B------:R-:W2:Y:S04]  /*25ea0*/  @!P0 LDG.E.U16 R2, [R4.64] ;  /* 0x0000000a04028981 */ /* 0x000ea8000c1e1500 */
[----:B------:R-:W-:Y:S04]  /*25eb0*/  STL [R1+0x1ee0], R28 ;  /* 0x001ee01c01007387 */ /* 0x000fe80000100800 */
        /* <DEDUP_REMOVED lines=24> */
[----:B--2---:R0:W-:Y:S04]  /*26040*/  STL [R1+0x128], R2 ;  /* 0x0001280201007387 */ /* 0x0041e80000100800 */
[----:B------:R-:W2:Y:S04]  /*26050*/  LDL R4, [R1+0x9b8] ;  /* 0x0009b80001047983 */ /* 0x000ea80000100800 */
[----:B------:R-:W2:Y:S01]  /*26060*/  LDL R5, [R1+0x9bc] ;  /* 0x0009bc0001057983 */ /* 0x000ea20000100800 */
[----:B------:R-:W-:-:S02]  /*26070*/  PRMT R27, RZ, 0x7610, R27 ;  /* 0x00007610ff1b7816 */ /* 0x000fc4000000001b */
[----:B--2---:R-:W-:-:S04]  /*26080*/  @!P0 LOP3.LUT R5, R5, R4, RZ, 0x3c, !PT ;  /* 0x0000000405058212 */ /* 0x004fc800078e3cff */
[----:B------:R-:W-:-:S04]  /*26090*/  @!P0 LOP3.LUT R4, R5, R4, RZ, 0x3c, !PT ;  /* 0x0000000405048212 */ /* 0x000fc800078e3cff */
[----:B------:R-:W-:-:S05]  /*260a0*/  @!P0 LOP3.LUT R5, R5, R4, RZ, 0x3c, !PT ;  /* 0x0000000405058212 */ /* 0x000fca00078e3cff */
[----:B------:R1:W2:Y:S04]  /*260b0*/  @!P0 LDG.E.U16 R27, [R4.64] ;  /* 0x0000000a041b8981 */ /* 0x0002a8000c1e1500 */
[----:B-1----:R-:W3:Y:S04]  /*260c0*/  LDL R4, [R1+0x998] ;  /* 0x0009980001047983 */ /* 0x002ee80000100800 */
[----:B------:R-:W3:Y:S01]  /*260d0*/  LDL R5, [R1+0x99c] ;  /* 0x00099c0001057983 */ /* 0x000ee20000100800 */
[----:B------:R-:W-:-:S03]  /*260e0*/  PRMT R29, RZ, 0x7610, R29 ;  /* 0x00007610ff1d7816 */ /* 0x000fc6000000001d */
[----:B0-----:R-:W0:Y:S01]  /*260f0*/  S2R R2, SR_TID.X ;  /* 0x0000000000027919 */ /* 0x001e220000002100 */
[----:B---3--:R-:W-:-:S04]  /*26100*/  @!P0 LOP3.LUT R5, R5, R4, RZ, 0x3c, !PT ;  /* 0x0000000405058212 */ /* 0x008fc800078e3cff */
[----:B------:R-:W-:-:S04]  /*26110*/  @!P0 LOP3.LUT R4, R5, R4, RZ, 0x3c, !PT ;  /* 0x0000000405048212 */ /* 0x000fc800078e3cff */
[----:B------:R-:W-:-:S05]  /*26120*/  @!P0 LOP3.LUT R5, R5, R4, RZ, 0x3c, !PT ;  /* 0x0000000405058212 */ /* 0x000fca00078e3cff */
[----:B------:R1:W3:Y:S04]  /*26130*/  @!P0 LDG.E.U16 R29, [R4.64] ;  /* 0x0000000a041d8981 */ /* 0x0002e8000c1e1500 */
[----:B-1----:R-:W4:Y:S04]  /*26140*/  LDL R4, [R1+0x978] ;  /* 0x0009780001047983 */ /* 0x002f280000100800 */
[----:B------:R-:W4:Y:S01]  /*26150*/  LDL R5, [R1+0x97c] ;  /* 0x00097c0001057983 */ /* 0x000f220000100800 */
[----:B0-----:R-:W-:-:S05]  /*26160*/  LOP3.LUT R2, R2, 0x3f, RZ, 0xc0, !PT ;  /* 0x0000003f02027812 */ /* 0x001fca00078ec0ff */
[----:B------:R-:W-:-:S05]  /*26170*/  IMAD.SHL.U32 R2, R2, 0x2, RZ ;  /* 0x0000000202027824 */ /* 0x000fca00078e00ff */
[----:B------:R-:W-:Y:S04]  /*26180*/  STS.U16 [R2+0x2a00], R25 ;  /* 0x002a001902007388 */ /* 0x000fe80000000400 */
[----:B------:R-:W-:Y:S04]  /*26190*/  STS.U16 [R2+0x2c00], R24 ;  /* 0x002c001802007388 */ /* 0x000fe80000000400 */
[----:B------:R0:W-:Y:S02]  /*261a0*/  STS.U16 [R2+0x2e00], R23 ;  /* 0x002e001702007388 */ /* 0x0001e40000000400 */
[----:B0-----:R-:W-:-:S02]  /*261b0*/  PRMT R2, RZ, 0x7610, R2 ;  /* 0x00007610ff027816 */ /* 0x001fc40000000002 */
[----:B----4-:R-:W-:-:S04]  /*261c0*/  @!P0 LOP3.LUT R5, R5, R4, RZ, 0x3c, !PT ;  /* 0x0000000405058212 */ /* 0x010fc800078e3cff */
[----:B------:R-:W-:-:S04]  /*261d0*/  @!P0 LOP3.LUT R4, R5, R4, RZ, 0x3c, !PT ;  /* 0x0000000405048212 */ /* 0x000fc800078e3cff */
[----:B------:R-:W-:-:S05]  /*261e0*/  @!P0 LOP3.LUT R5, R5, R4, RZ, 0x3c, !PT ;  /* 0x0000000405058212 */ /* 0x000fca00078e3cff */
[----:B------:R-:W4:Y:S04]  /*261f0*/  @!P0 LDG.E.U16 R2, [R4.64] ;  /* 0x0000000a04028981 */ /* 0x000f28000c1e1500 */
[----:B----4-:R0:W-:Y:S04]  /*26200*/  STL [R1+0x124], R2 ;  /* 0x0001240201007387 */ /* 0x0101e80000100800 */
[----:B------:R-:W4:Y:S04]  /*26210*/  LDL R4, [R1+0x958] ;  /* 0x0009580001047983 */ /* 0x000f280000100800 */
[----:B------:R-:W4:Y:S01]  /*26220*/  LDL R5, [R1+0x95c] ;  /* 0x00095c0001057983 */ /* 0x000f220000100800 */
[----:B------:R-:W-:-:S03]  /*26230*/  PRMT R10, RZ, 0x7610, R10 ;  /* 0x00007610ff0a7816 */ /* 0x000fc6000000000a */
[----:B0-----:R-:W0:Y:S01]  /*26240*/  S2R R2, SR_TID.X ;  /* 0x0000000000027919 */ /* 0x001e220000002100 */
[----:B----4-:R-:W-:-:S04]  /*26250*/  @!P0 LOP3.LUT R5, R5, R4, RZ, 0x3c, !PT ;  /* 0x0000000405058212 */ /* 0x010fc800078e3cff */
[----:B------:R-:W-:-:S04]  /*26260*/  @!P0 LOP3.LUT R4, R5, R4, RZ, 0x3c, !PT ;  /* 0x0000000405048212 */ /* 0x000fc800078e3cff */
[----:B------:R-:W-:-:S05]  /*26270*/  @!P0 LOP3.LUT R5, R5, R4, RZ, 0x3c, !PT ;  /* 0x0000000405058212 */ /* 0x000fca00078e3cff */
[----:B------:R1:W4:Y:S04]  /*26280*/  @!P0 LDG.E.U16 R10, [R4.64] ;  /* 0x0000000a040a8981 */ /* 0x000328000c1e1500 */
[----:B-1----:R-:W2:Y:S04]  /*26290*/  LDL R4, [R1+0x938] ;  /* 0x0009380001047983 */ /* 0x002ea80000100800 */
[----:B------:R-:W2:Y:S01]  /*262a0*/  LDL R5, [R1+0x93c] ;  /* 0x00093c0001057983 */ /* 0x000ea20000100800 */
[----:B0-----:R-:W-:-:S05]  /*262b0*/  LOP3.LUT R2, R2, 0x3f, RZ, 0xc0, !PT ;  /* 0x0000003f02027812 */ /* 0x001fca00078ec0ff */
[----:B------:R-:W-:-:S05]  /*262c0*/  IMAD.SHL.U32 R2, R2, 0x2, RZ ;  /* 0x0000000202027824 */ /* 0x000fca00078e00ff */
[----:B------:R-:W-:Y:S04]  /*262d0*/  STS.U16 [R2+0x3000], R22 ;  /* 0x0030001602007388 */ /* 0x000fe80000000400 */
[----:B------:R0:W-:Y:S02]  /*262e0*/  STS.U16 [R2+0x3200], R21 ;  /* 0x0032001502007388 */ /* 0x0001e40000000400 */
[----:B0-----:R-:W-:Y:S02]  /*262f0*/  PRMT R2, RZ, 0x7610, R2 ;  /* 0x00007610ff027816 */ /* 0x001fe40000000002 */
[----:B--2---:R-:W-:-:S04]  /*26300*/  @!P0 LOP3.LUT R5, R5, R4, RZ, 0x3c, !PT ;  /* 0x0000000405058212 */ /* 0x004fc800078e3cff */
[----:B------:R-:W-:-:S04]  /*26310*/  @!P0 LOP3.LUT R4, R5, R4, RZ, 0x3c, !PT ;  /* 0x0000000405048212 */ /* 0x000fc800078e3cff */
[----:B------:R-:W-:-:S05]  /*26320*/  @!P0 LOP3.LUT R5, R5, R4, RZ, 0x3c, !PT ;  /* 0x0000000405058212 */ /* 0x000fca00078e3cff */
[----:B------:R-:W2:Y:S04]  /*26330*/  @!P0 LDG.E.U16 R2, [R4.64] ;  /* 0x0000000a04028981 */ /* 0x000ea8000c1e1500 */
[----:B----4-:R0:W-:Y:S04]  /*26340*/  STL [R1+0x114], R10 ;  /* 0x0001140a01007387 */ /* 0x0101e80000100800 */
[----:B0-----:R-:W4:Y:S04]  /*26350*/  LDL R10, [R1+0x8bc] ;  /* 0x0008bc00010a7983 */ /* 0x001f280000100800 */
        /* <DEDUP_REMOVED lines=35> */
[----:B------:R-:W2:Y:S01]  /*26590*/  @!P0 LDG.E.U16 R2, [R4.64] ;  /* 0x0000000a04028981 */ /* 0x000ea2000c1e1500 */
[----:B------:R-:W-:-:S03]  /*265a0*/  PRMT R3, RZ, 0x7610, R3 ;  /* 0x00007610ff037816 */ /* 0x000fc60000000003 */
[----:B--2---:R-:W-:Y:S04]  /*265b0*/  STL [R1+0xd4], R2 ;  /* 0x0000d40201007387 */ /* 0x004fe80000100800 */
[----:B------:R-:W2:Y:S01]  /*265c0*/  LDL R5, [R1+0x8b8] ;  /* 0x0008b80001057983 */ /* 0x000ea20000100800 */
[----:B----4-:R-:W-:-:S05]  /*265d0*/  @!P0 IMAD.MOV.U32 R4, RZ, RZ, R10 ;  /* 0x000000ffff048224 */ /* 0x010fca00078e000a */
[----:B--2---:R0:W2:Y:S04]  /*265e0*/  @!P0 LDG.E.U16 R3, [R4.64] ;  /* 0x0000000a04038981 */ /* 0x0040a8000c1e1500 */
[----:B0-----:R-:W4:Y:S04]  /*265f0*/  LDL R4, [R1+0x898] ;  /* 0x0008980001047983 */ /* 0x001f280000100800 */
[----:B------:R-:W4:Y:S01]  /*26600*/  LDL R5, [R1+0x89c] ;  /* 0x00089c0001057983 */ /* 0x000f220000100800 */
[----:B------:R-:W-:-:S03]  /*26610*/  PRMT R8, RZ, 0x7610, R8 ;  /* 0x00007610ff087816 */ /* 0x000fc60000000008 */
[----:B--2---:R0:W-:Y:S04]  /*26620*/  STL [R1+0xc8], R3 ;  /* 0x0000c80301007387 */ /* 0x0041e80000100800 */
[----:B0-----:R-:W2:Y:S01]  /*26630*/  LDL R3, [R1+0x83c] ;  /* 0x00083c0001037983 */ /* 0x001ea20000100800 */
[----:B----4-:R-:W-:-:S03]  /*26640*/  @!P0 LOP3.LUT R5, R5, R4, RZ, 0x3c, !PT ;  /* 0x0000000405058212 */ /* 0x010fc600078e3cff */
[----:B------:R-:W4:Y:S01]  /*26650*/  LDL.LU R10, [R1+0x50] ;  /* 0x00005000010a7983 */ /* 0x000f220000300800 */
[----:B------:R-:W-:-:S04]  /*26660*/  @!P0 LOP3.LUT R4, R5, R4, RZ, 0x3c, !PT ;  /* 0x0000000405048212 */ /* 0x000fc800078e3cff */
[----:B------:R-:W-:-:S05]  /*26670*/  @!P0 LOP3.LUT R5, R5, R4, RZ, 0x3c, !PT ;  /* 0x0000000405058212 */ /* 0x000fca00078e3cff */
[----:B------:R0:W2:Y:S04]  /*26680*/  @!P0 LDG.E.U16 R8, [R4.64] ;  /* 0x0000000a04088981 */ /* 0x0000a8000c1e1500 */
[----:B0-----:R-:W3:Y:S04]  /*26690*/  LDL R4, [R1+0x878] ;  /* 0x0008780001047983 */ /* 0x001ee80000100800 */
[----:B------:R-:W3:Y:S01]  /*266a0*/  LDL R5, [R1+0x87c] ;  /* 0x00087c0001057983 */ /* 0x000ee20000100800 */
[----:B------:R-:W-:-:S03]  /*266b0*/  PRMT R7, RZ, 0x7610, R7 ;  /* 0x00007610ff077816 */ /* 0x000fc60000000007 */
[----:B--2---:R0:W-:Y:S04]  /*266c0*/  STL [R1+0xbc], R8 ;  /* 0x0000bc0801007387 */ /* 0x0041e80000100800 */
[----:B0-----:R-:W2:Y:S01]  /*266d0*/  LDL.LU R8, [R1+0x58] ;  /* 0x0000580001087983 */ /* 0x001ea20000300800 */
[----:B---3--:R-:W-:-:S04]  /*266e0*/  @!P0 LOP3.LUT R5, R5, R4, RZ, 0x3c, !PT ;  /* 0x0000000405058212 */ /* 0x008fc800078e3cff */
[----:B------:R-:W-:-:S04]  /*266f0*/  @!P0 LOP3.LUT R4, R5, R4, RZ, 0x3c, !PT ;  /* 0x0000000405048212 */ /* 0x000fc800078e3cff */
[----:B------:R-:W-:-:S05]  /*26700*/  @!P0 LOP3.LUT R5, R5, R4, RZ, 0x3c, !PT ;  /* 0x0000000405058212 */ /* 0x000fca00078e3cff */
[----:B------:R0:W3:Y:S04]  /*26710*/  @!P0 LDG.E.U16 R7, [R4.64] ;  /* 0x0000000a04078981 */ /* 0x0000e8000c1e1500 */
[----:B0-----:R-:W2:Y:S04]  /*26720*/  LDL R4, [R1+0x858] ;  /* 0x0008580001047983 */ /* 0x001ea80000100800 */
[----:B------:R-:W2:Y:S01]  /*26730*/  LDL R5, [R1+0x85c] ;  /* 0x00085c0001057983 */ /* 0x000ea20000100800 */
[----:B------:R-:W-:-:S03]  /*26740*/  PRMT R0, RZ, 0x7610, R0 ;  /* 0x00007610ff007816 */ /* 0x000fc60000000000 */
[----:B------:R-:W0:Y:S04]  /*26750*/  S2R R2, SR_TID.X ;  /* 0x0000000000027919 */ /* 0x000e280000002100 */
[----:B---3--:R1:W-:Y:S04]  /*26760*/  STL [R1+0xb8], R7 ;  /* 0x0000b80701007387 */ /* 0x0083e80000100800 */
[----:B-1----:R-:W3:Y:S01]  /*26770*/  LDL.LU R7, [R1+0x5c] ;  /* 0x00005c0001077983 */ /* 0x002ee20000300800 */
[----:B--2---:R-:W-:-:S04]  /*26780*/  @!P0 LOP3.LUT R5, R5, R4, RZ, 0x3c, !PT ;  /* 0x0000000405058212 */ /* 0x004fc800078e3cff */
[----:B------:R-:W-:-:S04]  /*26790*/  @!P0 LOP3.LUT R4, R5, R4, RZ, 0x3c, !PT ;  /* 0x0000000405048212 */ /* 0x000fc800078e3cff */
[----:B------:R-:W-:-:S05]  /*267a0*/  @!P0 LOP3.LUT R5, R5, R4, RZ, 0x3c, !PT ;  /* 0x0000000405058212 */ /* 0x000fca00078e3cff */
[----:B------:R1:W2:Y:S04]  /*267b0*/  @!P0 LDG.E.U16 R0, [R4.64] ;  /* 0x0000000a04008981 */ /* 0x0002a8000c1e1500 */
[----:B-1----:R-:W2:Y:S01]  /*267c0*/  LDL R5, [R1+0x838] ;  /* 0x0008380001057983 */ /* 0x002ea20000100800 */
[----:B0-----:R-:W-:-:S05]  /*267d0*/  LOP3.LUT R2, R2, 0x3f, RZ, 0xc0, !PT ;  /* 0x0000003f02027812 */ /* 0x001fca00078ec0ff */
[----:B------:R-:W-:Y:S02]  /*267e0*/  IMAD.SHL.U32 R2, R2, 0x2, RZ ;  /* 0x0000000202027824 */ /* 0x000fe400078e00ff */
[----:B------:R-:W-:-:S03]  /*267f0*/  @!P0 IMAD.MOV.U32 R4, RZ, RZ, R3 ;  /* 0x000000ffff048224 */ /* 0x000fc600078e0003 */
[----:B------:R-:W-:Y:S04]  /*26800*/  STS.U16 [R2+0x3a00], R17 ;  /* 0x003a001102007388 */ /* 0x000fe80000000400 */
[----:B------:R-:W-:Y:S04]  /*26810*/  STS.U16 [R2+0x3c00], R16 ;  /* 0x003c001002007388 */ /* 0x000fe80000000400 */
[----:B------:R-:W-:Y:S04]  /*26820*/  STS.U16 [R2+0x3e00], R15 ;  /* 0x003e000f02007388 */ /* 0x000fe80000000400 */
[----:B------:R-:W-:Y:S04]  /*26830*/  STS.U16 [R2+0x4000], R14 ;  /* 0x0040000e02007388 */ /* 0x000fe80000000400 */
[----:B------:R0:W-:Y:S02]  /*26840*/  STS.U16 [R2+0x4200], R13 ;  /* 0x0042000d02007388 */ /* 0x0001e40000000400 */
[----:B0-----:R-:W-:-:S06]  /*26850*/  PRMT R2, RZ, 0x7610, R2 ;  /* 0x00007610ff027816 */ /* 0x001fcc0000000002 */
[----:B--2---:R-:W2:Y:S04]  /*26860*/  @!P0 LDG.E.U16 R2, [R4.64] ;  /* 0x0000000a04028981 */ /* 0x004ea8000c1e1500 */
[----:B------:R0:W-:Y:S04]  /*26870*/  STL [R1+0xb4], R0 ;  /* 0x0000b40001007387 */ /* 0x0001e80000100800 */
[----:B0-----:R-:W3:Y:S04]  /*26880*/  LDL.LU R0, [R1+0x60] ;  /* 0x0000600001007983 */ /* 0x001ee80000300800 */
[----:B------:R-:W3:Y:S04]  /*26890*/  LDL.LU R3, [R1+0x68] ;  /* 0x0000680001037983 */ /* 0x000ee80000300800 */
        /* <DEDUP_REMOVED lines=11> */
[----:B0-----:R-:W0:Y:S04]  /*26950*/  S2R R2, SR_TID.X ;  /* 0x0000000000027919 */ /* 0x001e280000002100 */
[----:B--2---:R1:W-:Y:S04]  /*26960*/  STL [R1+0xac], R6 ;  /* 0x0000ac0601007387 */ /* 0x0043e80000100800 */
[----:B-1----:R-:W2:Y:S01]  /*26970*/  LDL.LU R6, [R1+0x74] ;  /* 0x0000740001067983 */ /* 0x002ea20000300800 */
[----:B---3--:R-:W-:-:S04]  /*26980*/  @!P0 LOP3.LUT R5, R5, R4, RZ, 0x3c, !PT ;  /* 0x0000000405058212 */ /* 0x008fc800078e3cff */
[----:B------:R-:W-:-:S04]  /*26990*/  @!P0 LOP3.LUT R4, R5, R4, RZ, 0x3c, !PT ;  /* 0x0000000405048212 */ /* 0x000fc800078e3cff */
[----:B------:R-:W-:-:S05]  /*269a0*/  @!P0 LOP3.LUT R5, R5, R4, RZ, 0x3c, !PT ;  /* 0x0000000405058212 */ /* 0x000fca00078e3cff */
[----:B------:R1:W3:Y:S04]  /*269b0*/  @!P0 LDG.E.U16 R9, [R4.64] ;  /* 0x0000000a04098981 */ /* 0x0002e8000c1e1500 */
[----:B-1----:R-:W2:Y:S04]  /*269c0*/  LDL R4, [R1+0x7d8] ;  /* 0x0007d80001047983 */ /* 0x002ea80000100800 */
[----:B------:R-:W2:Y:S01]  /*269d0*/  LDL R5, [R1+0x7dc] ;  /* 0x0007dc0001057983 */ /* 0x000ea20000100800 */
[----:B0-----:R-:W-:-:S05]  /*269e0*/  LOP3.LUT R2, R2, 0x3f, RZ, 0xc0, !PT ;  /* 0x0000003f02027812 */ /* 0x001fca00078ec0ff */
[----:B------:R-:W-:-:S05]  /*269f0*/  IMAD.SHL.U32 R2, R2, 0x2, RZ ;  /* 0x0000000202027824 */ /* 0x000fca00078e00ff */
[----:B------:R-:W-:Y:S04]  /*26a00*/  STS.U16 [R2+0x4400], R12 ;  /* 0x0044000c02007388 */ /* 0x000fe80000000400 */
[----:B------:R-:W-:Y:S04]  /*26a10*/  STS.U16 [R2+0x4600], R11 ;  /* 0x0046000b02007388 */ /* 0x000fe80000000400 */
[----:B----4-:R0:W-:Y:S02]  /*26a20*/  STS.U16 [R2+0x4800], R10 ;  /* 0x0048000a02007388 */ /* 0x0101e40000000400 */
[----:B0-----:R-:W-:-:S02]  /*26a30*/  PRMT R2, RZ, 0x7610, R2 ;  /* 0x00007610ff027816 */ /* 0x001fc40000000002 */
[----:B--2---:R-:W-:-:S04]  /*26a40*/  @!P0 LOP3.LUT R5, R5, R4, RZ, 0x3c, !PT ;  /* 0x0000000405058212 */ /* 0x004fc800078e3cff */
[----:B------:R-:W-:-:S04]  /*26a50*/  @!P0 LOP3.LUT R4, R5, R4, RZ, 0x3c, !PT ;  /* 0x0000000405048212 */ /* 0x000fc800078e3cff */
[----:B------:R-:W-:-:S05]  /*26a60*/  @!P0 LOP3.LUT R5, R5, R4, RZ, 0x3c, !PT ;  /* 0x0000000405058212 */ /* 0x000fca00078e3cff */
[----:B------:R-:W2:Y:S04]  /*26a70*/  @!P0 LDG.E.U16 R2, [R4.64] ;  /* 0x0000000a04028981 */ /* 0x000ea8000c1e1500 */
[----:B---3--:R0:W-:Y:S04]  /*26a80*/  STL [R1+0xa8], R9 ;  /* 0x0000a80901007387 */ /* 0x0081e80000100800 */
[----:B0-----:R-:W3:Y:S04]  /*26a90*/  LDL.LU R9, [R1+0x78] ;  /* 0x0000780001097983 */ /* 0x001ee80000300800 */
[----:B------:R-:W4:Y:S04]  /*26aa0*/  LDL.LU R10, [R1+0x1ef0] ;  /* 0x001ef000010a7983 */ /* 0x000f280000300800 */
        /* <DEDUP_REMOVED lines=29> */
[----:B0-----:R-:W0:Y:S01]  /*26c80*/  S2R R2, SR_TID.X ;  /* 0x0000000000027919 */ /* 0x001e220000002100 */
[----:B----4-:R-:W-:-:S02]  /*26c90*/  PRMT R10, RZ, 0x7610, R10 ;  /* 0x00007610ff0a7816 */ /* 0x010fc4000000000a */
[----:B0-----:R-:W-:-:S05]  /*26ca0*/  LOP3.LUT R2, R2, 0x3f, RZ, 0xc0, !PT ;  /* 0x0000003f02027812 */ /* 0x001fca00078ec0ff */
[----:B------:R-:W-:-:S05]  /*26cb0*/  IMAD.SHL.U32 R2, R2, 0x2, RZ ;  /* 0x0000000202027824 */ /* 0x000fca00078e00ff */
[----:B------:R0:W-:Y:S04]  /*26cc0*/  STS.U16 [R2+0x4e00], R0 ;  /* 0x004e000002007388 */ /* 0x0001e80000000400 */
[----:B0-----:R-:W4:Y:S01]  /*26cd0*/  LDL.LU R0, [R1+0x1ee8] ;  /* 0x001ee80001007983 */ /* 0x001f220000300800 */
        /* <DEDUP_REMOVED lines=8> */
[----:B------:R-:W3:Y:S01]  /*26d60*/  LDL R3, [R1+0x6fc] ;  /* 0x0006fc0001037983 */ /* 0x000ee20000100800 */
[----:B--2---:R-:W-:-:S04]  /*26d70*/  @!P0 LOP3.LUT R5, R5, R4, RZ, 0x3c, !PT ;  /* 0x0000000405058212 */ /* 0x004fc800078e3cff */
[----:B------:R-:W-:-:S04]  /*26d80*/  @!P0 LOP3.LUT R4, R5, R4, RZ, 0x3c, !PT ;  /* 0x0000000405048212 */ /* 0x000fc800078e3cff */
[----:B------:R-:W-:-:S05]  /*26d90*/  @!P0 LOP3.LUT R5, R5, R4, RZ, 0x3c, !PT ;  /* 0x0000000405058212 */ /* 0x000fca00078e3cff */
[----:B------:R-:W2:Y:S04]  /*26da0*/  @!P0 LDG.E.U16 R2, [R4.64] ;  /* 0x0000000a04028981 */ /* 0x000ea8000c1e1500 */
[----:B------:R0:W-:Y:S04]  /*26db0*/  STL [R1+0x98], R10 ;  /* 0x0000980a01007387 */ /* 0x0001e80000100800 */
[----:B0-----:R-:W3:Y:S04]  /*26dc0*/  LDL.LU R10, [R1+0xc4] ;  /* 0x0000c400010a7983 */ /* 0x001ee80000300800 */
        /* <DEDUP_REMOVED lines=15> */
[----:B---3--:R0:W-:Y:S02]  /*26ec0*/  STS.U16 [R2+0x5400], R9 ;  /* 0x0054000902007388 */ /* 0x0081e40000000400 */
[----:B0-----:R-:W-:-:S02]  /*26ed0*/  PRMT R2, RZ, 0x7610, R2 ;  /* 0x00007610ff027816 */ /* 0x001fc40000000002 */
[----:B--2---:R-:W-:-:S04]  /*26ee0*/  @!P0 LOP3.LUT R5, R5, R4, RZ, 0x3c, !PT ;  /* 0x0000000405058212 */ /* 0x004fc800078e3cff */
[----:B------:R-:W-:-:S04]  /*26ef0*/  @!P0 LOP3.LUT R4, R5, R4, RZ, 0x3c, !PT ;  /* 0x0000000405048212 */ /* 0x000fc800078e3cff */
[----:B------:R-:W-:-:S05]  /*26f00*/  @!P0 LOP3.LUT R5, R5, R4, RZ, 0x3c, !PT ;  /* 0x0000000405058212 */ /* 0x000fca00078e3cff */
[----:B------:R-:W2:Y:S04]  /*26f10*/  @!P0 LDG.E.U16 R2, [R4.64] ;  /* 0x0000000a04028981 */ /* 0x000ea8000c1e1500 */
[----:B------:R0:W-:Y:S04]  /*26f20*/  STL [R1+0x90], R28 ;  /* 0x0000901c01007387 */ /* 0x0001e80000100800 */
[----:B------:R-:W3:Y:S04]  /*26f30*/  LDL R9, [R1+0xe4c] ;  /* 0x000e4c0001097983 */ /* 0x000ee80000100800 */
[----:B0-----:R-:W3:Y:S04]  /*26f40*/  LDL R28, [R1+0x6bc] ;  /* 0x0006bc00011c7983 */ /* 0x001ee80000100800 */
[----:B--2---:R0:W-:Y:S04]  /*26f50*/  STL [R1+0x8c], R2 ;  /* 0x00008c0201007387 */ /* 0x0041e80000100800 */
[----:B------:R-:W2:Y:S04]  /*26f60*/  LDL.LU R4, [R1+0x7c] ;  /* 0x00007c0001047983 */ /* 0x000ea80000300800 */
[----:B------:R-:W3:Y:S04]  /*26f70*/  LDL R5, [R1+0x6f8] ;  /* 0x0006f80001057983 */ /* 0x000ee80000100800 */
[----:B0-----:R-:W0:Y:S01]  /*26f80*/  S2R R2, SR_TID.X ;  /* 0x0000000000027919 */ /* 0x001e220000002100 */
[----:B------:R-:W-:-:S02]  /*26f90*/  PRMT R8, RZ, 0x7610, R8 ;  /* 0x00007610ff087816 */ /* 0x000fc40000000008 */
[----:B0-----:R-:W-:-:S05]  /*26fa0*/  LOP3.LUT R2, R2, 0x3f, RZ, 0xc0, !PT ;  /* 0x0000003f02027812 */ /* 0x001fca00078ec0ff */
[----:B------:R-:W-:-:S05]  /*26fb0*/  IMAD.SHL.U32 R2, R2, 0x2, RZ ;  /* 0x0000000202027824 */ /* 0x000fca00078e00ff */
[----:B--2---:R0:W-:Y:S02]  /*26fc0*/  STS.U16 [R2+0x5600], R4 ;  /* 0x0056000402007388 */ /* 0x0041e40000000400 */
[----:B0-----:R-:W-:Y:S02]  /*26fd0*/  @!P0 IMAD.MOV.U32 R4, RZ, RZ, R3 ;  /* 0x000000ffff048224 */ /* 0x001fe400078e0003 */
[----:B------:R-:W2:Y:S04]  /*26fe0*/  LDL.LU R3, [R1+0xd8] ;  /* 0x0000d80001037983 */ /* 0x000ea80000300800 */
[----:B---3--:R0:W3:Y:S04]  /*26ff0*/  @!P0 LDG.E.U16 R8, [R4.64] ;  /* 0x0000000a04088981 */ /* 0x0080e8000c1e1500 */
        /* <DEDUP_REMOVED lines=9> */
[----:B---3--:R0:W-:Y:S04]  /*27090*/  STL [R1+0x88], R8 ;  /* 0x0000880801007387 */ /* 0x0081e80000100800 */
[----:B0-----:R-:W3:Y:S04]  /*270a0*/  LDL.LU R8, [R1+0xdc] ;  /* 0x0000dc0001087983 */ /* 0x001ee80000300800 */
[----:B--2---:R0:W-:Y:S04]  /*270b0*/  STL [R1+0x84], R2 ;  /* 0x0000840201007387 */ /* 0x0041e80000100800 */
[----:B------:R-:W2:Y:S04]  /*270c0*/  LDL.LU R5, [R1+0xc0] ;  /* 0x0000c00001057983 */ /* 0x000ea80000300800 */
[----:B0-----:R-:W0:Y:S01]  /*270d0*/  S2R R2, SR_TID.X ;  /* 0x0000000000027919 */ /* 0x001e220000002100 */
[----:B------:R-:W-:-:S03]  /*270e0*/  @!P0 IMAD.MOV.U32 R4, RZ, RZ, R9 ;  /* 0x000000ffff048224 */ /* 0x000fc600078e0009 */
[----:B------:R-:W3:Y:S01]  /*270f0*/  LDL R9, [R1+0xe40] ;  /* 0x000e400001097983 */ /* 0x000ee20000100800 */
[----:B0-----:R-:W-:-:S05]  /*27100*/  LOP3.LUT R2, R2, 0x3f, RZ, 0xc0, !PT ;  /* 0x0000003f02027812 */ /* 0x001fca00078ec0ff */
[----:B------:R-:W-:-:S05]  /*27110*/  IMAD.SHL.U32 R2, R2, 0x2, RZ ;  /* 0x0000000202027824 */ /* 0x000fca00078e00ff */
[----:B--2---:R0:W-:Y:S02]  /*27120*/  STS.U16 [R2+0x5a00], R5 ;  /* 0x005a000502007388 */ /* 0x0041e40000000400 */
[----:B0-----:R-:W-:Y:S01]  /*27130*/  PRMT R2, RZ, 0x7610, R2 ;  /* 0x00007610ff027816 */ /* 0x001fe20000000002 */
[----:B------:R-:W-:Y:S02]  /*27140*/  @!P0 IMAD.MOV.U32 R5, RZ, RZ, R28 ;  /* 0x000000ffff058224 */ /* 0x000fe400078e001c */
[----:B------:R-:W2:Y:S04]  /*27150*/  LDL.LU R28, [R1+0xe0] ;  /* 0x0000e000011c7983 */ /* 0x000ea80000300800 */
        /* <DEDUP_REMOVED lines=13> */
[----:B------:R-:W2:Y:S01]  /*27230*/  @!P0 LDG.E.U16 R2, [R4.64] ;  /* 0x0000000a04028981 */ /* 0x000ea2000c1e1500 */
[----:B----4-:R-:W-:-:S03]  /*27240*/  PRMT R0, RZ, 0x7610, R0 ;  /* 0x00007610ff007816 */ /* 0x010fc60000000000 */
[----:B--2---:R0:W-:Y:S04]  /*27250*/  STL [R1+0x7c], R2 ;  /* 0x00007c0201007387 */ /* 0x0041e80000100800 */
[----:B------:R-:W2:Y:S04]  /*27260*/  LDL R5, [R1+0xe50] ;  /* 0x000e500001057983 */ /* 0x000ea80000100800 */
[----:B0-----:R-:W0:Y:S01]  /*27270*/  S2R R2, SR_TID.X ;  /* 0x0000000000027919 */ /* 0x001e220000002100 */
[----:B------:R-:W-:Y:S01]  /*27280*/  @!P0 IMAD.MOV.U32 R4, RZ, RZ, R7 ;  /* 0x000000ffff048224 */ /* 0x000fe200078e0007 */
[----:B0-----:R-:W-:-:S05]  /*27290*/  LOP3.LUT R2, R2, 0x3f, RZ, 0xc0, !PT ;  /* 0x0000003f02027812 */ /* 0x001fca00078ec0ff */
[----:B------:R-:W-:-:S05]  /*272a0*/  IMAD.SHL.U32 R2, R2, 0x2, RZ ;  /* 0x0000000202027824 */ /* 0x000fca00078e00ff */
[----:B------:R0:W-:Y:S04]  /*272b0*/  STS.U16 [R2+0x5e00], R6 ;  /* 0x005e000602007388 */ /* 0x0001e80000000400 */
[----:B0-----:R-:W4:Y:S04]  /*272c0*/  LDL.LU R6, [R1+0xec] ;  /* 0x0000ec0001067983 */ /* 0x001f280000300800 */
[----:B------:R-:W3:Y:S04]  /*272d0*/  LDL.LU R7, [R1+0xf0] ;  /* 0x0000f00001077983 */ /* 0x000ee80000300800 */
[----:B--2---:R0:W2:Y:S04]  /*272e0*/  @!P0 LDG.E.U16 R0, [R4.64] ;  /* 0x0000000a04008981 */ /* 0x0040a8000c1e1500 */
[----:B0-----:R-:W2:Y:S04]  /*272f0*/  LDL.LU R4, [R1+0xd0] ;  /* 0x0000d00001047983 */ /* 0x001ea80000300800 */
[----:B------:R-:W3:Y:S04]  /*27300*/  LDL R5, [R1+0x698] ;  /* 0x0006980001057983 */ /* 0x000ee80000100800 */
[----:B--2---:R0:W-:Y:S02]  /*27310*/  STS.U16 [R2+0x6000], R4 ;  /* 0x0060000402007388 */ /* 0x0041e40000000400 */
[----:B0-----:R-:W-:Y:S01]  /*27320*/  PRMT R2, RZ, 0x7610, R2 ;  /* 0x00007610ff027816 */ /* 0x001fe20000000002 */
[----:B---3--:R-:W-:-:S05]  /*27330*/  @!P0 IMAD.MOV.U32 R4, RZ, RZ, R9 ;  /* 0x000000ffff048224 */ /* 0x008fca00078e0009 */
[----:B------:R-:W2:Y:S04]  /*27340*/  @!P0 LDG.E.U16 R2, [R4.64] ;  /* 0x0000000a04028981 */ /* 0x000ea8000c1e1500 */
        /* <DEDUP_REMOVED lines=19> */
[----:B---3--:R-:W-:-:S02]  /*27480*/  PRMT R3, RZ, 0x7610, R3 ;  /* 0x00007610ff037816 */ /* 0x008fc40000000003 */
        /* <DEDUP_REMOVED lines=16> */
[----:B------:R0:W-:Y:S04]  /*27590*/  STL [R1+0x6c], R3 ;  /* 0x00006c0301007387 */ /* 0x0001e80000100800 */
[----:B0-----:R-:W3:Y:S04]  /*275a0*/  LDL.LU R3, [R1+0x100] ;  /* 0x0001000001037983 */ /* 0x001ee80000300800 */
        /* <DEDUP_REMOVED lines=40> */
[----:B0-----:R-:W4:Y:S04]  /*27830*/  LDL R4, [R1+0xd70] ;  /* 0x000d700001047983 */ /* 0x001f280000100800 */
[----:B------:R-:W4:Y:S04]  /*27840*/  LDL R5, [R1+0xd74] ;  /* 0x000d740001057983 */ /* 0x000f280000100800 */
[----:B------:R-:W-:Y:S01]  /*27850*/  STS.U16 [R2+0x6e00], R9 ;  /* 0x006e000902007388 */ /* 0x000fe20000000400 */
[----:B---3--:R-:W-:-:S03]  /*27860*/  PRMT R7, RZ, 0x7610, R7 ;  /* 0x00007610ff077816 */ /* 0x008fc60000000007 */
[----:B--2---:R0:W-:Y:S04]  /*27870*/  STL [R1+0x5c], R14 ;  /* 0x00005c0e01007387 */ /* 0x0041e80000100800 */
[----:B0-----:R-:W2:Y:S01]  /*27880*/  LDL R14, [R1+0xd14] ;  /* 0x000d1400010e7983 */ /* 0x001ea20000100800 */
[----:B----4-:R-:W-:-:S03]  /*27890*/  @!P0 LOP3.LUT R5, R5, R4, RZ, 0x3c, !PT ;  /* 0x0000000405058212 */ /* 0x010fc600078e3cff */
[----:B------:R-:W3:Y:S01]  /*278a0*/  LDL.LU R9, [R1+0x118] ;  /* 0x0001180001097983 */ /* 0x000ee20000300800 */
[----:B------:R-:W-:-:S04]  /*278b0*/  @!P0 LOP3.LUT R4, R5, R4, RZ, 0x3c, !PT ;  /* 0x0000000405048212 */ /* 0x000fc800078e3cff */
[----:B------:R-:W-:-:S05]  /*278c0*/  @!P0 LOP3.LUT R5, R5, R4, RZ, 0x3c, !PT ;  /* 0x0000000405058212 */ /* 0x000fca00078e3cff */
[----:B------:R0:W4:Y:S04]  /*278d0*/  @!P0 LDG.E.U16 R7, [R4.64] ;  /* 0x0000000a04078981 */ /* 0x000128000c1e1500 */
[----:B0-----:R-:W2:Y:S04]  /*278e0*/  LDL R4, [R1+0xd50] ;  /* 0x000d500001047983 */ /* 0x001ea80000100800 */
[----:B------:R-:W2:Y:S01]  /*278f0*/  LDL R5, [R1+0xd54] ;  /* 0x000d540001057983 */ /* 0x000ea20000100800 */
[----:B------:R-:W-:-:S03]  /*27900*/  PRMT R15, RZ, 0x7610, R15 ;  /* 0x00007610ff0f7816 */ /* 0x000fc6000000000f */
[----:B------:R-:W-:Y:S04]  /*27910*/  STS.U16 [R2+0x7000], R8 ;  /* 0x0070000802007388 */ /* 0x000fe80000000400 */
[----:B----4-:R0:W-:Y:S04]  /*27920*/  STL [R1+0x58], R7 ;  /* 0x0000580701007387 */ /* 0x0101e80000100800 */
[----:B0-----:R-:W4:Y:S01]  /*27930*/  LDL.LU R7, [R1+0x11c] ;  /* 0x00011c0001077983 */ /* 0x001f220000300800 */
[----:B--2---:R-:W-:-:S03]  /*27940*/  @!P0 LOP3.LUT R5, R5, R4, RZ, 0x3c, !PT ;  /* 0x0000000405058212 */ /* 0x004fc600078e3cff */
[----:B------:R-:W2:Y:S01]  /*27950*/  LDL.LU R8, [R1+0x1ed4] ;  /* 0x001ed40001087983 */ /* 0x000ea20000300800 */
        /* <DEDUP_REMOVED lines=12> */
[----:B0-----:R-:W3:Y:S04]  /*27a20*/  LDL R15, [R1+0xcd4] ;  /* 0x000cd400010f7983 */ /* 0x001ee80000100800 */
[----:B------:R-:W3:Y:S04]  /*27a30*/  LDL.LU R3, [R1+0x120] ;  /* 0x0001200001037983 */ /* 0x000ee80000300800 */
[----:B--2---:R0:W-:Y:S04]  /*27a40*/  STL [R1+0x50], R2 ;  /* 0x0000500201007387 */ /* 0x0041e80000100800 */
[----:B------:R-:W2:Y:S04]  /*27a50*/  LDL.LU R4, [R1+0x108] ;  /* 0x0001080001047983 */ /* 0x000ea80000300800 */
[----:B------:R-:W3:Y:S04]  /*27a60*/  LDL R5, [R1+0xd10] ;  /* 0x000d100001057983 */ /* 0x000ee80000100800 */
[----:B0-----:R-:W0:Y:S02]  /*27a70*/  S2R R2, SR_TID.X ;  /* 0x0000000000027919 */ /* 0x001e240000002100 */
[----:B0-----:R-:W-:-:S05]  /*27a80*/  LOP3.LUT R2, R2, 0x3f, RZ, 0xc0, !PT ;  /* 0x0000003f02027812 */ /* 0x001fca00078ec0ff */
[----:B------:R-:W-:-:S05]  /*27a90*/  IMAD.SHL.U32 R2, R2, 0x2, RZ ;  /* 0x0000000202027824 */ /* 0x000fca00078e00ff */
[----:B--2---:R0:W-:Y:S02]  /*27aa0*/  STS.U16 [R2+0x7400], R4 ;  /* 0x0074000402007388 */ /* 0x0041e40000000400 */
[----:B0-----:R-:W-:Y:S01]  /*27ab0*/  PRMT R2, RZ, 0x7610, R2 ;  /* 0x00007610ff027816 */ /* 0x001fe20000000002 */
[----:B------:R-:W-:Y:S02]  /*27ac0*/  @!P0 IMAD.MOV.U32 R4, RZ, RZ, R14 ;  /* 0x000000ffff048224 */ /* 0x000fe400078e000e */
[----:B------:R-:W2:Y:S04]  /*27ad0*/  LDL.LU R14, [R1+0x1a0] ;  /* 0x0001a000010e7983 */ /* 0x000ea80000300800 */
[----:B---3--:R-:W3:Y:S04]  /*27ae0*/  @!P0 LDG.E.U16 R2, [R4.64] ;  /* 0x0000000a04028981 */ /* 0x008ee8000c1e1500 */
        /* <DEDUP_REMOVED lines=12> */
[----:B------:R-:W3:Y:S04]  /*27bb0*/  @!P0 LDG.E.U16 R2, [R4.64] ;  /* 0x0000000a04028981 */ /* 0x000ee8000c1e1500 */
[----:B---3--:R0:W-:Y:S04]  /*27bc0*/  STL [R1+0x48], R2 ;  /* 0x0000480201007387 */ /* 0x0081e80000100800 */
[----:B------:R-:W3:Y:S04]  /*27bd0*/  LDL.LU R4, [R1+0x110] ;  /* 0x0001100001047983 */ /* 0x000ee80000300800 */
[----:B------:R-:W2:Y:S04]  /*27be0*/  LDL R5, [R1+0xcd0] ;  /* 0x000cd00001057983 */ /* 0x000ea80000100800 */
[----:B0-----:R-:W0:Y:S02]  /*27bf0*/  S2R R2, SR_TID.X ;  /* 0x0000000000027919 */ /* 0x001e240000002100 */
[----:B0-----:R-:W-:-:S05]  /*27c00*/  LOP3.LUT R2, R2, 0x3f, RZ, 0xc0, !PT ;  /* 0x0000003f02027812 */ /* 0x001fca00078ec0ff */
[----:B------:R-:W-:-:S05]  /*27c10*/  IMAD.SHL.U32 R2, R2, 0x2, RZ ;  /* 0x0000000202027824 */ /* 0x000fca00078e00ff */
[----:B---3--:R0:W-:Y:S02]  /*27c20*/  STS.U16 [R2+0x7800], R4 ;  /* 0x0078000402007388 */ /* 0x0081e40000000400 */
[----:B0-----:R-:W-:Y:S01]  /*27c30*/  PRMT R2, RZ, 0x7610, R2 ;  /* 0x00007610ff027816 */ /* 0x001fe20000000002 */
[----:B------:R-:W-:Y:S02]  /*27c40*/  @!P0 IMAD.MOV.U32 R4, RZ, RZ, R15 ;  /* 0x000000ffff048224 */ /* 0x000fe400078e000f */
[----:B------:R-:W3:Y:S04]  /*27c50*/  LDL.LU R15, [R1+0x198] ;  /* 0x00019800010f7983 */ /* 0x000ee80000300800 */
[----:B--2---:R-:W2:Y:S04]  /*27c60*/  @!P0 LDG.E.U16 R2, [R4.64] ;  /* 0x0000000a04028981 */ /* 0x004ea8000c1e1500 */
        /* <DEDUP_REMOVED lines=15> */
[----:B------:R-:W2:Y:S01]  /*27d60*/  LDL R5, [R1+0xc94] ;  /* 0x000c940001057983 */ /* 0x000ea20000100800 */
[----:B---3--:R-:W-:-:S03]  /*27d70*/  PRMT R9, RZ, 0x7610, R9 ;  /* 0x00007610ff097816 */ /* 0x008fc60000000009 */
[----:B0-----:R-:W0:Y:S01]  /*27d80*/  S2R R2, SR_TID.X ;  /* 0x0000000000027919 */ /* 0x001e220000002100 */
[----:B--2---:R-:W-:-:S04]  /*27d90*/  @!P0 LOP3.LUT R5, R5, R4, RZ, 0x3c, !PT ;  /* 0x0000000405058212 */ /* 0x004fc800078e3cff */
[----:B------:R-:W-:-:S04]  /*27da0*/  @!P0 LOP3.LUT R4, R5, R4, RZ, 0x3c, !PT ;  /* 0x0000000405048212 */ /* 0x000fc800078e3cff */
[----:B------:R-:W-:-:S05]  /*27db0*/  @!P0 LOP3.LUT R5, R5, R4, RZ, 0x3c, !PT ;  /* 0x0000000405058212 */ /* 0x000fca00078e3cff */
[----:B------:R1:W2:Y:S04]  /*27dc0*/  @!P0 LDG.E.U16 R9, [R4.64] ;  /* 0x0000000a04098981 */ /* 0x0002a8000c1e1500 */
[----:B-1----:R-:W3:Y:S04]  /*27dd0*/  LDL R4, [R1+0xc70] ;  /* 0x000c700001047983 */ /* 0x002ee80000100800 */
[----:B------:R-:W3:Y:S01]  /*27de0*/  LDL R5, [R1+0xc74] ;  /* 0x000c740001057983 */ /* 0x000ee20000100800 */
[----:B0-----:R-:W-:Y:S02]  /*27df0*/  LOP3.LUT R2, R2, 0x3f, RZ, 0xc0, !PT ;  /* 0x0000003f02027812 */ /* 0x001fe400078ec0ff */
[----:B------:R-:W-:-:S03]  /*27e00*/  PRMT R13, RZ, 0x7610, R13 ;  /* 0x00007610ff0d7816 */ /* 0x000fc6000000000d */
[----:B------:R-:W-:-:S05]  /*27e10*/  IMAD.SHL.U32 R2, R2, 0x2, RZ ;  /* 0x0000000202027824 */ /* 0x000fca00078e00ff */
[----:B------:R-:W-:Y:S04]  /*27e20*/  STS.U16 [R2+0x7e00], R3 ;  /* 0x007e000302007388 */ /* 0x000fe80000000400 */
[----:B--2---:R0:W-:Y:S04]  /*27e30*/  STL [R1+0x3c], R9 ;  /* 0x00003c0901007387 */ /* 0x0041e80000100800 */
[----:B0-----:R-:W2:Y:S01]  /*27e40*/  LDL R9, [R1+0xc34] ;  /* 0x000c340001097983 */ /* 0x001ea20000100800 */
[----:B---3--:R-:W-:-:S03]  /*27e50*/  @!P0 LOP3.LUT R5, R5, R4, RZ, 0x3c, !PT ;  /* 0x0000000405058212 */ /* 0x008fc600078e3cff */
[----:B------:R-:W3:Y:S01]  /*27e60*/  LDL.LU R3, [R1+0x18c] ;  /* 0x00018c0001037983 */ /* 0x000ee20000300800 */
[----:B------:R-:W-:-:S04]  /*27e70*/  @!P0 LOP3.LUT R4, R5, R4, RZ, 0x3c, !PT ;  /* 0x0000000405048212 */ /* 0x000fc800078e3cff */
[----:B------:R-:W-:-:S05]  /*27e80*/  @!P0 LOP3.LUT R5, R5, R4, RZ, 0x3c, !PT ;  /* 0x0000000405058212 */ /* 0x000fca00078e3cff */
[----:B------:R0:W2:Y:S04]  /*27e90*/  @!P0 LDG.E.U16 R13, [R4.64] ;  /* 0x0000000a040d8981 */ /* 0x0000a8000c1e1500 */
[----:B0-----:R-:W2:Y:S04]  /*27ea0*/  LDL R4, [R1+0xc50] ;  /* 0x000c500001047983 */ /* 0x001ea80000100800 */
[----:B------:R-:W2:Y:S01]  /*27eb0*/  LDL R5, [R1+0xc54] ;  /* 0x000c540001057983 */ /* 0x000ea20000100800 */
[----:B------:R-:W-:-:S03]  /*27ec0*/  PRMT R8, RZ, 0x7610, R8 ;  /* 0x00007610ff087816 */ /* 0x000fc60000000008 */
[----:B----4-:R0:W-:Y:S04]  /*27ed0*/  STS.U16 [R2+0x7c00], R7 ;  /* 0x007c000702007388 */ /* 0x0101e80000000400 */
[----:B0-----:R-:W0:Y:S01]  /*27ee0*/  S2R R7, SR_TID.X ;  /* 0x0000000000077919 */ /* 0x001e220000002100 */
[----:B--2---:R-:W-:-:S04]  /*27ef0*/  @!P0 LOP3.LUT R5, R5, R4, RZ, 0x3c, !PT ;  /* 0x0000000405058212 */ /* 0x004fc800078e3cff */
[----:B------:R-:W-:-:S04]  /*27f00*/  @!P0 LOP3.LUT R4, R5, R4, RZ, 0x3c, !PT ;  /* 0x0000000405048212 */ /* 0x000fc800078e3cff */
[----:B------:R-:W-:-:S05]  /*27f10*/  @!P0 LOP3.LUT R5, R5, R4, RZ, 0x3c, !PT ;  /* 0x0000000405058212 */ /* 0x000fca00078e3cff */
[----:B------:R-:W2:Y:S01]  /*27f20*/  @!P0 LDG.E.U16 R8, [R4.64] ;  /* 0x0000000a04088981 */ /* 0x000ea2000c1e1500 */
[----:B0-----:R-:W-:-:S05]  /*27f30*/  LOP3.LUT R7, R7, 0x3f, RZ, 0xc0, !PT ;  /* 0x0000003f07077812 */ /* 0x001fca00078ec0ff */
[----:B------:R-:W-:Y:S01]  /*27f40*/  IMAD.SHL.U32 R7, R7, 0x2, RZ ;  /* 0x0000000207077824 */ /* 0x000fe200078e00ff */
[----:B------:R0:W-:Y:S04]  /*27f50*/  STL [R1+0x38], R13 ;  /* 0x0000380d01007387 */ /* 0x0001e80000100800 */
[----:B------:R-:W-:-:S05]  /*27f60*/  LOP3.LUT R7, R7, 0x10, RZ, 0x3c, !PT ;  /* 0x0000001007077812 */ /* 0x000fca00078e3cff */
[----:B------:R1:W-:Y:S04]  /*27f70*/  STS.U16 [R7+0x80], R14 ;  /* 0x0000800e07007388 */ /* 0x0003e80000000400 */
[----:B0-----:R-:W4:Y:S04]  /*27f80*/  LDL.LU R13, [R1+0x188] ;  /* 0x00018800010d7983 */ /* 0x001f280000300800 */
[----:B-1----:R-:W3:Y:S04]  /*27f90*/  LDL R14, [R1+0xbf4] ;  /* 0x000bf400010e7983 */ /* 0x002ee80000100800 */
[----:B--2---:R0:W-:Y:S04]  /*27fa0*/  STL [R1+0x34], R8 ;  /* 0x0000340801007387 */ /* 0x0041e80000100800 */
[----:B0-----:R-:W2:Y:S04]  /*27fb0*/  LDL.LU R8, [R1+0x1ecc] ;  /* 0x001ecc0001087983 */ /* 0x001ea80000300800 */
[----:B------:R-:W2:Y:S01]  /*27fc0*/  LDL R5, [R1+0xc30] ;  /* 0x000c300001057983 */ /* 0x000ea20000100800 */
[----:B------:R-:W-:Y:S01]  /*27fd0*/  PRMT R12, RZ, 0x7610, R12 ;  /* 0x00007610ff0c7816 */ /* 0x000fe2000000000c */
[----:B------:R-:W-:-:S02]  /*27fe0*/  @!P0 IMAD.MOV.U32 R4, RZ, RZ, R9 ;  /* 0x000000ffff048224 */ /* 0x000fc400078e0009 */
[----:B------:R0:W-:Y:S04]  /*27ff0*/  STS.U16 [R7+0x280], R6 ;  /* 0x0002800607007388 */ /* 0x0001e80000000400 */
[----:B0-----:R-:W3:Y:S04]  /*28000*/  LDL R6, [R1+0xbd4] ;  /* 0x000bd40001067983 */ /* 0x001ee80000100800 */
[----:B------:R-:W3:Y:S04]  /*28010*/  LDL.LU R9, [R1+0x184] ;  /* 0x0001840001097983 */ /* 0x000ee80000300800 */
[----:B--2---:R0:W2:Y:S04]  /*28020*/  @!P0 LDG.E.U16 R12, [R4.64] ;  /* 0x0000000a040c8981 */ /* 0x0040a8000c1e1500 */
[----:B0-----:R-:W2:Y:S04]  /*28030*/  LDL R4, [R1+0xc10] ;  /* 0x000c100001047983 */ /* 0x001ea80000100800 */
[----:B------:R-:W2:Y:S01]  /*28040*/  LDL R5, [R1+0xc14] ;  /* 0x000c140001057983 */ /* 0x000ea20000100800 */
[----:B------:R-:W-:-:S02]  /*28050*/  PRMT R8, RZ, 0x7610, R8 ;  /* 0x00007610ff087816 */ /* 0x000fc40000000008 */
[----:B--2---:R-:W-:-:S04]  /*28060*/  @!P0 LOP3.LUT R5, R5, R4, RZ, 0x3c, !PT ;  /* 0x0000000405058212 */ /* 0x004fc800078e3cff */
[----:B------:R-:W-:-:S04]  /*28070*/  @!P0 LOP3.LUT R4, R5, R4, RZ, 0x3c, !PT ;  /* 0x0000000405048212 */ /* 0x000fc800078e3cff */
[----:B------:R-:W-:-:S05]  /*28080*/  @!P0 LOP3.LUT R5, R5, R4, RZ, 0x3c, !PT ;  /* 0x0000000405058212 */ /* 0x000fca00078e3cff */
[----:B------:R-:W2:Y:S04]  /*28090*/  @!P0 LDG.E.U16 R8, [R4.64] ;  /* 0x0000000a04088981 */ /* 0x000ea8000c1e1500 */
[----:B------:R0:W-:Y:S04]  /*280a0*/  STL [R1+0x30], R12 ;  /* 0x0000300c01007387 */ /* 0x0001e80000100800 */
[----:B------:R1:W-:Y:S04]  /*280b0*/  STS.U16 [R7+0x480], R15 ;  /* 0x0004800f07007388 */ /* 0x0003e80000000400 */
[----:B0-----:R-:W3:Y:S04]  /*280c0*/  LDL R12, [R1+0xbb4] ;  /* 0x000bb400010c7983 */ /* 0x001ee80000100800 */
[----:B-1----:R-:W3:Y:S04]  /*280d0*/  LDL.LU R15, [R1+0x180] ;  /* 0x00018000010f7983 */ /* 0x002ee80000300800 */
[----:B--2---:R0:W-:Y:S04]  /*280e0*/  STL [R1+0x2c], R8 ;  /* 0x00002c0801007387 */ /* 0x0041e80000100800 */
[----:B0-----:R-:W2:Y:S04]  /*280f0*/  LDL.LU R8, [R1+0x1ec8] ;  /* 0x001ec80001087983 */ /* 0x001ea80000300800 */
[----:B------:R-:W3:Y:S04]  /*28100*/  LDL.LU R4, [R1+0x194] ;  /* 0x0001940001047983 */ /* 0x000ee80000300800 */
[----:B------:R-:W4:Y:S01]  /*28110*/  LDL R5, [R1+0xbf0] ;  /* 0x000bf00001057983 */ /* 0x000f220000100800 */
[----:B--2---:R-:W-:-:S03]  /*28120*/  PRMT R8, RZ, 0x7610, R8 ;  /* 0x00007610ff087816 */ /* 0x004fc60000000008 */
[----:B---3--:R0:W-:Y:S02]  /*28130*/  STS.U16 [R7+0x680], R4 ;  /* 0x0006800407007388 */ /* 0x0081e40000000400 */
[----:B0-----:R-:W-:Y:S02]  /*28140*/  @!P0 IMAD.MOV.U32 R4, RZ, RZ, R14 ;  /* 0x000000ffff048224 */ /* 0x001fe400078e000e */
[----:B------:R-:W2:Y:S04]  /*28150*/  LDL R14, [R1+0xb94] ;  /* 0x000b9400010e7983 */ /* 0x000ea80000100800 */
[----:B----4-:R-:W3:Y:S04]  /*28160*/  @!P0 LDG.E.U16 R8, [R4.64] ;  /* 0x0000000a04088981 */ /* 0x010ee8000c1e1500 */
[----:B---3--:R0:W-:Y:S04]  /*28170*/  STL [R1+0x28], R8 ;  /* 0x0000280801007387 */ /* 0x0081e80000100800 */
[----:B0-----:R-:W3:Y:S04]  /*28180*/  LDL.LU R8, [R1+0x1ec4] ;  /* 0x001ec40001087983 */ /* 0x001ee80000300800 */
[----:B------:R-:W4:Y:S04]  /*28190*/  LDL.LU R4, [R1+0x190] ;  /* 0x0001900001047983 */ /* 0x000f280000300800 */
[----:B------:R-:W2:Y:S01]  /*281a0*/  LDL R5, [R1+0xbd0] ;  /* 0x000bd00001057983 */ /* 0x000ea20000100800 */
[----:B---3--:R-:W-:-:S03]  /*281b0*/  PRMT R8, RZ, 0x7610, R8 ;  /* 0x00007610ff087816 */ /* 0x008fc60000000008 */
[----:B----4-:R0:W-:Y:S02]  /*281c0*/  STS.U16 [R7+0x880], R4 ;  /* 0x0008800407007388 */ /* 0x0101e40000000400 */
[----:B0-----:R-:W-:Y:S02]  /*281d0*/  @!P0 IMAD.MOV.U32 R4, RZ, RZ, R6 ;  /* 0x000000ffff048224 */ /* 0x001fe400078e0006 */
[----:B------:R-:W3:Y:S04]  /*281e0*/  LDL.LU R6, [R1+0x178] ;  /* 0x0001780001067983 */ /* 0x000ee80000300800 */
[----:B--2---:R-:W2:Y:S01]  /*281f0*/  @!P0 LDG.E.U16 R8, [R4.64] ;  /* 0x0000000a04088981 */ /* 0x004ea2000c1e1500 */
[----:B------:R-:W-:-:S03]  /*28200*/  PRMT R11, RZ, 0x7610, R11 ;  /* 0x00007610ff0b7816 */ /* 0x000fc6000000000b */
[----:B--2---:R0:W-:Y:S04]  /*28210*/  STL [R1+0x24], R8 ;  /* 0x0000240801007387 */ /* 0x0041e80000100800 */
[----:B0-----:R-:W2:Y:S04]  /*28220*/  LDL.LU R8, [R1+0x1ec0] ;  /* 0x001ec00001087983 */ /* 0x001ea80000300800 */
[----:B------:R-:W4:Y:S01]  /*28230*/  LDL R5, [R1+0xbb0] ;  /* 0x000bb00001057983 */ /* 0x000f220000100800 */
[----:B------:R-:W-:-:S03]  /*28240*/  @!P0 IMAD.MOV.U32 R4, RZ, RZ, R12 ;  /* 0x000000ffff048224 */ /* 0x000fc600078e000c */
[----:B------:R0:W-:Y:S04]  /*28250*/  STS.U16 [R7+0xa80], R3 ;  /* 0x000a800307007388 */ /* 0x0001e80000000400 */
[----:B0-----:R-:W3:Y:S04]  /*28260*/  LDL.LU R3, [R1+0x174] ;  /* 0x0001740001037983 */ /* 0x001ee80000300800 */
[----:B----4-:R0:W4:Y:S01]  /*28270*/  @!P0 LDG.E.U16 R11, [R4.64] ;  /* 0x0000000a040b8981 */ /* 0x010122000c1e1500 */
[----:B--2---:R-:W-:-:S03]  /*28280*/  PRMT R8, RZ, 0x7610, R8 ;  /* 0x00007610ff087816 */ /* 0x004fc60000000008 */
[----:B------:R1:W-:Y:S04]  /*28290*/  STS.U16 [R7+0xc80], R13 ;  /* 0x000c800d07007388 */ /* 0x0003e80000000400 */
[----:B------:R-:W2:Y:S04]  /*282a0*/  LDL R12, [R1+0xb34] ;  /* 0x000b3400010c7983 */ /* 0x000ea80000100800 */
[----:B0-----:R-:W2:Y:S01]  /*282b0*/  LDL R5, [R1+0xb90] ;  /* 0x000b900001057983 */ /* 0x001ea20000100800 */
[----:B------:R-:W-:-:S03]  /*282c0*/  @!P0 IMAD.MOV.U32 R4, RZ, RZ, R14 ;  /* 0x000000ffff048224 */ /* 0x000fc600078e000e */
[----:B-1----:R-:W3:Y:S04]  /*282d0*/  LDL R13, [R1+0xb30] ;  /* 0x000b3000010d7983 */ /* 0x002ee80000100800 */
[----:B--2---:R-:W2:Y:S04]  /*282e0*/  @!P0 LDG.E.U16 R8, [R4.64] ;  /* 0x0000000a04088981 */ /* 0x004ea8000c1e1500 */
[----:B----4-:R0:W-:Y:S04]  /*282f0*/  STL [R1+0x20], R11 ;  /* 0x0000200b01007387 */ /* 0x0101e80000100800 */
[----:B0-----:R-:W4:Y:S04]  /*28300*/  LDL.LU R11, [R1+0x170] ;  /* 0x00017000010b7983 */ /* 0x001f280000300800 */
[----:B------:R-:W3:Y:S04]  /*28310*/  LDL.LU R14, [R1+0x16c] ;  /* 0x00016c00010e7983 */ /* 0x000ee80000300800 */
[----:B------:R-:W-:Y:S04]  /*28320*/  STS.U16 [R7+0xe80], R9 ;  /* 0x000e800907007388 */ /* 0x000fe80000000400 */
[----:B--2---:R0:W-:Y:S04]  /*28330*/  STL [R1+0x1c], R8 ;  /* 0x00001c0801007387 */ /* 0x0041e80000100800 */
[----:B0-----:R-:W2:Y:S04]  /*28340*/  LDL.LU R8, [R1+0x1ebc] ;  /* 0x001ebc0001087983 */ /* 0x001ea80000300800 */
[----:B------:R-:W2:Y:S04]  /*28350*/  LDL R4, [R1+0xb70] ;  /* 0x000b700001047983 */ /* 0x000ea80000100800 */
[----:B------:R-:W2:Y:S04]  /*28360*/  LDL R5, [R1+0xb74] ;  /* 0x000b740001057983 */ /* 0x000ea80000100800 */
[----:B------:R-:W3:Y:S01]  /*28370*/  LDL.LU R9, [R1+0x1eb8] ;  /* 0x001eb80001097983 */ /* 0x000ee20000300800 */
[----:B--2---:R-:W-:-:S04]  /*28380*/  @!P0 LOP3.LUT R5, R5, R4, RZ, 0x3c, !PT ;  /* 0x0000000405058212 */ /* 0x004fc800078e3cff */
[C---:B------:R-:W-:Y:S02]  /*28390*/  @!P0 LOP3.LUT R4, R5.reuse, R4, RZ, 0x3c, !PT ;  /* 0x0000000405048212 */ /* 0x040fe400078e3cff */
[----:B---3--:R-:W-:Y:S02]  /*283a0*/  PRMT R9, RZ, 0x7610, R9 ;  /* 0x00007610ff097816 */ /* 0x008fe40000000009 */
        /* <DEDUP_REMOVED lines=11> */
[----:B------:R0:W-:Y:S04]  /*28460*/  STS.U16 [R7+0x1080], R15 ;  /* 0x0010800f07007388 */ /* 0x0001e80000000400 */
[----:B0-----:R-:W3:Y:S04]  /*28470*/  LDL.LU R15, [R1+0x168] ;  /* 0x00016800010f7983 */ /* 0x001ee80000300800 */
[----:B--2---:R0:W-:Y:S04]  /*28480*/  STL [R1+0x14], R9 ;  /* 0x0000140901007387 */ /* 0x0041e80000100800 */
[----:B0-----:R-:W2:Y:S04]  /*28490*/  LDL.LU R9, [R1+0x1eb0] ;  /* 0x001eb00001097983 */ /* 0x001ea80000300800 */
[----:B------:R-:W2:Y:S01]  /*284a0*/  LDL.LU R5, [R1+0x17c] ;  /* 0x00017c0001057983 */ /* 0x000ea20000300800 */
[----:B------:R-:W-:Y:S01]  /*284b0*/  PRMT R0, RZ, 0x7610, R0 ;  /* 0x00007610ff007816 */ /* 0x000fe20000000000 */
[----:B------:R-:W-:-:S02]  /*284c0*/  @!P0 IMAD.MOV.U32 R4, RZ, RZ, R12 ;  /* 0x000000ffff048224 */ /* 0x000fc400078e000c */
[----:B--2---:R0:W-:Y:S02]  /*284d0*/  STS.U16 [R7+0x1280], R5 ;  /* 0x0012800507007388 */ /* 0x0041e40000000400 */
[----:B0-----:R-:W-:Y:S02]  /*284e0*/  @!P0 IMAD.MOV.U32 R5, RZ, RZ, R13 ;  /* 0x000000ffff058224 */ /* 0x001fe400078e000d */
[----:B------:R-:W2:Y:S04]  /*284f0*/  LDL.LU R13, [R1+0x164] ;  /* 0x00016400010d7983 */ /* 0x000ea80000300800 */
[----:B------:R0:W2:Y:S04]  /*28500*/  @!P0 LDG.E.U16 R0, [R4.64] ;  /* 0x0000000a04008981 */ /* 0x0000a8000c1e1500 */
[----:B------:R-:W3:Y:S04]  /*28510*/  LDL R12, [R1+0xab0] ;  /* 0x000ab000010c7983 */ /* 0x000ee80000100800 */
[----:B0-----:R-:W3:Y:S04]  /*28520*/  LDL R4, [R1+0xb10] ;  /* 0x000b100001047983 */ /* 0x001ee80000100800 */
[----:B------:R-:W3:Y:S04]  /*28530*/  LDL R5, [R1+0xb14] ;  /* 0x000b140001057983 */ /* 0x000ee80000100800 */
[----:B------:R-:W-:Y:S04]  /*28540*/  STS.U16 [R7+0x1480], R6 ;  /* 0x0014800607007388 */ /* 0x000fe80000000400 */
[----:B--2---:R0:W-:Y:S04]  /*28550*/  STL [R1+0x10], R0 ;  /* 0x0000100001007387 */ /* 0x0041e80000100800 */
[----:B0-----:R-:W2:Y:S04]  /*28560*/  LDL R0, [R1+0xab4] ;  /* 0x000ab40001007983 */ /* 0x001ea80000100800 */
[----:B------:R-:W2:Y:S01]  /*28570*/  LDL.LU R6, [R1+0x1eac] ;  /* 0x001eac0001067983 */ /* 0x000ea20000300800 */
[----:B---3--:R-:W-:-:S04]  /*28580*/  @!P0 LOP3.LUT R5, R5, R4, RZ, 0x3c, !PT ;  /* 0x0000000405058212 */ /* 0x008fc800078e3cff */
[----:B------:R-:W-:-:S04]  /*28590*/  @!P0 LOP3.LUT R4, R5, R4, RZ, 0x3c, !PT ;  /* 0x0000000405048212 */ /* 0x000fc800078e3cff */
[----:B------:R-:W-:Y:S02]  /*285a0*/  @!P0 LOP3.LUT R5, R5, R4, RZ, 0x3c, !PT ;  /* 0x0000000405058212 */ /* 0x000fe400078e3cff */
[----:B--2---:R-:W-:-:S06]  /*285b0*/  PRMT R6, RZ, 0x7610, R6 ;  /* 0x00007610ff067816 */ /* 0x004fcc0000000006 */
[----:B------:R-:W2:Y:S04]  /*285c0*/  @!P0 LDG.E.U16 R6, [R4.64] ;  /* 0x0000000a04068981 */ /* 0x000ea8000c1e1500 */
        /* <DEDUP_REMOVED lines=11> */
[----:B----4-:R-:W-:Y:S04]  /*28680*/  STS.U16 [R7+0x1880], R11 ;  /* 0x0018800b07007388 */ /* 0x010fe80000000400 */
[----:B--2---:R0:W-:Y:S04]  /*28690*/  STL [R1+0x8], R3 ;  /* 0x0000080301007387 */ /* 0x0041e80000100800 */
[----:B0-----:R-:W2:Y:S04]  /*286a0*/  LDL.LU R3, [R1+0x1ea0] ;  /* 0x001ea00001037983 */ /* 0x001ea80000300800 */
[----:B------:R-:W3:Y:S04]  /*286b0*/  LDL R4, [R1+0xad0] ;  /* 0x000ad00001047983 */ /* 0x000ee80000100800 */
[----:B------:R-:W3:Y:S04]  /*286c0*/  LDL R5, [R1+0xad4] ;  /* 0x000ad40001057983 */ /* 0x000ee80000100800 */
[----:B------:R-:W4:Y:S01]  /*286d0*/  LDL.LU R7, [R1+0x1e9c] ;  /* 0x001e9c0001077983 */ /* 0x000f220000300800 */
[----:B------:R-:W-:-:S03]  /*286e0*/  PRMT R2, RZ, 0x7610, R2 ;  /* 0x00007610ff027816 */ /* 0x000fc60000000002 */
[----:B------:R-:W2:Y:S01]  /*286f0*/  LDL R11, [R1+0xa94] ;  /* 0x000a9400010b7983 */ /* 0x000ea20000100800 */
[----:B---3--:R-:W-:-:S04]  /*28700*/  @!P0 LOP3.LUT R5, R5, R4, RZ, 0x3c, !PT ;  /* 0x0000000405058212 */ /* 0x008fc800078e3cff */
[C---:B------:R-:W-:Y:S02]  /*28710*/  @!P0 LOP3.LUT R4, R5.reuse, R4, RZ, 0x3c, !PT ;  /* 0x0000000405048212 */ /* 0x040fe400078e3cff */
[----:B----4-:R-:W-:Y:S02]  /*28720*/  PRMT R7, RZ, 0x7610, R7 ;  /* 0x00007610ff077816 */ /* 0x010fe40000000007 */
[----:B------:R-:W-:-:S05]  /*28730*/  @!P0 LOP3.LUT R5, R5, R4, RZ, 0x3c, !PT ;  /* 0x0000000405058212 */ /* 0x000fca00078e3cff */
[----:B------:R0:W3:Y:S04]  /*28740*/  @!P0 LDG.E.U16 R7, [R4.64] ;  /* 0x0000000a04078981 */ /* 0x0000e8000c1e1500 */
[----:B0-----:R-:W0:Y:S01]  /*28750*/  S2R R5, SR_TID.X ;  /* 0x0000000000057919 */ /* 0x001e220000002100 */
[----:B------:R-:W-:Y:S01]  /*28760*/  @!P0 IMAD.MOV.U32 R4, RZ, RZ, R0 ;  /* 0x000000ffff048224 */ /* 0x000fe200078e0000 */
[----:B0-----:R-:W-:-:S05]  /*28770*/  LOP3.LUT R5, R5, 0x3f, RZ, 0xc0, !PT ;  /* 0x0000003f05057812 */ /* 0x001fca00078ec0ff */
[----:B------:R-:W-:-:S05]  /*28780*/  IMAD.SHL.U32 R5, R5, 0x2, RZ ;  /* 0x0000000205057824 */ /* 0x000fca00078e00ff */
[----:B------:R-:W-:-:S05]  /*28790*/  LOP3.LUT R5, R5, 0x10, RZ, 0x3c, !PT ;  /* 0x0000001005057812 */ /* 0x000fca00078e3cff */
[----:B------:R0:W-:Y:S02]  /*287a0*/  STS.U16 [R5+0x1a80], R14 ;  /* 0x001a800e05007388 */ /* 0x0001e40000000400 */
[----:B0-----:R-:W-:-:S05]  /*287b0*/  @!P0 IMAD.MOV.U32 R5, RZ, RZ, R12 ;  /* 0x000000ffff058224 */ /* 0x001fca00078e000c */
[----:B------:R0:W4:Y:S04]  /*287c0*/  @!P0 LDG.E.U16 R2, [R4.64] ;  /* 0x0000000a04028981 */ /* 0x000128000c1e1500 */
[----:B---3--:R1:W-:Y:S04]  /*287d0*/  STL [R1+0x4], R7 ;  /* 0x0000040701007387 */ /* 0x0083e80000100800 */
[----:B-1----:R-:W3:Y:S04]  /*287e0*/  LDL.LU R7, [R1+0x1e98] ;  /* 0x001e980001077983 */ /* 0x002ee80000300800 */
[----:B0-----:R-:W3:Y:S04]  /*287f0*/  LDL R5, [R1+0xa90] ;  /* 0x000a900001057983 */ /* 0x001ee80000100800 */
[----:B------:R-:W0:Y:S01]  /*28800*/  S2R R14, SR_TID.X ;  /* 0x00000000000e7919 */ /* 0x000e220000002100 */
[----:B------:R-:W-:Y:S01]  /*28810*/  PRMT R28, RZ, 0x7610, R28 ;  /* 0x00007610ff1c7816 */ /* 0x000fe2000000001c */
[----:B--2---:R-:W-:-:S02]  /*28820*/  @!P0 IMAD.MOV.U32 R4, RZ, RZ, R11 ;  /* 0x000000ffff048224 */ /* 0x004fc400078e000b */
[----:B------:R-:W2:Y:S01]  /*28830*/  LDL R0, [R1+0xa74] ;  /* 0x000a740001007983 */ /* 0x000ea20000100800 */
[----:B0-----:R-:W-:-:S03]  /*28840*/  LOP3.LUT R14, R14, 0x3f, RZ, 0xc0, !PT ;  /* 0x0000003f0e0e7812 */ /* 0x001fc600078ec0ff */
[----:B----4-:R0:W-:Y:S02]  /*28850*/  STL [R1+0x1e18], R2 ;  /* 0x001e180201007387 */ /* 0x0101e40000100800 */
[----:B0-----:R-:W-:Y:S02]  /*28860*/  IMAD.SHL.U32 R2, R14, 0x2, RZ ;  /* 0x000000020e027824 */ /* 0x001fe400078e00ff */
[----:B------:R-:W4:Y:S04]  /*28870*/  LDL.LU R14, [R1+0x154] ;  /* 0x00015400010e7983 */ /* 0x000f280000300800 */
[----:B---3--:R0:W3:Y:S01]  /*28880*/  @!P0 LDG.E.U16 R28, [R4.64] ;  /* 0x0000000a041c8981 */ /* 0x0080e2000c1e1500 */
[----:B------:R-:W-:Y:S02]  /*28890*/  LOP3.LUT R2, R2, 0x10, RZ, 0x3c, !PT ;  /* 0x0000001002027812 */ /* 0x000fe400078e3cff */
[----:B------:R-:W-:Y:S01]  /*288a0*/  PRMT R26, RZ, 0x7610, R26 ;  /* 0x00007610ff1a7816 */ /* 0x000fe2000000001a */
[----:B------:R-:W4:Y:S04]  /*288b0*/  LDL R12, [R1+0xa54] ;  /* 0x000a5400010c7983 */ /* 0x000f280000100800 */
[----:B0-----:R-:W4:Y:S01]  /*288c0*/  LDL R5, [R1+0xa70] ;  /* 0x000a700001057983 */ /* 0x001f220000100800 */
[----:B--2---:R-:W-:-:S03]  /*288d0*/  @!P0 IMAD.MOV.U32 R4, RZ, RZ, R0 ;  /* 0x000000ffff048224 */ /* 0x004fc600078e0000 */
[----:B------:R0:W-:Y:S04]  /*288e0*/  STS.U16 [R2+0x1c80], R15 ;  /* 0x001c800f02007388 */ /* 0x0001e80000000400 */
[----:B------:R1:W-:Y:S04]  /*288f0*/  STS.U16 [R2+0x1e80], R13 ;  /* 0x001e800d02007388 */ /* 0x0003e80000000400 */
[----:B0-----:R-:W2:Y:S04]  /*28900*/  LDL R15, [R1+0xa50] ;  /* 0x000a5000010f7983 */ /* 0x001ea80000100800 */
[----:B---3--:R0:W-:Y:S04]  /*28910*/  STL [R1+0x1e1c], R28 ;  /* 0x001e1c1c01007387 */ /* 0x0081e80000100800 */
[----:B-1----:R-:W3:Y:S04]  /*28920*/  LDL R13, [R1+0xa30] ;  /* 0x000a3000010d7983 */ /* 0x002ee80000100800 */
[----:B------:R-:W2:Y:S04]  /*28930*/  LDL R11, [R1+0xa34] ;  /* 0x000a3400010b7983 */ /* 0x000ea80000100800 */
[----:B0-----:R-:W2:Y:S04]  /*28940*/  LDL R28, [R1+0xa10] ;  /* 0x000a1000011c7983 */ /* 0x001ea80000100800 */
[----:B------:R-:W2:Y:S04]  /*28950*/  LDL R0, [R1+0xa14] ;  /* 0x000a140001007983 */ /* 0x000ea80000100800 */
[----:B----4-:R0:W4:Y:S04]  /*28960*/  @!P0 LDG.E.U16 R26, [R4.64] ;  /* 0x0000000a041a8981 */ /* 0x010128000c1e1500 */
[----:B0-----:R-:W2:Y:S01]  /*28970*/  LDL.LU R5, [R1+0x160] ;  /* 0x0001600001057983 */ /* 0x001ea20000300800 */
[----:B------:R-:W-:Y:S01]  /*28980*/  PRMT R24, RZ, 0x7610, R24 ;  /* 0x00007610ff187816 */ /* 0x000fe20000000018 */
[----:B------:R-:W-:-:S02]  /*28990*/  @!P0 IMAD.MOV.U32 R4, RZ, RZ, R12 ;  /* 0x000000ffff048224 */ /* 0x000fc400078e000c */
[----:B----4-:R0:W-:Y:S04]  /*289a0*/  STL [R1+0x1e20], R26 ;  /* 0x001e201a01007387 */ /* 0x0101e80000100800 */
[----:B--2---:R1:W-:Y:S04]  /*289b0*/  STS.U16 [R2+0x2080], R5 ;  /* 0x0020800502007388 */ /* 0x0043e80000000400 */
[----:B0-----:R-:W2:Y:S04]  /*289c0*/  LDL.LU R26, [R1+0x158] ;  /* 0x00015800011a7983 */ /* 0x001ea80000300800 */
[----:B------:R-:W4:Y:S01]  /*289d0*/  LDL R12, [R1+0x9f4] ;  /* 0x0009f400010c7983 */ /* 0x000f220000100800 */
[----:B-1----:R-:W-:-:S03]  /*289e0*/  @!P0 IMAD.MOV.U32 R5, RZ, RZ, R15 ;  /* 0x000000ffff058224 */ /* 0x002fc600078e000f */
[----:B------:R-:W2:Y:S04]  /*289f0*/  LDL R15, [R1+0x9f0] ;  /* 0x0009f000010f7983 */ /* 0x000ea80000100800 */
[----:B------:R0:W2:Y:S04]  /*28a00*/  @!P0 LDG.E.U16 R24, [R4.64] ;  /* 0x0000000a04188981 */ /* 0x0000a8000c1e1500 */
[----:B0-----:R-:W3:Y:S01]  /*28a10*/  LDL.LU R5, [R1+0x15c] ;  /* 0x00015c0001057983 */ /* 0x001ee20000300800 */
[----:B------:R-:W-:Y:S01]  /*28a20*/  PRMT R22, RZ, 0x7610, R22 ;  /* 0x00007610ff167816 */ /* 0x000fe20000000016 */
[----:B------:R-:W-:Y:S01]  /*28a30*/  @!P0 IMAD.MOV.U32 R4, RZ, RZ, R11 ;  /* 0x000000ffff048224 */ /* 0x000fe200078e000b */
[----:B------:R-:W-:Y:S01]  /*28a40*/  PRMT R20, RZ, 0x7610, R20 ;  /* 0x00007610ff147816 */ /* 0x000fe20000000014 */
[----:B--2---:R-:W-:Y:S04]  /*28a50*/  STL [R1+0x1e24], R24 ;  /* 0x001e241801007387 */ /* 0x004fe80000100800 */
[----:B------:R-:W2:Y:S04]  /*28a60*/  LDL R11, [R1+0x9d4] ;  /* 0x0009d400010b7983 */ /* 0x000ea80000100800 */
[----:B---3--:R0:W-:Y:S02]  /*28a70*/  STS.U16 [R2+0x2280], R5 ;  /* 0x0022800502007388 */ /* 0x0081e40000000400 */
[----:B0-----:R-:W-:-:S02]  /*28a80*/  @!P0 IMAD.MOV.U32 R5, RZ, RZ, R13 ;  /* 0x000000ffff058224 */ /* 0x001fc400078e000d */
[----:B------:R-:W3:Y:S04]  /*28a90*/  LDL R13, [R1+0x9d0] ;  /* 0x0009d000010d7983 */ /* 0x000ee80000100800 */
[----:B------:R0:W3:Y:S02]  /*28aa0*/  @!P0 LDG.E.U16 R22, [R4.64] ;  /* 0x0000000a04168981 */ /* 0x0000e4000c1e1500 */
[----:B0-----:R-:W-:Y:S02]  /*28ab0*/  @!P0 IMAD.MOV.U32 R4, RZ, RZ, R0 ;  /* 0x000000ffff048224 */ /* 0x001fe400078e0000 */
[----:B------:R-:W-:-:S05]  /*28ac0*/  @!P0 IMAD.MOV.U32 R5, RZ, RZ, R28 ;  /* 0x000000ffff058224 */ /* 0x000fca00078e001c */
[----:B------:R4:W3:Y:S01]  /*28ad0*/  @!P0 LDG.E.U16 R20, [R4.64] ;  /* 0x0000000a04148981 */ /* 0x0008e2000c1e1500 */
[----:B------:R-:W-:Y:S02]  /*28ae0*/  PRMT R18, RZ, 0x7610, R18 ;  /* 0x00007610ff127816 */ /* 0x000fe40000000012 */
[----:B------:R-:W-:Y:S01]  /*28af0*/  PRMT R16, RZ, 0x7610, R16 ;  /* 0x00007610ff107816 */ /* 0x000fe20000000010 */
[----:B----4-:R-:W-:Y:S02]  /*28b00*/  @!P0 IMAD.MOV.U32 R4, RZ, RZ, R12 ;  /* 0x000000ffff048224 */ /* 0x010fe400078e000c */
[----:B------:R-:W-:-:S05]  /*28b10*/  @!P0 IMAD.MOV.U32 R5, RZ, RZ, R15 ;  /* 0x000000ffff058224 */ /* 0x000fca00078e000f */
[----:B------:R2:W4:Y:S04]  /*28b20*/  @!P0 LDG.E.U16 R18, [R4.64] ;  /* 0x0000000a04128981 */ /* 0x000528000c1e1500 */
[----:B------:R-:W-:Y:S04]  /*28b30*/  STS.U16 [R2+0x2480], R26 ;  /* 0x0024801a02007388 */ /* 0x000fe80000000400 */
[----:B------:R0:W-:Y:S01]  /*28b40*/  STS.U16 [R2+0x2680], R14 ;  /* 0x0026800e02007388 */ /* 0x0001e20000000400 */
[----:B--2---:R-:W-:Y:S02]  /*28b50*/  @!P0 IMAD.MOV.U32 R4, RZ, RZ, R11 ;  /* 0x000000ffff048224 */ /* 0x004fe400078e000b */
[----:B---3--:R-:W-:Y:S01]  /*28b60*/  @!P0 IMAD.MOV.U32 R5, RZ, RZ, R13 ;  /* 0x000000ffff058224 */ /* 0x008fe200078e000d */
[----:B------:R-:W-:Y:S04]  /*28b70*/  STL [R1+0x1e28], R22 ;  /* 0x001e281601007387 */ /* 0x000fe80000100800 */
[----:B------:R-:W2:Y:S04]  /*28b80*/  LDL R0, [R1+0x9b4] ;  /* 0x0009b40001007983 */ /* 0x000ea80000100800 */
[----:B------:R2:W3:Y:S04]  /*28b90*/  @!P0 LDG.E.U16 R16, [R4.64] ;  /* 0x0000000a04108981 */ /* 0x0004e8000c1e1500 */
[----:B------:R-:W-:Y:S04]  /*28ba0*/  STL [R1+0x1e2c], R20 ;  /* 0x001e2c1401007387 */ /* 0x000fe80000100800 */
[----:B0-----:R-:W3:Y:S04]  /*28bb0*/  LDL R14, [R1+0x9b0] ;  /* 0x0009b000010e7983 */ /* 0x001ee80000100800 */
[----:B------:R-:W3:Y:S04]  /*28bc0*/  LDL R15, [R1+0x990] ;  /* 0x00099000010f7983 */ /* 0x000ee80000100800 */
[----:B------:R-:W3:Y:S04]  /*28bd0*/  LDL R12, [R1+0x994] ;  /* 0x00099400010c7983 */ /* 0x000ee80000100800 */
[----:B----4-:R-:W-:Y:S04]  /*28be0*/  STL [R1+0x1e30], R18 ;  /* 0x001e301201007387 */ /* 0x010fe80000100800 */
[----:B------:R-:W4:Y:S04]  /*28bf0*/  LDL R13, [R1+0x970] ;  /* 0x00097000010d7983 */ /* 0x000f280000100800 */
[----:B------:R-:W4:Y:S04]  /*28c00*/  LDL R11, [R1+0x974] ;  /* 0x00097400010b7983 */ /* 0x000f280000100800 */
[----:B------:R-:W-:Y:S04]  /*28c10*/  STS.U16 [R2+0x2880], R7 ;  /* 0x0028800702007388 */ /* 0x000fe80000000400 */
[----:B------:R0:W-:Y:S04]  /*28c20*/  STS.U16 [R2+0x2a80], R3 ;  /* 0x002a800302007388 */ /* 0x0001e80000000400 */
[----:B------:R-:W4:Y:S01]  /*28c30*/  LDL.LU R28, [R1+0x150] ;  /* 0x00015000011c7983 */ /* 0x000f220000300800 */
[----:B0-----:R-:W-:Y:S01]  /*28c40*/  PRMT R3, RZ, 0x7610, R3 ;  /* 0x00007610ff037816 */ /* 0x001fe20000000003 */
[----:B--2---:R-:W-:-:S02]  /*28c50*/  @!P0 IMAD.MOV.U32 R4, RZ, RZ, R0 ;  /* 0x000000ffff048224 */ /* 0x004fc400078e0000 */
[----:B---3--:R-:W-:Y:S04]  /*28c60*/  STL [R1+0x1e34], R16 ;  /* 0x001e341001007387 */ /* 0x008fe80000100800 */
[----:B------:R-:W2:Y:S01]  /*28c70*/  LDL R0, [R1+0x954] ;  /* 0x0009540001007983 */ /* 0x000ea20000100800 */
[----:B------:R-:W-:-:S03]  /*28c80*/  @!P0 IMAD.MOV.U32 R5, RZ, RZ, R14 ;  /* 0x000000ffff058224 */ /* 0x000fc600078e000e */
[----:B------:R-:W3:Y:S04]  /*28c90*/  LDL R14, [R1+0x950] ;  /* 0x00095000010e7983 */ /* 0x000ee80000100800 */
[----:B------:R0:W3:Y:S01]  /*28ca0*/  @!P0 LDG.E.U16 R3, [R4.64] ;  /* 0x0000000a04038981 */ /* 0x0000e2000c1e1500 */
[----:B------:R-:W-:-:S03]  /*28cb0*/  @!P0 IMAD.MOV.U32 R7, RZ, RZ, R15 ;  /* 0x000000ffff078224 */ /* 0x000fc600078e000f */
[----:B------:R1:W-:Y:S01]  /*28cc0*/  STS.U16 [R2+0x2c80], R6 ;  /* 0x002c800602007388 */ /* 0x0003e20000000400 */
[----:B0-----:R-:W-:Y:S01]  /*28cd0*/  PRMT R4, RZ, 0x7610, R4 ;  /* 0x00007610ff047816 */ /* 0x001fe20000000004 */
[----:B-1----:R-:W-:Y:S01]  /*28ce0*/  @!P0 IMAD.MOV.U32 R6, RZ, RZ, R12 ;  /* 0x000000ffff068224 */ /* 0x002fe200078e000c */
[----:B------:R-:W-:-:S04]  /*28cf0*/  PRMT R5, RZ, 0x7610, R5 ;  /* 0x00007610ff057816 */ /* 0x000fc80000000005 */
[----:B------:R4:W3:Y:S04]  /*28d00*/  @!P0 LDG.E.U16 R4, [R6.64] ;  /* 0x0000000a06048981 */ /* 0x0008e8000c1e1500 */
[----:B------:R-:W-:Y:S01]  /*28d10*/  STS.U16 [R2+0x2e80], R9 ;  /* 0x002e800902007388 */ /* 0x000fe20000000400 */
[----:B----4-:R-:W-:Y:S02]  /*28d20*/  @!P0 IMAD.MOV.U32 R6, RZ, RZ, R11 ;  /* 0x000000ffff068224 */ /* 0x010fe400078e000b */
[----:B------:R-:W-:Y:S01]  /*28d30*/  @!P0 IMAD.MOV.U32 R7, RZ, RZ, R13 ;  /* 0x000000ffff078224 */ /* 0x000fe200078e000d */
[----:B------:R2:W-:Y:S04]  /*28d40*/  STS.U16 [R2+0x3080], R8 ;  /* 0x0030800802007388 */ /* 0x0005e80000000400 */
[----:B------:R0:W4:Y:S02]  /*28d50*/  @!P0 LDG.E.U16 R5, [R6.64] ;  /* 0x0000000a06058981 */ /* 0x000124000c1e1500 */
[----:B0-----:R-:W-:Y:S01]  /*28d60*/  PRMT R6, RZ, 0x7610, R6 ;  /* 0x00007610ff067816 */ /* 0x001fe20000000006 */
[----:B--2---:R-:W-:-:S02]  /*28d70*/  @!P0 IMAD.MOV.U32 R8, RZ, RZ, R0 ;  /* 0x000000ffff088224 */ /* 0x004fc400078e0000 */
[----:B---3--:R-:W-:Y:S01]  /*28d80*/  @!P0 IMAD.MOV.U32 R9, RZ, RZ, R14 ;  /* 0x000000ffff098224 */ /* 0x008fe200078e000e */
[----:B------:R0:W-:Y:S04]  /*28d90*/  STL [R1+0x1e38], R3 ;  /* 0x001e380301007387 */ /* 0x0001e80000100800 */
[----:B------:R-:W2:Y:S04]  /*28da0*/  LDL R12, [R1+0x934] ;  /* 0x00093400010c7983 */ /* 0x000ea80000100800 */
[----:B------:R2:W3:Y:S04]  /*28db0*/  @!P0 LDG.E.U16 R6, [R8.64] ;  /* 0x0000000a08068981 */ /* 0x0004e8000c1e1500 */
[----:B------:R-:W3:Y:S04]  /*28dc0*/  LDL R15, [R1+0x930] ;  /* 0x00093000010f7983 */ /* 0x000ee80000100800 */
[----:B------:R-:W3:Y:S04]  /*28dd0*/  LDL.LU R26, [R1+0x14c] ;  /* 0x00014c00011a7983 */ /* 0x000ee80000300800 */
[----:B------:R1:W-:Y:S04]  /*28de0*/  STL [R1+0x1e3c], R4 ;  /* 0x001e3c0401007387 */ /* 0x0003e80000100800 */
[----:B0-----:R-:W3:Y:S04]  /*28df0*/  LDL R3, [R1+0x914] ;  /* 0x0009140001037983 */ /* 0x001ee80000100800 */
[----:B------:R-:W3:Y:S04]  /*28e00*/  LDL R11, [R1+0x910] ;  /* 0x00091000010b7983 */ /* 0x000ee80000100800 */
[----:B------:R-:W3:Y:S04]  /*28e10*/  LDL.LU R13, [R1+0x148] ;  /* 0x00014800010d7983 */ /* 0x000ee80000300800 */
[----:B----4-:R-:W-:Y:S04]  /*28e20*/  STL [R1+0x1e40], R5 ;  /* 0x001e400501007387 */ /* 0x010fe80000100800 */
[----:B-1----:R-:W4:Y:S04]  /*28e30*/  LDL R4, [R1+0x8f0] ;  /* 0x0008f00001047983 */ /* 0x002f280000100800 */
[----:B------:R-:W4:Y:S04]  /*28e40*/  LDL R0, [R1+0x8f4] ;  /* 0x0008f40001007983 */ /* 0x000f280000100800 */
[----:B------:R-:W4:Y:S01]  /*28e50*/  LDL.LU R14, [R1+0x144] ;  /* 0x00014400010e7983 */ /* 0x000f220000300800 */
[----:B------:R-:W-:Y:S01]  /*28e60*/  PRMT R7, RZ, 0x7610, R7 ;  /* 0x00007610ff077816 */ /* 0x000fe20000000007 */
[----:B--2---:R-:W-:-:S02]  /*28e70*/  @!P0 IMAD.MOV.U32 R8, RZ, RZ, R12 ;  /* 0x000000ffff088224 */ /* 0x004fc400078e000c */
[----:B---3--:R0:W-:Y:S04]  /*28e80*/  STL [R1+0x1e44], R6 ;  /* 0x001e440601007387 */ /* 0x0081e80000100800 */
[----:B------:R-:W2:Y:S04]  /*28e90*/  LDL R12, [R1+0x8d0] ;  /* 0x0008d000010c7983 */ /* 0x000ea80000100800 */
[----:B0-----:R-:W3:Y:S01]  /*28ea0*/  LDL R6, [R1+0x8d4] ;  /* 0x0008d40001067983 */ /* 0x001ee20000100800 */
[----:B------:R-:W-:-:S03]  /*28eb0*/  @!P0 IMAD.MOV.U32 R9, RZ, RZ, R15 ;  /* 0x000000ffff098224 */ /* 0x000fc600078e000f */
[----:B------:R-:W-:Y:S04]  /*28ec0*/  STS.U16 [R2+0x3280], R28 ;  /* 0x0032801c02007388 */ /* 0x000fe80000000400 */
[----:B------:R0:W3:Y:S04]  /*28ed0*/  @!P0 LDG.E.U16 R7, [R8.64] ;  /* 0x0000000a08078981 */ /* 0x0000e8000c1e1500 */
[----:B------:R1:W-:Y:S04]  /*28ee0*/  STS.U16 [R2+0x3480], R10 ;  /* 0x0034800a02007388 */ /* 0x0003e80000000400 */
[----:B------:R-:W3:Y:S01]  /*28ef0*/  LDL.LU R15, [R1+0x140] ;  /* 0x00014000010f7983 */ /* 0x000ee20000300800 */
        /* <DEDUP_REMOVED lines=11> */
[----:B---3--:R-:W-:-:S05]  /*28fb0*/  @!P0 IMAD.MOV.U32 R12, RZ, RZ, R6 ;  /* 0x000000ffff0c8224 */ /* 0x008fca00078e0006 */
[----:B------:R-:W2:Y:S04]  /*28fc0*/  @!P0 LDG.E.U16 R10, [R12.64] ;  /* 0x0000000a0c0a8981 */ /* 0x000ea8000c1e1500 */
[----:B------:R0:W-:Y:S04]  /*28fd0*/  STL [R1+0x1e48], R7 ;  /* 0x001e480701007387 */ /* 0x0001e80000100800 */
[----:B------:R-:W3:Y:S04]  /*28fe0*/  LDL R5, [R1+0x8b0] ;  /* 0x0008b00001057983 */ /* 0x000ee80000100800 */
[----:B------:R-:W3:Y:S04]  /*28ff0*/  LDL R3, [R1+0x8b4] ;  /* 0x0008b40001037983 */ /* 0x000ee80000100800 */
[----:B------:R-:W3:Y:S04]  /*29000*/  LDL.LU R28, [R1+0x13c] ;  /* 0x00013c00011c7983 */ /* 0x000ee80000300800 */
[----:B------:R-:W-:Y:S04]  /*29010*/  STL [R1+0x1e4c], R8 ;  /* 0x001e4c0801007387 */ /* 0x000fe80000100800 */
[----:B------:R-:W3:Y:S04]  /*29020*/  LDL R4, [R1+0x890] ;  /* 0x0008900001047983 */ /* 0x000ee80000100800 */
[----:B------:R-:W3:Y:S04]  /*29030*/  LDL R0, [R1+0x894] ;  /* 0x0008940001007983 */ /* 0x000ee80000100800 */
[----:B------:R-:W3:Y:S04]  /*29040*/  LDL.LU R20, [R1+0x138] ;  /* 0x0001380001147983 */ /* 0x000ee80000300800 */
[----:B----4-:R-:W-:Y:S04]  /*29050*/  STL [R1+0x1e50], R9 ;  /* 0x001e500901007387 */ /* 0x010fe80000100800 */
[----:B------:R-:W4:Y:S01]  /*29060*/  LDL.LU R22, [R1+0x134] ;  /* 0x0001340001167983 */ /* 0x000f220000300800 */
[----:B------:R-:W-:-:S03]  /*29070*/  PRMT R11, RZ, 0x7610, R11 ;  /* 0x00007610ff0b7816 */ /* 0x000fc6000000000b */
[----:B--2---:R-:W-:Y:S04]  /*29080*/  STL [R1+0x1e54], R10 ;  /* 0x001e540a01007387 */ /* 0x004fe80000100800 */
[----:B0-----:R-:W2:Y:S04]  /*29090*/  LDL R7, [R1+0x870] ;  /* 0x0008700001077983 */ /* 0x001ea80000100800 */
[----:B------:R-:W4:Y:S01]  /*290a0*/  LDL R6, [R1+0x874] ;  /* 0x0008740001067983 */ /* 0x000f220000100800 */
[----:B---3--:R-:W-:Y:S02]  /*290b0*/  @!P0 IMAD.MOV.U32 R13, RZ, RZ, R5 ;  /* 0x000000ffff0d8224 */ /* 0x008fe400078e0005 */
[----:B------:R-:W-:Y:S01]  /*290c0*/  @!P0 IMAD.MOV.U32 R12, RZ, RZ, R3 ;  /* 0x000000ffff0c8224 */ /* 0x000fe200078e0003 */
[----:B------:R-:W3:Y:S04]  /*290d0*/  LDL R5, [R1+0x850] ;  /* 0x0008500001057983 */ /* 0x000ee80000100800 */
[----:B------:R-:W3:Y:S04]  /*290e0*/  LDL R3, [R1+0x854] ;  /* 0x0008540001037983 */ /* 0x000ee80000100800 */
[----:B------:R0:W3:Y:S04]  /*290f0*/  @!P0 LDG.E.U16 R11, [R12.64] ;  /* 0x0000000a0c0b8981 */ /* 0x0000e8000c1e1500 */
[----:B------:R1:W-:Y:S04]  /*29100*/  STS.U16 [R2+0x3a80], R14 ;  /* 0x003a800e02007388 */ /* 0x0003e80000000400 */
[----:B------:R1:W-:Y:S01]  /*29110*/  STS.U16 [R2+0x3c80], R15 ;  /* 0x003c800f02007388 */ /* 0x0003e20000000400 */
[----:B0-----:R-:W-:Y:S01]  /*29120*/  PRMT R12, RZ, 0x7610, R12 ;  /* 0x00007610ff0c7816 */ /* 0x001fe2000000000c */
[----:B-1----:R-:W-:-:S02]  /*29130*/  @!P0 IMAD.MOV.U32 R14, RZ, RZ, R0 ;  /* 0x000000ffff0e8224 */ /* 0x002fc400078e0000 */
[----:B------:R-:W-:Y:S01]  /*29140*/  @!P0 IMAD.MOV.U32 R15, RZ, RZ, R4 ;  /* 0x000000ffff0f8224 */ /* 0x000fe200078e0004 */
[----:B------:R-:W-:-:S04]  /*29150*/  PRMT R13, RZ, 0x7610, R13 ;  /* 0x00007610ff0d7816 */ /* 0x000fc8000000000d */
[----:B------:R2:W3:Y:S01]  /*29160*/  @!P0 LDG.E.U16 R12, [R14.64] ;  /* 0x0000000a0e0c8981 */ /* 0x0004e2000c1e1500 */
[----:B------:R-:W-:Y:S01]  /*29170*/  PRMT R17, RZ, 0x7610, R17 ;  /* 0x00007610ff117816 */ /* 0x000fe20000000011 */
[----:B--2---:R-:W-:Y:S02]  /*29180*/  @!P0 IMAD.MOV.U32 R15, RZ, RZ, R7 ;  /* 0x000000ffff0f8224 */ /* 0x004fe400078e0007 */
[----:B----4-:R-:W-:-:S05]  /*29190*/  @!P0 IMAD.MOV.U32 R14, RZ, RZ, R6 ;  /* 0x000000ffff0e8224 */ /* 0x010fca00078e0006 */
[----:B------:R3:W2:Y:S02]  /*291a0*/  @!P0 LDG.E.U16 R13, [R14.64] ;  /* 0x0000000a0e0d8981 */ /* 0x0006a4000c1e1500 */
[----:B---3--:R-:W-:Y:S02]  /*291b0*/  @!P0 IMAD.MOV.U32 R14, RZ, RZ, R3 ;  /* 0x000000ffff0e8224 */ /* 0x008fe400078e0003 */
[----:B------:R-:W-:Y:S01]  /*291c0*/  @!P0 IMAD.MOV.U32 R15, RZ, RZ, R5 ;  /* 0x000000ffff0f8224 */ /* 0x000fe200078e0005 */
[----:B------:R-:W-:Y:S04]  /*291d0*/  STL [R1+0x1e58], R11 ;  /* 0x001e580b01007387 */ /* 0x000fe80000100800 */
[----:B------:R-:W3:Y:S04]  /*291e0*/  @!P0 LDG.E.U16 R17, [R14.64] ;  /* 0x0000000a0e118981 */ /* 0x000ee8000c1e1500 */
[----:B------:R-:W4:Y:S04]  /*291f0*/  LDL.LU R24, [R1+0x130] ;  /* 0x0001300001187983 */ /* 0x000f280000300800 */
[----:B------:R-:W4:Y:S04]  /*29200*/  LDL R4, [R1+0x830] ;  /* 0x0008300001047983 */ /* 0x000f280000100800 */
[----:B------:R-:W4:Y:S04]  /*29210*/  LDL R0, [R1+0x834] ;  /* 0x0008340001007983 */ /* 0x000f280000100800 */
[----:B------:R-:W4:Y:S04]  /*29220*/  LDL.LU R26, [R1+0x12c] ;  /* 0x00012c00011a7983 */ /* 0x000f280000300800 */
[----:B------:R-:W-:Y:S04]  /*29230*/  STL [R1+0x1e5c], R12 ;  /* 0x001e5c0c01007387 */ /* 0x000fe80000100800 */
[----:B------:R0:W-:Y:S04]  /*29240*/  STS.U16 [R2+0x3e80], R28 ;  /* 0x003e801c02007388 */ /* 0x0001e80000000400 */
[----:B0-----:R-:W4:Y:S01]  /*29250*/  LDL.LU R28, [R1+0x128] ;  /* 0x00012800011c7983 */ /* 0x001f220000300800 */
[----:B------:R-:W-:-:S03]  /*29260*/  PRMT R19, RZ, 0x7610, R19 ;  /* 0x00007610ff137816 */ /* 0x000fc60000000013 */
[----:B--2---:R-:W-:Y:S04]  /*29270*/  STL [R1+0x1e60], R13 ;  /* 0x001e600d01007387 */ /* 0x004fe80000100800 */
[----:B------:R-:W2:Y:S04]  /*29280*/  LDL R10, [R1+0x810] ;  /* 0x00081000010a7983 */ /* 0x000ea80000100800 */
[----:B------:R-:W2:Y:S04]  /*29290*/  LDL R3, [R1+0x814] ;  /* 0x0008140001037983 */ /* 0x000ea80000100800 */
[----:B------:R-:W2:Y:S04]  /*292a0*/  LDL R9, [R1+0x7f0] ;  /* 0x0007f00001097983 */ /* 0x000ea80000100800 */
[----:B------:R-:W2:Y:S04]  /*292b0*/  LDL R8, [R1+0x7f4] ;  /* 0x0007f40001087983 */ /* 0x000ea80000100800 */
[----:B---3--:R-:W-:Y:S04]  /*292c0*/  STL [R1+0x1e64], R17 ;  /* 0x001e641101007387 */ /* 0x008fe80000100800 */
[----:B------:R-:W3:Y:S04]  /*292d0*/  LDL R7, [R1+0x7d0] ;  /* 0x0007d00001077983 */ /* 0x000ee80000100800 */
[----:B------:R-:W3:Y:S01]  /*292e0*/  LDL R6, [R1+0x7d4] ;  /* 0x0007d40001067983 */ /* 0x000ee20000100800 */
[----:B----4-:R-:W-:-:S03]  /*292f0*/  @!P0 IMAD.MOV.U32 R15, RZ, RZ, R4 ;  /* 0x000000ffff0f8224 */ /* 0x010fc600078e0004 */
[----:B------:R-:W4:Y:S04]  /*29300*/  LDL R5, [R1+0x7b0] ;  /* 0x0007b00001057983 */ /* 0x000f280000100800 */
[----:B------:R-:W3:Y:S01]  /*29310*/  LDL R4, [R1+0x7b4] ;  /* 0x0007b40001047983 */ /* 0x000ee20000100800 */
[----:B------:R-:W-:Y:S01]  /*29320*/  @!P0 IMAD.MOV.U32 R14, RZ, RZ, R0 ;  /* 0x000000ffff0e8224 */ /* 0x000fe200078e0000 */
[----:B------:R-:W-:Y:S02]  /*29330*/  PRMT R21, RZ, 0x7610, R21 ;  /* 0x00007610ff157816 */ /* 0x000fe40000000015 */
[----:B------:R-:W-:Y:S01]  /*29340*/  PRMT R23, RZ, 0x7610, R23 ;  /* 0x00007610ff177816 */ /* 0x000fe20000000017 */
[----:B------:R-:W-:Y:S04]  /*29350*/  STS.U16 [R2+0x4080], R20 ;  /* 0x0040801402007388 */ /* 0x000fe80000000400 */
[----:B------:R2:W4:Y:S01]  /*29360*/  @!P0 LDG.E.U16 R19, [R14.64] ;  /* 0x0000000a0e138981 */ /* 0x000522000c1e1500 */
[----:B------:R-:W-:-:S03]  /*29370*/  PRMT R25, RZ, 0x7610, R25 ;  /* 0x00007610ff197816 */ /* 0x000fc60000000019 */
[----:B------:R-:W-:Y:S04]  /*29380*/  STS.U16 [R2+0x4280], R22 ;  /* 0x0042801602007388 */ /* 0x000fe80000000400 */
[----:B------:R-:W-:Y:S04]  /*29390*/  STS.U16 [R2+0x4480], R24 ;  /* 0x0044801802007388 */ /* 0x000fe80000000400 */
[----:B------:R-:W-:Y:S04]  /*293a0*/  STS.U16 [R2+0x4680], R26 ;  /* 0x0046801a02007388 */ /* 0x000fe80000000400 */
[----:B------:R-:W-:Y:S04]  /*293b0*/  STS.U16 [R2+0x4880], R28 ;  /* 0x0048801c02007388 */ /* 0x000fe80000000400 */
[----:B------:R0:W-:Y:S04]  /*293c0*/  STS.U16 [R2+0x4a80], R27 ;  /* 0x004a801b02007388 */ /* 0x0001e80000000400 */
[----:B------:R-:W4:Y:S01]  /*293d0*/  LDL R0, [R1+0x794] ;  /* 0x0007940001007983 */ /* 0x000f220000100800 */
[----:B0-----:R-:W-:Y:S01]  /*293e0*/  PRMT R27, RZ, 0x7610, R27 ;  /* 0x00007610ff1b7816 */ /* 0x001fe2000000001b */
[----:B--2---:R-:W-:-:S02]  /*293f0*/  @!P0 IMAD.MOV.U32 R15, RZ, RZ, R10 ;  /* 0x000000ffff0f8224 */ /* 0x004fc400078e000a */
[----:B------:R-:W-:-:S05]  /*29400*/  @!P0 IMAD.MOV.U32 R14, RZ, RZ, R3 ;  /* 0x000000ffff0e8224 */ /* 0x000fca00078e0003 */
[----:B------:R0:W2:Y:S02]  /*29410*/  @!P0 LDG.E.U16 R21, [R14.64] ;  /* 0x0000000a0e158981 */ /* 0x0000a4000c1e1500 */
[----:B0-----:R-:W-:Y:S02]  /*29420*/  @!P0 IMAD.MOV.U32 R14, RZ, RZ, R8 ;  /* 0x000000ffff0e8224 */ /* 0x001fe400078e0008 */
[----:B------:R-:W-:-:S05]  /*29430*/  @!P0 IMAD.MOV.U32 R15, RZ, RZ, R9 ;  /* 0x000000ffff0f8224 */ /* 0x000fca00078e0009 */
[----:B------:R3:W2:Y:S02]  /*29440*/  @!P0 LDG.E.U16 R23, [R14.64] ;  /* 0x0000000a0e178981 */ /* 0x0006a4000c1e1500 */
[----:B---3--:R-:W-:Y:S02]  /*29450*/  @!P0 IMAD.MOV.U32 R14, RZ, RZ, R6 ;  /* 0x000000ffff0e8224 */ /* 0x008fe400078e0006 */
[----:B------:R-:W-:-:S05]  /*29460*/  @!P0 IMAD.MOV.U32 R15, RZ, RZ, R7 ;  /* 0x000000ffff0f8224 */ /* 0x000fca00078e0007 */
[----:B------:R0:W3:Y:S02]  /*29470*/  @!P0 LDG.E.U16 R25, [R14.64] ;  /* 0x0000000a0e198981 */ /* 0x0000e4000c1e1500 */
[----:B0-----:R-:W-:Y:S02]  /*29480*/  @!P0 IMAD.MOV.U32 R14, RZ, RZ, R4 ;  /* 0x000000ffff0e8224 */ /* 0x001fe400078e0004 */
[----:B----4-:R-:W-:-:S05]  /*29490*/  @!P0 IMAD.MOV.U32 R15, RZ, RZ, R5 ;  /* 0x000000ffff0f8224 */ /* 0x010fca00078e0005 */
[----:B------:R0:W4:Y:S04]  /*294a0*/  @!P0 LDG.E.U16 R27, [R14.64] ;  /* 0x0000000a0e1b8981 */ /* 0x000128000c1e1500 */
[----:B------:R-:W-:Y:S04]  /*294b0*/  STL [R1+0x1e68], R19 ;  /* 0x001e681301007387 */ /* 0x000fe80000100800 */
[----:B------:R-:W4:Y:S01]  /*294c0*/  LDL R3, [R1+0x790] ;  /* 0x0007900001037983 */ /* 0x000f220000100800 */
[----:B0-----:R-:W-:-:S03]  /*294d0*/  @!P0 IMAD.MOV.U32 R14, RZ, RZ, R0 ;  /* 0x000000ffff0e8224 */ /* 0x001fc600078e0000 */
[----:B------:R0:W-:Y:S02]  /*294e0*/  STS.U16 [R2+0x4c80], R29 ;  /* 0x004c801d02007388 */ /* 0x0001e40000000400 */
[----:B0-----:R-:W-:Y:S02]  /*294f0*/  PRMT R29, RZ, 0x7610, R29 ;  /* 0x00007610ff1d7816 */ /* 0x001fe4000000001d */
[----:B--2---:R-:W-:Y:S04]  /*29500*/  STL [R1+0x1e6c], R21 ;  /* 0x001e6c1501007387 */ /* 0x004fe80000100800 */
[----:B------:R0:W-:Y:S04]  /*29510*/  STL [R1+0x1e70], R23 ;  /* 0x001e701701007387 */ /* 0x0001e80000100800 */
[----:B---3--:R-:W-:Y:S04]  /*29520*/  STL [R1+0x1e74], R25 ;  /* 0x001e741901007387 */ /* 0x008fe80000100800 */
[----:B----4-:R-:W-:Y:S04]  /*29530*/  STL [R1+0x1e78], R27 ;  /* 0x001e781b01007387 */ /* 0x010fe80000100800 */
[----:B0-----:R-:W2:Y:S04]  /*29540*/  LDL.LU R23, [R1+0x124] ;  /* 0x0001240001177983 */ /* 0x001ea80000300800 */
[----:B------:R-:W3:Y:S04]  /*29550*/  LDL.LU R21, [R1+0x114] ;  /* 0x0001140001157983 */ /* 0x000ee80000300800 */
[----:B------:R-:W4:Y:S04]  /*29560*/  LDL.LU R19, [R1+0x104] ;  /* 0x0001040001137983 */ /* 0x000f280000300800 */
[----:B------:R-:W4:Y:S04]  /*29570*/  LDL.LU R17, [R1+0xf4] ;  /* 0x0000f40001117983 */ /* 0x000f280000300800 */
[----:B------:R-:W4:Y:S04]  /*29580*/  LDL.LU R13, [R1+0xe4] ;  /* 0x0000e400010d7983 */ /* 0x000f280000300800 */
[----:B------:R-:W4:Y:S04]  /*29590*/  LDL.LU R12, [R1+0xd4] ;  /* 0x0000d400010c7983 */ /* 0x000f280000300800 */
[----:B------:R-:W4:Y:S04]  /*295a0*/  LDL.LU R11, [R1+0xc8] ;  /* 0x0000c800010b7983 */ /* 0x000f280000300800 */
[----:B------:R-:W4:Y:S01]  /*295b0*/  LDL.LU R10, [R1+0xbc] ;  /* 0x0000bc00010a7983 */ /* 0x000f220000300800 */
[----:B------:R-:W-:-:S03]  /*295c0*/  @!P0 IMAD.MOV.U32 R15, RZ, RZ, R3 ;  /* 0x000000ffff0f8224 */ /* 0x000fc600078e0003 */
[----:B------:R-:W4:Y:S04]  /*295d0*/  LDL.LU R9, [R1+0xb8] ;  /* 0x0000b80001097983 */ /* 0x000f280000300800 */
        /* <DEDUP_REMOVED lines=8> */
[----:B------:R-:W4:Y:S04]  /*29660*/  @!P0 LDG.E.U16 R29, [R14.64] ;  /* 0x0000000a0e1d8981 */ /* 0x000f28000c1e1500 */
[----:B------:R-:W4:Y:S04]  /*29670*/  LDL.LU R20, [R1+0x94] ;  /* 0x0000940001147983 */ /* 0x000f280000300800 */
[----:B------:R-:W4:Y:S04]  /*29680*/  LDL.LU R22, [R1+0x90] ;  /* 0x0000900001167983 */ /* 0x000f280000300800 */
[----:B------:R-:W4:Y:S04]  /*29690*/  LDL.LU R24, [R1+0x8c] ;  /* 0x00008c0001187983 */ /* 0x000f280000300800 */
[----:B------:R-:W4:Y:S04]  /*296a0*/  LDL.LU R26, [R1+0x88] ;  /* 0x00008800011a7983 */ /* 0x000f280000300800 */
[----:B------:R-:W4:Y:S04]  /*296b0*/  LDL.LU R28, [R1+0x84] ;  /* 0x00008400011c7983 */ /* 0x000f280000300800 */
[----:B------:R-:W4:Y:S04]  /*296c0*/  LDL.LU R0, [R1+0x80] ;  /* 0x0000800001007983 */ /* 0x000f280000300800 */
[----:B--2---:R-:W-:Y:S04]  /*296d0*/  STS.U16 [R2+0x4e80], R23 ;  /* 0x004e801702007388 */ /* 0x004fe80000000400 */
[----:B---3--:R-:W-:Y:S04]  /*296e0*/  STS.U16 [R2+0x5080], R21 ;  /* 0x0050801502007388 */ /* 0x008fe80000000400 */
[----:B----4-:R-:W-:Y:S04]  /*296f0*/  STS.U16 [R2+0x5280], R19 ;  /* 0x0052801302007388 */ /* 0x010fe80000000400 */
[----:B------:R-:W-:Y:S04]  /*29700*/  STS.U16 [R2+0x5480], R17 ;  /* 0x0054801102007388 */ /* 0x000fe80000000400 */
        /* <DEDUP_REMOVED lines=13> */
[----:B------:R-:W-:Y:S04]  /*297e0*/  STL [R1+0x1e7c], R29 ;  /* 0x001e7c1d01007387 */ /* 0x000fe80000100800 */
[----:B------:R-:W-:Y:S04]  /*297f0*/  STL [R1+0x1e00], R14 ;  /* 0x001e000e01007387 */ /* 0x000fe80000100800 */
[----:B------:R-:W-:Y:S04]  /*29800*/  STS.U16 [R2+0x7080], R20 ;  /* 0x0070801402007388 */ /* 0x000fe80000000400 */
        /* <DEDUP_REMOVED lines=9> */
[----:B------:R0:W-:Y:S04]  /*298a0*/  STS.U16 [R2+0x7a80], R0 ;  /* 0x007a800002007388 */ /* 0x0001e80000000400 */
[----:B0-----:R-:W2:Y:S04]  /*298b0*/  LDL.LU R0, [R1+0x7c] ;  /* 0x00007c0001007983 */ /* 0x001ea80000300800 */
[----:B------:R-:W3:Y:S04]  /*298c0*/  LDL.LU R15, [R1+0x70] ;  /* 0x00007000010f7983 */ /* 0x000ee80000300800 */
[----:B------:R-:W0:Y:S04]  /*298d0*/  S2R R2, SR_TID.X ;  /* 0x0000000000027919 */ /* 0x000e280000002100 */
[----:B---3--:R1:W-:Y:S04]  /*298e0*/  STL [R1+0x1e88], R15 ;  /* 0x001e880f01007387 */ /* 0x0083e80000100800 */
[----:B-1----:R-:W3:Y:S01]  /*298f0*/  LDL.LU R15, [R1+0x74] ;  /* 0x00007400010f7983 */ /* 0x002ee20000300800 */
[----:B0-----:R-:W-:-:S03]  /*29900*/  LOP3.LUT R2, R2, 0x3f, RZ, 0xc0, !PT ;  /* 0x0000003f02027812 */ /* 0x001fc600078ec0ff */
[----:B---3--:R0:W-:Y:S04]  /*29910*/  STL [R1+0x1e90], R15 ;  /* 0x001e900f01007387 */ /* 0x0081e80000100800 */
        /* <DEDUP_REMOVED lines=13> */
[----:B0-----:R-:W-:-:S03]  /*299f0*/  IMAD.SHL.U32 R15, R2, 0x2, RZ ;  /* 0x00000002020f7824 */ /* 0x001fc600078e00ff */
[----:B------:R-:W3:Y:S04]  /*29a00*/  LDL.LU R8, [R1+0x38] ;  /* 0x0000380001087983 */ /* 0x000ee80000300800 */
[----:B------:R-:W3:Y:S04]  /*29a10*/  LDL.LU R7, [R1+0x34] ;  /* 0x0000340001077983 */ /* 0x000ee80000300800 */
[----:B------:R-:W3:Y:S04]  /*29a20*/  LDL.LU R6, [R1+0x30] ;  /* 0x0000300001067983 */ /* 0x000ee80000300800 */
[----:B------:R-:W3:Y:S04]  /*29a30*/  LDL.LU R5, [R1+0x2c] ;  /* 0x00002c0001057983 */ /* 0x000ee80000300800 */
[----:B------:R-:W3:Y:S01]  /*29a40*/  LDL.LU R4, [R1+0x28] ;  /* 0x0000280001047983 */ /* 0x000ee20000300800 */
[----:B------:R-:W-:-:S03]  /*29a50*/  LOP3.LUT R15, R15, 0x10, RZ, 0x3c, !PT ;  /* 0x000000100f0f7812 */ /* 0x000fc600078e3cff */
        /* <DEDUP_REMOVED lines=9> */
[----:B--2---:R0:W-:Y:S04]  /*29af0*/  STS.U16 [R15+0x7c80], R0 ;  /* 0x007c80000f007388 */ /* 0x0041e80000000400 */
[----:B0-----:R-:W2:Y:S04]  /*29b00*/  LDL.LU R0, [R1+0x1e94] ;  /* 0x001e940001007983 */ /* 0x001ea80000300800 */
[----:B--2---:R0:W-:Y:S04]  /*29b10*/  STS.U16 [R15+0x7e80], R0 ;  /* 0x007e80000f007388 */ /* 0x0041e80000000400 */
[----:B0-----:R-:W2:Y:S04]  /*29b20*/  LDL.LU R15, [R1+0x1e90] ;  /* 0x001e9000010f7983 */ /* 0x001ea80000300800 */
[----:B------:R-:W2:Y:S04]  /*29b30*/  LDL.LU R0, [R1+0x1e8c] ;  /* 0x001e8c0001007983 */ /* 0x000ea80000300800 */
[----:B--2---:R0:W-:Y:S04]  /*29b40*/  STS.U16 [R0+0x100], R15 ;  /* 0x0001000f00007388 */ /* 0x0041e80000000400 */
[----:B0-----:R-:W2:Y:S04]  /*29b50*/  LDL.LU R15, [R1+0x1e88] ;  /* 0x001e8800010f7983 */ /* 0x001ea80000300800 */
[----:B--2---:R0:W-:Y:S04]  /*29b60*/  STS.U16 [R0+0x300], R15 ;  /* 0x0003000f00007388 */ /* 0x0041e80000000400 */
[----:B---3--:R1:W-:Y:S04]  /*29b70*/  STS.U16 [R0+0x500], R14 ;  /* 0x0005000e00007388 */ /* 0x0083e80000000400 */
[----:B----4-:R2:W-:Y:S04]  /*29b80*/  STS.U16 [R0+0x700], R29 ;  /* 0x0007001d00007388 */ /* 0x0105e80000000400 */
[----:B0-----:R-:W3:Y:S04]  /*29b90*/  LDL.LU R15, [R1+0x1e84] ;  /* 0x001e8400010f7983 */ /* 0x001ee80000300800 */
[----:B-1----:R-:W4:Y:S04]  /*29ba0*/  LDL.LU R14, [R1+0x1e80] ;  /* 0x001e8000010e7983 */ /* 0x002f280000300800 */
[----:B--2---:R-:W2:Y:S04]  /*29bb0*/  LDL.LU R29, [R1+0x1e7c] ;  /* 0x001e7c00011d7983 */ /* 0x004ea80000300800 */
[----:B------:R0:W-:Y:S04]  /*29bc0*/  STS.U16 [R0+0x900], R27 ;  /* 0x0009001b00007388 */ /* 0x0001e80000000400 */
[----:B------:R1:W-:Y:S04]  /*29bd0*/  STS.U16 [R0+0xb00], R25 ;  /* 0x000b001900007388 */ /* 0x0003e80000000400 */
[----:B------:R1:W-:Y:S04]  /*29be0*/  STS.U16 [R0+0xd00], R23 ;  /* 0x000d001700007388 */ /* 0x0003e80000000400 */
[----:B0-----:R-:W2:Y:S04]  /*29bf0*/  LDL.LU R27, [R1+0x1e78] ;  /* 0x001e7800011b7983 */ /* 0x001ea80000300800 */
[----:B-1----:R-:W2:Y:S04]  /*29c00*/  LDL.LU R25, [R1+0x1e74] ;  /* 0x001e740001197983 */ /* 0x002ea80000300800 */
[----:B------:R-:W2:Y:S04]  /*29c10*/  LDL.LU R23, [R1+0x1e70] ;  /* 0x001e700001177983 */ /* 0x000ea80000300800 */
        /* <DEDUP_REMOVED lines=43> */
[----:B0-----:R-:W2:Y:S04]  /*29ed0*/  LDL.LU R2, [R1+0x1e18] ;  /* 0x001e180001027983 */ /* 0x001ea80000300800 */
[----:B--2---:R0:W-:Y:S04]  /*29ee0*/  STS.U16 [R0+0x3b00], R2 ;  /* 0x003b000200007388 */ /* 0x0041e80000000400 */
        /* <DEDUP_REMOVED lines=8> */
[----:B------:R1:W-:Y:S04]  /*29f70*/  STS.U16 [R0+0x4d00], R4 ;  /* 0x004d000400007388 */ /* 0x0003e80000000400 */
[----:B0-----:R-:W2:Y:S04]  /*29f80*/  LDL.LU R2, [R1+0xe60] ;  /* 0x000e600001027983 */ /* 0x001ea80000300800 */
[----:B------:R0:W-:Y:S04]  /*29f90*/  STS.U16 [R0+0x4f00], R5 ;  /* 0x004f000500007388 */ /* 0x0001e80000000400 */
[----:B-1----:R-:W2:Y:S04]  /*29fa0*/  LDL R4, [R1+0xe3c] ;  /* 0x000e3c0001047983 */ /* 0x002ea80000100800 */
[----:B0-----:R-:W2:Y:S01]  /*29fb0*/  LDL R5, [R1+0x694] ;  /* 0x0006940001057983 */ /* 0x001ea20000100800 */
[----:B---3--:R-:W-:-:S03]  /*29fc0*/  PRMT R15, RZ, 0x7610, R15 ;  /* 0x00007610ff0f7816 */ /* 0x008fc6000000000f */
[----:B------:R-:W-:Y:S04]  /*29fd0*/  STS.U16 [R0+0x5100], R6 ;  /* 0x0051000600007388 */ /* 0x000fe80000000400 */
[----:B------:R-:W-:Y:S04]  /*29fe0*/  STS.U16 [R0+0x5300], R7 ;  /* 0x0053000700007388 */ /* 0x000fe80000000400 */
[----:B------:R-:W-:Y:S04]  /*29ff0*/  STS.U16 [R0+0x5500], R8 ;  /* 0x0055000800007388 */ /* 0x000fe80000000400 */
[----:B--2---:R-:W2:Y:S04]  /*2a000*/  @!P0 LDG.E.U16 R15, [R4.64] ;  /* 0x0000000a040f8981 */ /* 0x004ea8000c1e1500 */
        /* <DEDUP_REMOVED lines=12> */
[----:B0-----:R-:W3:Y:S04]  /*2a0d0*/  LDL.LU R0, [R1+0x1e14] ;  /* 0x001e140001007983 */ /* 0x001ee80000300800 */
[----:B--2---:R0:W-:Y:S04]  /*2a0e0*/  STL [R1+0xbc], R15 ;  /* 0x0000bc0f01007387 */ /* 0x0041e80000100800 */
[----:B0-----:R-:W2:Y:S04]  /*2a0f0*/  LDL.LU R15, [R1+0x1e10] ;  /* 0x001e1000010f7983 */ /* 0x001ea80000300800 */
[----:B------:R-:W2:Y:S04]  /*2a100*/  LDL R4, [R1+0xe28] ;  /* 0x000e280001047983 */ /* 0x000ea80000100800 */
[----:B------:R-:W2:Y:S01]  /*2a110*/  LDL R5, [R1+0xe2c] ;  /* 0x000e2c0001057983 */ /* 0x000ea20000100800 */
[----:B---3--:R-:W-:-:S02]  /*2a120*/  PRMT R0, RZ, 0x7610, R0 ;  /* 0x00007610ff007816 */ /* 0x008fc40000000000 */
        /* <DEDUP_REMOVED lines=8> */
[----:B----4-:R-:W-:-:S02]  /*2a1b0*/  PRMT R14, RZ, 0x7610, R14 ;  /* 0x00007610ff0e7816 */ /* 0x010fc4000000000e */
[----:B---3--:R-:W-:-:S04]  /*2a1c0*/  @!P0 LOP3.LUT R5, R5, R4, RZ, 0x3c, !PT ;  /* 0x0000000405058212 */ /* 0x008fc800078e3cff */
[----:B------:R-:W-:-:S04]  /*2a1d0*/  @!P0 LOP3.LUT R4, R5, R4, RZ, 0x3c, !PT ;  /* 0x0000000405048212 */ /* 0x000fc800078e3cff */
[----:B------:R-:W-:-:S05]  /*2a1e0*/  @!P0 LOP3.LUT R5, R5, R4, RZ, 0x3c, !PT ;  /* 0x0000000405058212 */ /* 0x000fca00078e3cff */
[----:B------:R-:W3:Y:S04]  /*2a1f0*/  @!P0 LDG.E.U16 R14, [R4.64] ;  /* 0x0000000a040e8981 */ /* 0x000ee8000c1e1500 */
[----:B---3--:R0:W-:Y:S04]  /*2a200*/  STL [R1+0xb4], R14 ;  /* 0x0000b40e01007387 */ /* 0x0081e80000100800 */
[----:B0-----:R-:W3:Y:S04]  /*2a210*/  LDL.LU R14, [R1+0x1e08] ;  /* 0x001e0800010e7983 */ /* 0x001ee80000300800 */
[----:B------:R-:W4:Y:S04]  /*2a220*/  LDL R4, [R1+0xde8] ;  /* 0x000de80001047983 */ /* 0x000f280000100800 */
[----:B------:R-:W4:Y:S01]  /*2a230*/  LDL R5, [R1+0xdec] ;  /* 0x000dec0001057983 */ /* 0x000f220000100800 */
[----:B--2---:R-:W-:-:S02]  /*2a240*/  PRMT R0, RZ, 0x7610, R0 ;  /* 0x00007610ff007816 */ /* 0x004fc40000000000 */
[----:B----4-:R-:W-:-:S04]  /*2a250*/  @!P0 LOP3.LUT R5, R5, R4, RZ, 0x3c, !PT ;  /* 0x0000000405058212 */ /* 0x010fc800078e3cff */
[----:B------:R-:W-:-:S04]  /*2a260*/  @!P0 LOP3.LUT R4, R5, R4, RZ, 0x3c, !PT ;  /* 0x0000000405048212 */ /* 0x000fc800078e3cff */
[----:B------:R-:W-:-:S05]  /*2a270*/  @!P0 LOP3.LUT R5, R5, R4, RZ, 0x3c, !PT ;  /* 0x0000000405058212 */ /* 0x000fca00078e3cff */
[----:B------:R-:W2:Y:S04]  /*2a280*/  @!P0 LDG.E.U16 R0, [R4.64] ;  /* 0x0000000a04008981 */ /* 0x000ea8000c1e1500 */
[----:B--2---:R0:W-:Y:S04]  /*2a290*/  STL [R1+0xb0], R0 ;  /* 0x0000b00001007387 */ /* 0x0041e80000100800 */
[----:B0-----:R-:W2:Y:S04]  /*2a2a0*/  LDL.LU R0, [R1+0x1e04] ;  /* 0x001e040001007983 */ /* 0x001ea80000300800 */
[----:B------:R-:W4:Y:S04]  /*2a2b0*/  LDL R4, [R1+0xdc8] ;  /* 0x000dc80001047983 */ /* 0x000f280000100800 */
[----:B------:R-:W4:Y:S01]  /*2a2c0*/  LDL R5, [R1+0xdcc] ;  /* 0x000dcc0001057983 */ /* 0x000f220000100800 */
[----:B---3--:R-:W-:-:S02]  /*2a2d0*/  PRMT R14, RZ, 0x7610, R14 ;  /* 0x00007610ff0e7816 */ /* 0x008fc4000000000e */
[----:B----4-:R-:W-:-:S04]  /*2a2e0*/  @!P0 LOP3.LUT R5, R5, R4, RZ, 0x3c, !PT ;  /* 0x0000000405058212 */ /* 0x010fc800078e3cff */
        /* <DEDUP_REMOVED lines=40> */
[----:B0-----:R-:W2:Y:S01]  /*2a570*/  LDL.LU R0, [R1+0x1df0] ;  /* 0x001df00001007983 */ /* 0x001ea20000300800 */
[----:B------:R-:W3:Y:S02]  /*2a580*/  LDL R4, [R1+0xd28] ;  /* 0x000d280001047983 */ /* 0x000ee40000100800 */
[----:B------:R-:W3:Y:S02]  /*2a590*/  LDL R5, [R1+0xd2c] ;  /* 0x000d2c0001057983 */ /* 0x000ee40000100800 */
[----:B---3--:R-:W-:-:S02]  /*2a5a0*/  @!P0 LOP3.LUT R5, R5, R4, RZ, 0x3c, !PT ;  /* 0x0000000405058212 */ /* 0x008fc400078e3cff */
[----:B--2---:R-:W-:Y:S02]  /*2a5b0*/  PRMT R0, RZ, 0x7610, R0 ;  /* 0x00007610ff007816 */ /* 0x004fe40000000000 */
        /* <DEDUP_REMOVED lines=184> */
[----:B0-----:R-:W2:Y:S01]  /*2b140*/  LDL.LU R0, [R1+0x1da0] ;  /* 0x001da00001007983 */ /* 0x001ea20000300800 */
[----:B------:R-:W2:Y:S02]  /*2b150*/  LDL R4, [R1+0xa88] ;  /* 0x000a880001047983 */ /* 0x000ea40000100800 */
[----:B------:R-:W2:Y:S02]  /*2b160*/  LDL R5, [R1+0xa8c] ;  /* 0x000a8c0001057983 */ /* 0x000ea40000100800 */
[----:B--2---:R-:W-:-:S02]  /*2b170*/  @!P0 LOP3.LUT R5, R5, R4, RZ, 0x3c, !PT ;  /* 0x0000000405058212 */ /* 0x004fc400078e3cff */
[----:B------:R-:W-:Y:S02]  /*2b180*/  PRMT R0, RZ, 0x7610, R0 ;  /* 0x00007610ff007816 */ /* 0x000fe40000000000 */
[----:B------:R-:W-:-:S04]  /*2b190*/  @!P0 LOP3.LUT R4, R5, R4, RZ, 0x3c, !PT ;  /* 0x0000000405048212 */ /* 0x000fc800078e3cff */
[----:B------:R-:W-:-:S05]  /*2b1a0*/  @!P0 LOP3.LUT R5, R5, R4, RZ, 0x3c, !PT ;  /* 0x0000000405058212 */ /* 0x000fca00078e3cff */
[----:B------:R-:W2:Y:S04]  /*2b1b0*/  @!P0 LDG.E.U16 R0, [R4.64] ;  /* 0x0000000a04008981 */ /* 0x000ea8000c1e1500 */
        /* <DEDUP_REMOVED lines=29> */
[----:B------:R-:W4:Y:S02]  /*2b390*/  LDL R5, [R1+0xa08] ;  /* 0x000a080001057983 */ /* 0x000f240000100800 */
[----:B---3--:R-:W-:-:S02]  /*2b3a0*/  @!P0 IMAD.MOV.U32 R4, RZ, RZ, R7 ;  /* 0x000000ffff048224 */ /* 0x008fc400078e0007 */
[----:B------:R-:W3:Y:S01]  /*2b3b0*/  LDL R7, [R1+0x96c] ;  /* 0x00096c0001077983 */ /* 0x000ee20000100800 */
[----:B--2---:R-:W-:-:S06]  /*2b3c0*/  PRMT R0, RZ, 0x7610, R0 ;  /* 0x00007610ff007816 */ /* 0x004fcc0000000000 */
[----:B----4-:R-:W2:Y:S04]  /*2b3d0*/  @!P0 LDG.E.U16 R0, [R4.64] ;  /* 0x0000000a04008981 */ /* 0x010ea8000c1e1500 */
[----:B--2---:R0:W-:Y:S04]  /*2b3e0*/  STL [R1+0x34], R0 ;  /* 0x0000340001007387 */ /* 0x0041e80000100800 */
[----:B0-----:R-:W2:Y:S01]  /*2b3f0*/  LDL.LU R0, [R1+0x1d8c] ;  /* 0x001d8c0001007983 */ /* 0x001ea20000300800 */
[----:B------:R-:W4:Y:S02]  /*2b400*/  LDL R4, [R1+0x9e8] ;  /* 0x0009e80001047983 */ /* 0x000f240000100800 */
[----:B------:R-:W4:Y:S02]  /*2b410*/  LDL R5, [R1+0x9ec] ;  /* 0x0009ec0001057983 */ /* 0x000f240000100800 */
[----:B----4-:R-:W-:-:S02]  /*2b420*/  @!P0 LOP3.LUT R5, R5, R4, RZ, 0x3c, !PT ;  /* 0x0000000405058212 */ /* 0x010fc400078e3cff */
[----:B--2---:R-:W-:Y:S02]  /*2b430*/  PRMT R0, RZ, 0x7610, R0 ;  /* 0x00007610ff007816 */ /* 0x004fe40000000000 */
[----:B------:R-:W-:-:S04]  /*2b440*/  @!P0 LOP3.LUT R4, R5, R4, RZ, 0x3c, !PT ;  /* 0x0000000405048212 */ /* 0x000fc800078e3cff */
[----:B------:R-:W-:-:S05]  /*2b450*/  @!P0 LOP3.LUT R5, R5, R4, RZ, 0x3c, !PT ;  /* 0x0000000405058212 */ /* 0x000fca00078e3cff */
[----:B------:R-:W2:Y:S04]  /*2b460*/  @!P0 LDG.E.U16 R0, [R4.64] ;  /* 0x0000000a04008981 */ /* 0x000ea8000c1e1500 */
[----:B--2---:R0:W-:Y:S04]  /*2b470*/  STL [R1+0x30], R0 ;  /* 0x0000300001007387 */ /* 0x0041e80000100800 */
[----:B0-----:R-:W2:Y:S01]  /*2b480*/  LDL.LU R0, [R1+0x1d88] ;  /* 0x001d880001007983 */ /* 0x001ea20000300800 */
[----:B------:R-:W4:Y:S02]  /*2b490*/  LDL R4, [R1+0x9c8] ;  /* 0x0009c80001047983 */ /* 0x000f240000100800 */
[----:B------:R-:W4:Y:S01]  /*2b4a0*/  LDL R5, [R1+0x9cc] ;  /* 0x0009cc0001057983 */ /* 0x000f220000100800 */
[----:B------:R-:W-:-:S02]  /*2b4b0*/  PRMT R15, RZ, 0x7610, R15 ;  /* 0x00007610ff0f7816 */ /* 0x000fc4000000000f */
        /* <DEDUP_REMOVED lines=9> */
[----:B------:R-:W-:Y:S01]  /*2b550*/  @!P0 LOP3.LUT R5, R5, R4, RZ, 0x3c, !PT ;  /* 0x0000000405058212 */ /* 0x000fe200078e3cff */
[----:B----4-:R0:W-:Y:S04]  /*2b560*/  STL [R1+0x2c], R15 ;  /* 0x00002c0f01007387 */ /* 0x0101e80000100800 */
[----:B------:R1:W2:Y:S01]  /*2b570*/  @!P0 LDG.E.U16 R14, [R4.64] ;  /* 0x0000000a040e8981 */ /* 0x0002a2000c1e1500 */
[----:B------:R-:W-:-:S03]  /*2b580*/  PRMT R0, RZ, 0x7610, R0 ;  /* 0x00007610ff007816 */ /* 0x000fc60000000000 */
[----:B0-----:R-:W4:Y:S04]  /*2b590*/  LDL R15, [R1+0x92c] ;  /* 0x00092c00010f7983 */ /* 0x001f280000100800 */
[----:B-1----:R-:W2:Y:S04]  /*2b5a0*/  LDL R4, [R1+0x988] ;  /* 0x0009880001047983 */ /* 0x002ea80000100800 */
[----:B------:R-:W2:Y:S02]  /*2b5b0*/  LDL R5, [R1+0x98c] ;  /* 0x00098c0001057983 */ /* 0x000ea40000100800 */
[----:B--2---:R-:W-:-:S04]  /*2b5c0*/  @!P0 LOP3.LUT R5, R5, R4, RZ, 0x3c, !PT ;  /* 0x0000000405058212 */ /* 0x004fc800078e3cff */
[----:B------:R-:W-:-:S04]  /*2b5d0*/  @!P0 LOP3.LUT R4, R5, R4, RZ, 0x3c, !PT ;  /* 0x0000000405048212 */ /* 0x000fc800078e3cff */
[----:B------:R-:W-:-:S05]  /*2b5e0*/  @!P0 LOP3.LUT R5, R5, R4, RZ, 0x3c, !PT ;  /* 0x0000000405058212 */ /* 0x000fca00078e3cff */
[----:B------:R-:W2:Y:S04]  /*2b5f0*/  @!P0 LDG.E.U16 R0, [R4.64] ;  /* 0x0000000a04008981 */ /* 0x000ea8000c1e1500 */
[----:B------:R0:W-:Y:S04]  /*2b600*/  STL [R1+0x28], R14 ;  /* 0x0000280e01007387 */ /* 0x0001e80000100800 */
[----:B0-----:R-:W3:Y:S04]  /*2b610*/  LDL R14, [R1+0x90c] ;  /* 0x00090c00010e7983 */ /* 0x001ee80000100800 */
        /* <DEDUP_REMOVED lines=16> */
[----:B0-----:R-:W2:Y:S01]  /*2b720*/  LDL R5, [R1+0x928] ;  /* 0x0009280001057983 */ /* 0x001ea20000100800 */
[----:B------:R-:W-:Y:S01]  /*2b730*/  PRMT R9, RZ, 0x7610, R9 ;  /* 0x00007610ff097816 */ /* 0x000fe20000000009 */
[----:B------:R-:W-:Y:S02]  /*2b740*/  @!P0 IMAD.MOV.U32 R4, RZ, RZ, R15 ;  /* 0x000000ffff048224 */ /* 0x000fe400078e000f */
[----:B----4-:R0:W-:Y:S01]  /*2b750*/  STL [R1+0x1c], R13 ;  /* 0x00001c0d01007387 */ /* 0x0101e20000100800 */
[----:B------:R-:W-:Y:S01]  /*2b760*/  PRMT R11, RZ, 0x7610, R11 ;  /* 0x00007610ff0b7816 */ /* 0x000fe2000000000b */
[----:B------:R-:W4:Y:S02]  /*2b770*/  LDL R15, [R1+0x8a8] ;  /* 0x0008a800010f7983 */ /* 0x000f240000100800 */
[----:B--2---:R1:W2:Y:S04]  /*2b780*/  @!P0 LDG.E.U16 R9, [R4.64] ;  /* 0x0000000a04098981 */ /* 0x0042a8000c1e1500 */
[----:B0-----:R-:W3:Y:S04]  /*2b790*/  LDL R13, [R1+0x8cc] ;  /* 0x0008cc00010d7983 */ /* 0x001ee80000100800 */
[----:B-1----:R-:W3:Y:S01]  /*2b7a0*/  LDL R5, [R1+0x908] ;  /* 0x0009080001057983 */ /* 0x002ee20000100800 */
[----:B------:R-:W-:-:S03]  /*2b7b0*/  @!P0 IMAD.MOV.U32 R4, RZ, RZ, R14 ;  /* 0x000000ffff048224 */ /* 0x000fc600078e000e */
[----:B--2---:R0:W-:Y:S01]  /*2b7c0*/  STL [R1+0x18], R9 ;  /* 0x0000180901007387 */ /* 0x0041e20000100800 */
[----:B------:R-:W-:Y:S01]  /*2b7d0*/  PRMT R6, RZ, 0x7610, R6 ;  /* 0x00007610ff067816 */ /* 0x000fe20000000006 */
[----:B------:R-:W2:Y:S02]  /*2b7e0*/  LDL R14, [R1+0x888] ;  /* 0x00088800010e7983 */ /* 0x000ea40000100800 */
[----:B---3--:R1:W3:Y:S04]  /*2b7f0*/  @!P0 LDG.E.U16 R11, [R4.64] ;  /* 0x0000000a040b8981 */ /* 0x0082e8000c1e1500 */
[----:B0-----:R-:W2:Y:S04]  /*2b800*/  LDL R9, [R1+0x8ac] ;  /* 0x0008ac0001097983 */ /* 0x001ea80000100800 */
[----:B-1----:R-:W2:Y:S01]  /*2b810*/  LDL R5, [R1+0x8e8] ;  /* 0x0008e80001057983 */ /* 0x002ea20000100800 */
[----:B------:R-:W-:-:S03]  /*2b820*/  @!P0 IMAD.MOV.U32 R4, RZ, RZ, R7 ;  /* 0x000000ffff048224 */ /* 0x000fc600078e0007 */
[----:B---3--:R0:W-:Y:S01]  /*2b830*/  STL [R1+0x14], R11 ;  /* 0x0000140b01007387 */ /* 0x0081e20000100800 */
[----:B------:R-:W-:Y:S01]  /*2b840*/  PRMT R12, RZ, 0x7610, R12 ;  /* 0x00007610ff0c7816 */ /* 0x000fe2000000000c */
[----:B------:R-:W3:Y:S02]  /*2b850*/  LDL R7, [R1+0x868] ;  /* 0x0008680001077983 */ /* 0x000ee40000100800 */
[----:B--2---:R1:W2:Y:S04]  /*2b860*/  @!P0 LDG.E.U16 R6, [R4.64] ;  /* 0x0000000a04068981 */ /* 0x0042a8000c1e1500 */
[----:B0-----:R-:W2:Y:S04]  /*2b870*/  LDL R11, [R1+0x88c] ;  /* 0x00088c00010b7983 */ /* 0x001ea80000100800 */
[----:B-1----:R-:W2:Y:S01]  /*2b880*/  LDL R5, [R1+0x8c8] ;  /* 0x0008c80001057983 */ /* 0x002ea20000100800 */
[----:B------:R-:W-:-:S05]  /*2b890*/  @!P0 IMAD.MOV.U32 R4, RZ, RZ, R13 ;  /* 0x000000ffff048224 */ /* 0x000fca00078e000d */
[----:B--2---:R0:W2:Y:S04]  /*2b8a0*/  @!P0 LDG.E.U16 R12, [R4.64] ;  /* 0x0000000a040c8981 */ /* 0x0040a8000c1e1500 */
[----:B------:R1:W-:Y:S01]  /*2b8b0*/  STL [R1+0x10], R6 ;  /* 0x0000100601007387 */ /* 0x0003e20000100800 */
[----:B------:R-:W3:Y:S01]  /*2b8c0*/  LDL R13, [R1+0x848] ;  /* 0x00084800010d7983 */ /* 0x000ee20000100800 */
[----:B------:R-:W-:Y:S02]  /*2b8d0*/  PRMT R8, RZ, 0x7610, R8 ;  /* 0x00007610ff087816 */ /* 0x000fe40000000008 */
[----:B-1----:R-:W3:Y:S01]  /*2b8e0*/  LDL R6, [R1+0x86c] ;  /* 0x00086c0001067983 */ /* 0x002ee20000100800 */
[----:B0-----:R-:W-:Y:S02]  /*2b8f0*/  @!P0 IMAD.MOV.U32 R4, RZ, RZ, R9 ;  /* 0x000000ffff048224 */ /* 0x001fe400078e0009 */
[----:B----4-:R-:W-:-:S05]  /*2b900*/  @!P0 IMAD.MOV.U32 R5, RZ, RZ, R15 ;  /* 0x000000ffff058224 */ /* 0x010fca00078e000f */
[----:B------:R0:W4:Y:S01]  /*2b910*/  @!P0 LDG.E.U16 R8, [R4.64] ;  /* 0x0000000a04088981 */ /* 0x000122000c1e1500 */
[----:B------:R-:W-:Y:S01]  /*2b920*/  PRMT R10, RZ, 0x7610, R10 ;  /* 0x00007610ff0a7816 */ /* 0x000fe2000000000a */
[----:B0-----:R-:W-:Y:S02]  /*2b930*/  @!P0 IMAD.MOV.U32 R4, RZ, RZ, R11 ;  /* 0x000000ffff048224 */ /* 0x001fe400078e000b */
[----:B------:R-:W-:-:S05]  /*2b940*/  @!P0 IMAD.MOV.U32 R5, RZ, RZ, R14 ;  /* 0x000000ffff058224 */ /* 0x000fca00078e000e */
[----:B------:R3:W4:Y:S04]  /*2b950*/  @!P0 LDG.E.U16 R10, [R4.64] ;  /* 0x0000000a040a8981 */ /* 0x000728000c1e1500 */
[----:B--2---:R0:W-:Y:S01]  /*2b960*/  STL [R1+0xc], R12 ;  /* 0x00000c0c01007387 */ /* 0x0041e20000100800 */
[----:B------:R-:W-:Y:S01]  /*2b970*/  PRMT R0, RZ, 0x7610, R0 ;  /* 0x00007610ff007816 */ /* 0x000fe20000000000 */
[----:B---3--:R-:W-:Y:S01]  /*2b980*/  @!P0 IMAD.MOV.U32 R5, RZ, RZ, R7 ;  /* 0x000000ffff058224 */ /* 0x008fe200078e0007 */
[----:B------:R-:W-:Y:S01]  /*2b990*/  PRMT R28, RZ, 0x7610, R28 ;  /* 0x00007610ff1c7816 */ /* 0x000fe2000000001c */
[----:B------:R-:W2:Y:S04]  /*2b9a0*/  LDL R9, [R1+0x828] ;  /* 0x0008280001097983 */ /* 0x000ea80000100800 */
[----:B0-----:R-:W3:Y:S01]  /*2b9b0*/  LDL R12, [R1+0x84c] ;  /* 0x00084c00010c7983 */ /* 0x001ee20000100800 */
[----:B------:R-:W-:-:S05]  /*2b9c0*/  @!P0 IMAD.MOV.U32 R4, RZ, RZ, R6 ;  /* 0x000000ffff048224 */ /* 0x000fca00078e0006 */
[----:B------:R0:W2:Y:S04]  /*2b9d0*/  @!P0 LDG.E.U16 R0, [R4.64] ;  /* 0x0000000a04008981 */ /* 0x0000a8000c1e1500 */
[----:B----4-:R1:W-:Y:S01]  /*2b9e0*/  STL [R1+0x8], R8 ;  /* 0x0000080801007387 */ /* 0x0103e20000100800 */
[----:B------:R-:W4:Y:S02]  /*2b9f0*/  LDL R11, [R1+0x808] ;  /* 0x00080800010b7983 */ /* 0x000f240000100800 */
[----:B0-----:R-:W-:Y:S01]  /*2ba00*/  @!P0 IMAD.MOV.U32 R5, RZ, RZ, R13 ;  /* 0x000000ffff058224 */ /* 0x001fe200078e000d */
[----:B-1----:R-:W4:Y:S04]  /*2ba10*/  LDL R8, [R1+0x82c] ;  /* 0x00082c0001087983 */ /* 0x002f280000100800 */
[----:B------:R0:W-:Y:S01]  /*2ba20*/  STL [R1+0x4], R10 ;  /* 0x0000040a01007387 */ /* 0x0001e20000100800 */
[----:B------:R-:W4:Y:S02]  /*2ba30*/  LDL R7, [R1+0x7e8] ;  /* 0x0007e80001077983 */ /* 0x000f240000100800 */
[----:B------:R-:W4:Y:S01]  /*2ba40*/  LDL R6, [R1+0x7ec] ;  /* 0x0007ec0001067983 */ /* 0x000f220000100800 */
[----:B0-----:R-:W4:Y:S01]  /*2ba50*/  LDL R10, [R1+0x80c] ;  /* 0x00080c00010a7983 */ /* 0x001f220000100800 */
[----:B---3--:R-:W-:-:S05]  /*2ba60*/  @!P0 IMAD.MOV.U32 R4, RZ, RZ, R12 ;  /* 0x000000ffff048224 */ /* 0x008fca00078e000c */
[----:B------:R0:W3:Y:S04]  /*2ba70*/  @!P0 LDG.E.U16 R28, [R4.64] ;  /* 0x0000000a041c8981 */ /* 0x0000e8000c1e1500 */
[----:B--2---:R1:W-:Y:S01]  /*2ba80*/  STL [R1+0x1d34], R0 ;  /* 0x001d340001007387 */ /* 0x0043e20000100800 */
[----:B------:R-:W-:Y:S01]  /*2ba90*/  PRMT R26, RZ, 0x7610, R26 ;  /* 0x00007610ff1a7816 */ /* 0x000fe2000000001a */
[----:B0-----:R-:W-:Y:S02]  /*2baa0*/  @!P0 IMAD.MOV.U32 R5, RZ, RZ, R9 ;  /* 0x000000ffff058224 */ /* 0x001fe400078e0009 */
[----:B----4-:R-:W-:-:S05]  /*2bab0*/  @!P0 IMAD.MOV.U32 R4, RZ, RZ, R8 ;  /* 0x000000ffff048224 */ /* 0x010fca00078e0008 */
[----:B------:R0:W2:Y:S01]  /*2bac0*/  @!P0 LDG.E.U16 R26, [R4.64] ;  /* 0x0000000a041a8981 */ /* 0x0000a2000c1e1500 */
[----:B------:R-:W-:Y:S01]  /*2bad0*/  PRMT R24, RZ, 0x7610, R24 ;  /* 0x00007610ff187816 */ /* 0x000fe20000000018 */
[----:B0-----:R-:W-:Y:S02]  /*2bae0*/  @!P0 IMAD.MOV.U32 R5, RZ, RZ, R11 ;  /* 0x000000ffff058224 */ /* 0x001fe400078e000b */
[----:B------:R-:W-:-:S05]  /*2baf0*/  @!P0 IMAD.MOV.U32 R4, RZ, RZ, R10 ;  /* 0x000000ffff048224 */ /* 0x000fca00078e000a */
[----:B------:R0:W4:Y:S04]  /*2bb00*/  @!P0 LDG.E.U16 R24, [R4.64] ;  /* 0x0000000a04188981 */ /* 0x000128000c1e1500 */
[----:B---3--:R-:W-:Y:S01]  /*2bb10*/  STL [R1+0x1d38], R28 ;  /* 0x001d381c01007387 */ /* 0x008fe20000100800 */
[----:B------:R-:W3:Y:S02]  /*2bb20*/  LDL R9, [R1+0x7c8] ;  /* 0x0007c80001097983 */ /* 0x000ee40000100800 */
[----:B------:R-:W3:Y:S01]  /*2bb30*/  LDL R8, [R1+0x7cc] ;  /* 0x0007cc0001087983 */ /* 0x000ee20000100800 */
[----:B------:R-:W-:Y:S01]  /*2bb40*/  PRMT R22, RZ, 0x7610, R22 ;  /* 0x00007610ff167816 */ /* 0x000fe20000000016 */
[----:B0-----:R-:W-:Y:S02]  /*2bb50*/  @!P0 IMAD.MOV.U32 R4, RZ, RZ, R6 ;  /* 0x000000ffff048224 */ /* 0x001fe400078e0006 */
[----:B------:R-:W-:Y:S01]  /*2bb60*/  @!P0 IMAD.MOV.U32 R5, RZ, RZ, R7 ;  /* 0x000000ffff058224 */ /* 0x000fe200078e0007 */
[----:B------:R-:W-:-:S04]  /*2bb70*/  PRMT R20, RZ, 0x7610, R20 ;  /* 0x00007610ff147816 */ /* 0x000fc80000000014 */
[----:B------:R3:W3:Y:S04]  /*2bb80*/  @!P0 LDG.E.U16 R22, [R4.64] ;  /* 0x0000000a04168981 */ /* 0x0006e8000c1e1500 */
[----:B--2---:R-:W-:Y:S01]  /*2bb90*/  STL [R1+0x1d3c], R26 ;  /* 0x001d3c1a01007387 */ /* 0x004fe20000100800 */
[----:B------:R-:W2:Y:S02]  /*2bba0*/  LDL R11, [R1+0x770] ;  /* 0x00077000010b7983 */ /* 0x000ea40000100800 */
[----:B------:R-:W2:Y:S01]  /*2bbb0*/  LDL R10, [R1+0x774] ;  /* 0x00077400010a7983 */ /* 0x000ea20000100800 */
[----:B----4-:R-:W-:Y:S01]  /*2bbc0*/  STL [R1+0x1d40], R24 ;  /* 0x001d401801007387 */ /* 0x010fe20000100800 */
[----:B------:R-:W4:Y:S02]  /*2bbd0*/  LDL R7, [R1+0x750] ;  /* 0x0007500001077983 */ /* 0x000f240000100800 */
[----:B------:R-:W4:Y:S02]  /*2bbe0*/  LDL R6, [R1+0x754] ;  /* 0x0007540001067983 */ /* 0x000f240000100800 */
[----:B-1----:R-:W4:Y:S01]  /*2bbf0*/  LDL R0, [R1+0x734] ;  /* 0x0007340001007983 */ /* 0x002f220000100800 */
[----:B------:R-:W4:Y:S01]  /*2bc00*/  LDL R12, [R1+0x730] ;  /* 0x00073000010c7983 */ /* 0x000f220000100800 */
[----:B---3--:R-:W-:-:S02]  /*2bc10*/  @!P0 IMAD.MOV.U32 R5, RZ, RZ, R9 ;  /* 0x000000ffff058224 */ /* 0x008fc400078e0009 */
[----:B------:R-:W-:-:S05]  /*2bc20*/  @!P0 IMAD.MOV.U32 R4, RZ, RZ, R8 ;  /* 0x000000ffff048224 */ /* 0x000fca00078e0008 */
[----:B------:R2:W3:Y:S04]  /*2bc30*/  @!P0 LDG.E.U16 R20, [R4.64] ;  /* 0x0000000a04148981 */ /* 0x0004e8000c1e1500 */
[----:B------:R-:W-:Y:S01]  /*2bc40*/  STL [R1+0x1d44], R22 ;  /* 0x001d441601007387 */ /* 0x000fe20000100800 */
[----:B------:R-:W3:Y:S02]  /*2bc50*/  LDL R9, [R1+0x710] ;  /* 0x0007100001097983 */ /* 0x000ee40000100800 */
[----:B------:R-:W3:Y:S01]  /*2bc60*/  LDL R8, [R1+0x714] ;  /* 0x0007140001087983 */ /* 0x000ee20000100800 */
[----:B------:R-:W-:Y:S01]  /*2bc70*/  PRMT R3, RZ, 0x7610, R3 ;  /* 0x00007610ff037816 */ /* 0x000fe20000000003 */
[----:B--2---:R-:W-:Y:S02]  /*2bc80*/  @!P0 IMAD.MOV.U32 R5, RZ, RZ, R11 ;  /* 0x000000ffff058224 */ /* 0x004fe400078e000b */
[----:B------:R-:W-:-:S05]  /*2bc90*/  @!P0 IMAD.MOV.U32 R4, RZ, RZ, R10 ;  /* 0x000000ffff048224 */ /* 0x000fca00078e000a */
[----:B------:R0:W2:Y:S02]  /*2bca0*/  @!P0 LDG.E.U16 R3, [R4.64] ;  /* 0x0000000a04038981 */ /* 0x0000a4000c1e1500 */
[----:B0-----:R-:W-:-:S06]  /*2bcb0*/  PRMT R4, RZ, 0x7610, R4 ;  /* 0x00007610ff047816 */ /* 0x001fcc0000000004 */
[----:B----4-:R0:W4:Y:S02]  /*2bcc0*/  @!P0 LDG.E.U16 R4, [R6.64] ;  /* 0x0000000a06048981 */ /* 0x010124000c1e1500 */
[----:B0-----:R-:W-:Y:S02]  /*2bcd0*/  @!P0 IMAD.MOV.U32 R6, RZ, RZ, R0 ;  /* 0x000000ffff068224 */ /* 0x001fe400078e0000 */
[----:B---3--:R0:W-:Y:S01]  /*2bce0*/  STL [R1+0x1d48], R20 ;  /* 0x001d481401007387 */ /* 0x0081e20000100800 */
[----:B------:R-:W3:Y:S02]  /*2bcf0*/  LDL R15, [R1+0x6f4] ;  /* 0x0006f400010f7983 */ /* 0x000ee40000100800 */
[----:B------:R-:W2:Y:S02]  /*2bd00*/  LDL R11, [R1+0x6d0] ;  /* 0x0006d000010b7983 */ /* 0x000ea40000100800 */
[----:B------:R-:W2:Y:S01]  /*2bd10*/  LDL R10, [R1+0x6d4] ;  /* 0x0006d400010a7983 */ /* 0x000ea20000100800 */
[----:B------:R-:W2:Y:S04]  /*2bd20*/  LDL R0, [R1+0xe54] ;  /* 0x000e540001007983 */ /* 0x000ea80000100800 */
[----:B------:R-:W2:Y:S01]  /*2bd30*/  LDL R14, [R1+0x6b8] ;  /* 0x0006b800010e7983 */ /* 0x000ea20000100800 */
[----:B------:R-:W-:Y:S01]  /*2bd40*/  PRMT R5, RZ, 0x7610, R5 ;  /* 0x00007610ff057816 */ /* 0x000fe20000000005 */
[----:B------:R-:W-:-:S02]  /*2bd50*/  @!P0 IMAD.MOV.U32 R7, RZ, RZ, R12 ;  /* 0x000000ffff078224 */ /* 0x000fc400078e000c */
[----:B------:R-:W2:Y:S04]  /*2bd60*/  LDL R13, [R1+0x6a8] ;  /* 0x0006a800010d7983 */ /* 0x000ea80000100800 */
[----:B0-----:R-:W2:Y:S04]  /*2bd70*/  LDL R20, [R1+0x6f0] ;  /* 0x0006f00001147983 */ /* 0x001ea80000100800 */
[----:B------:R0:W4:Y:S04]  /*2bd80*/  @!P0 LDG.E.U16 R5, [R6.64] ;  /* 0x0000000a06058981 */ /* 0x000128000c1e1500 */
[----:B------:R-:W4:Y:S04]  /*2bd90*/  LDL R12, [R1+0xe7c] ;  /* 0x000e7c00010c7983 */ /* 0x000f280000100800 */
[----:B------:R-:W4:Y:S04]  /*2bda0*/  LDL R22, [R1+0xe58] ;  /* 0x000e580001167983 */ /* 0x000f280000100800 */
[----:B------:R-:W4:Y:S04]  /*2bdb0*/  LDL R28, [R1+0x7a8] ;  /* 0x0007a800011c7983 */ /* 0x000f280000100800 */
[----:B------:R-:W4:Y:S04]  /*2bdc0*/  LDL R26, [R1+0x7ac] ;  /* 0x0007ac00011a7983 */ /* 0x000f280000100800 */
[----:B------:R-:W4:Y:S01]  /*2bdd0*/  LDL R24, [R1+0x788] ;  /* 0x0007880001187983 */ /* 0x000f220000100800 */
[----:B0-----:R-:W-:-:S02]  /*2bde0*/  PRMT R6, RZ, 0x7610, R6 ;  /* 0x00007610ff067816 */ /* 0x001fc40000000006 */
[----:B------:R-:W-:-:S04]  /*2bdf0*/  PRMT R7, RZ, 0x7610, R7 ;  /* 0x00007610ff077816 */ /* 0x000fc80000000007 */
[----:B------:R3:W4:Y:S02]  /*2be00*/  @!P0 LDG.E.U16 R6, [R8.64] ;  /* 0x0000000a08068981 */ /* 0x000724000c1e1500 */
[----:B---3--:R-:W-:Y:S02]  /*2be10*/  @!P0 IMAD.MOV.U32 R8, RZ, RZ, R15 ;  /* 0x000000ffff088224 */ /* 0x008fe400078e000f */
[----:B------:R-:W3:Y:S01]  /*2be20*/  LDL R15, [R1+0x768] ;  /* 0x00076800010f7983 */ /* 0x000ee20000100800 */
[----:B--2---:R-:W-:-:S03]  /*2be30*/  @!P0 IMAD.MOV.U32 R9, RZ, RZ, R20 ;  /* 0x000000ffff098224 */ /* 0x004fc600078e0014 */
[----:B------:R-:W2:Y:S04]  /*2be40*/  LDL R20, [R1+0xe6c] ;  /* 0x000e6c0001147983 */ /* 0x000ea80000100800 */
[----:B------:R0:W3:Y:S02]  /*2be50*/  @!P0 LDG.E.U16 R7, [R8.64] ;  /* 0x0000000a08078981 */ /* 0x0000e4000c1e1500 */
[----:B0-----:R-:W-:-:S06]  /*2be60*/  PRMT R8, RZ, 0x7610, R8 ;  /* 0x00007610ff087816 */ /* 0x001fcc0000000008 */
[----:B------:R0:W3:Y:S02]  /*2be70*/  @!P0 LDG.E.U16 R8, [R10.64] ;  /* 0x0000000a0a088981 */ /* 0x0000e4000c1e1500 */
[----:B0-----:R-:W-:Y:S02]  /*2be80*/  @!P0 IMAD.MOV.U32 R10, RZ, RZ, R0 ;  /* 0x000000ffff0a8224 */ /* 0x001fe400078e0000 */
[----:B------:R-:W3:Y:S01]  /*2be90*/  LDL R0, [R1+0x78c] ;  /* 0x00078c0001007983 */ /* 0x000ee20000100800 */
[----:B------:R-:W-:Y:S02]  /*2bea0*/  @!P0 IMAD.MOV.U32 R11, RZ, RZ, R14 ;  /* 0x000000ffff0b8224 */ /* 0x000fe400078e000e */
[----:B------:R-:W3:Y:S01]  /*2beb0*/  LDL R14, [R1+0x76c] ;  /* 0x00076c00010e7983 */ /* 0x000ee20000100800 */
[----:B------:R-:W-:-:S06]  /*2bec0*/  PRMT R9, RZ, 0x7610, R9 ;  /* 0x00007610ff097816 */ /* 0x000fcc0000000009 */
[----:B------:R0:W3:Y:S02]  /*2bed0*/  @!P0 LDG.E.U16 R9, [R10.64] ;  /* 0x0000000a0a098981 */ /* 0x0000e4000c1e1500 */
[----:B0-----:R-:W-:Y:S02]  /*2bee0*/  PRMT R10, RZ, 0x7610, R10 ;  /* 0x00007610ff0a7816 */ /* 0x001fe4000000000a */
[----:B------:R-:W-:-:S04]  /*2bef0*/  PRMT R11, RZ, 0x7610, R11 ;  /* 0x00007610ff0b7816 */ /* 0x000fc8000000000b */
[----:B----4-:R0:W4:Y:S01]  /*2bf00*/  @!P0 LDG.E.U16 R10, [R12.64] ;  /* 0x0000000a0c0a8981 */ /* 0x010122000c1e1500 */
[----:B------:R-:W-:Y:S01]  /*2bf10*/  PRMT R18, RZ, 0x7610, R18 ;  /* 0x00007610ff127816 */ /* 0x000fe20000000012 */
[----:B0-----:R-:W-:Y:S01]  /*2bf20*/  @!P0 IMAD.MOV.U32 R13, RZ, RZ, R22 ;  /* 0x000000ffff0d8224 */ /* 0x001fe200078e0016 */
[----:B------:R-:W-:Y:S01]  /*2bf30*/  PRMT R16, RZ, 0x7610, R16 ;  /* 0x00007610ff107816 */ /* 0x000fe20000000010 */
[----:B------:R-:W4:Y:S01]  /*2bf40*/  LDL R22, [R1+0x748] ;  /* 0x0007480001167983 */ /* 0x000f220000100800 */
[----:B--2---:R-:W-:-:S03]  /*2bf50*/  @!P0 IMAD.MOV.U32 R12, RZ, RZ, R20 ;  /* 0x000000ffff0c8224 */ /* 0x004fc600078e0014 */
[----:B------:R-:W2:Y:S04]  /*2bf60*/  LDL R20, [R1+0x74c] ;  /* 0x00074c0001147983 */ /* 0x000ea80000100800 */
[----:B------:R0:W2:Y:S02]  /*2bf70*/  @!P0 LDG.E.U16 R11, [R12.64] ;  /* 0x0000000a0c0b8981 */ /* 0x0000a4000c1e1500 */
[----:B0-----:R-:W-:Y:S02]  /*2bf80*/  @!P0 IMAD.MOV.U32 R12, RZ, RZ, R26 ;  /* 0x000000ffff0c8224 */ /* 0x001fe400078e001a */
[----:B------:R-:W-:-:S05]  /*2bf90*/  @!P0 IMAD.MOV.U32 R13, RZ, RZ, R28 ;  /* 0x000000ffff0d8224 */ /* 0x000fca00078e001c */
[----:B------:R3:W2:Y:S02]  /*2bfa0*/  @!P0 LDG.E.U16 R18, [R12.64] ;  /* 0x0000000a0c128981 */ /* 0x0006a4000c1e1500 */
[----:B---3--:R-:W-:Y:S02]  /*2bfb0*/  @!P0 IMAD.MOV.U32 R12, RZ, RZ, R0 ;  /* 0x000000ffff0c8224 */ /* 0x008fe400078e0000 */
[----:B------:R-:W-:-:S05]  /*2bfc0*/  @!P0 IMAD.MOV.U32 R13, RZ, RZ, R24 ;  /* 0x000000ffff0d8224 */ /* 0x000fca00078e0018 */
[----:B------:R0:W3:Y:S02]  /*2bfd0*/  @!P0 LDG.E.U16 R16, [R12.64] ;  /* 0x0000000a0c108981 */ /* 0x0000e4000c1e1500 */
[----:B0-----:R-:W-:-:S06]  /*2bfe0*/  PRMT R12, RZ, 0x7610, R12 ;  /* 0x00007610ff0c7816 */ /* 0x001fcc000000000c */
[----:B------:R4:W3:Y:S01]  /*2bff0*/  @!P0 LDG.E.U16 R12, [R14.64] ;  /* 0x0000000a0e0c8981 */ /* 0x0008e2000c1e1500 */
[----:B------:R-:W-:Y:S01]  /*2c000*/  PRMT R13, RZ, 0x7610, R13 ;  /* 0x00007610ff0d7816 */ /* 0x000fe2000000000d */
[----:B----4-:R-:W-:Y:S02]  /*2c010*/  @!P0 IMAD.MOV.U32 R15, RZ, RZ, R22 ;  /* 0x000000ffff0f8224 */ /* 0x010fe400078e0016 */
[----:B--2---:R-:W-:Y:S01]  /*2c020*/  STL [R1+0x1d4c], R18 ;  /* 0x001d4c1201007387 */ /* 0x004fe20000100800 */
[----:B------:R-:W2:Y:S03]  /*2c030*/  LDL R0, [R1+0x72c] ;  /* 0x00072c0001007983 */ /* 0x000ea60000100800 */
[----:B---3--:R0:W-:Y:S01]  /*2c040*/  STL [R1+0x1d50], R16 ;  /* 0x001d501001007387 */ /* 0x0081e20000100800 */
[----:B------:R-:W3:Y:S02]  /*2c050*/  LDL R28, [R1+0x708] ;  /* 0x00070800011c7983 */ /* 0x000ee40000100800 */
[----:B------:R-:W4:Y:S01]  /*2c060*/  LDL R26, [R1+0x70c] ;  /* 0x00070c00011a7983 */ /* 0x000f220000100800 */
[----:B0-----:R-:W3:Y:S04]  /*2c070*/  LDL R16, [R1+0x728] ;  /* 0x0007280001107983 */ /* 0x001ee80000100800 */
[----:B------:R-:W-:Y:S01]  /*2c080*/  STL [R1+0x1d54], R12 ;  /* 0x001d540c01007387 */ /* 0x000fe20000100800 */
[----:B------:R-:W4:Y:S02]  /*2c090*/  LDL R24, [R1+0x6e8] ;  /* 0x0006e80001187983 */ /* 0x000f240000100800 */
[----:B------:R-:W4:Y:S02]  /*2c0a0*/  LDL R22, [R1+0x6ec] ;  /* 0x0006ec0001167983 */ /* 0x000f240000100800 */
[----:B------:R-:W-:Y:S01]  /*2c0b0*/  @!P0 IMAD.MOV.U32 R14, RZ, RZ, R20 ;  /* 0x000000ffff0e8224 */ /* 0x000fe200078e0014 */
[----:B------:R-:W4:Y:S04]  /*2c0c0*/  LDL R18, [R1+0x6cc] ;  /* 0x0006cc0001127983 */ /* 0x000f280000100800 */
[----:B------:R-:W4:Y:S04]  /*2c0d0*/  LDL R20, [R1+0x6c8] ;  /* 0x0006c80001147983 */ /* 0x000f280000100800 */
[----:B------:R2:W4:Y:S01]  /*2c0e0*/  @!P0 LDG.E.U16 R13, [R14.64] ;  /* 0x0000000a0e0d8981 */ /* 0x000522000c1e1500 */
[----:B------:R-:W-:-:S02]  /*2c0f0*/  PRMT R17, RZ, 0x7610, R17 ;  /* 0x00007610ff117816 */ /* 0x000fc40000000011 */
[----:B------:R-:W-:Y:S02]  /*2c100*/  PRMT R19, RZ, 0x7610, R19 ;  /* 0x00007610ff137816 */ /* 0x000fe40000000013 */
[----:B------:R-:W-:Y:S02]  /*2c110*/  PRMT R21, RZ, 0x7610, R21 ;  /* 0x00007610ff157816 */ /* 0x000fe40000000015 */
[----:B------:R-:W-:Y:S01]  /*2c120*/  PRMT R23, RZ, 0x7610, R23 ;  /* 0x00007610ff177816 */ /* 0x000fe20000000017 */
[----:B--2---:R-:W-:Y:S02]  /*2c130*/  @!P0 IMAD.MOV.U32 R14, RZ, RZ, R0 ;  /* 0x000000ffff0e8224 */ /* 0x004fe400078e0000 */
[----:B---3--:R-:W-:-:S05]  /*2c140*/  @!P0 IMAD.MOV.U32 R15, RZ, RZ, R16 ;  /* 0x000000ffff0f8224 */ /* 0x008fca00078e0010 */
[----:B------:R4:W2:Y:S02]  /*2c150*/  @!P0 LDG.E.U16 R17, [R14.64] ;  /* 0x0000000a0e118981 */ /* 0x0008a4000c1e1500 */
[----:B----4-:R-:W-:Y:S02]  /*2c160*/  @!P0 IMAD.MOV.U32 R14, RZ, RZ, R26 ;  /* 0x000000ffff0e8224 */ /* 0x010fe400078e001a */
[----:B------:R-:W-:-:S05]  /*2c170*/  @!P0 IMAD.MOV.U32 R15, RZ, RZ, R28 ;  /* 0x000000ffff0f8224 */ /* 0x000fca00078e001c */
[----:B------:R0:W3:Y:S02]  /*2c180*/  @!P0 LDG.E.U16 R19, [R14.64] ;  /* 0x0000000a0e138981 */ /* 0x0000e4000c1e1500 */
[----:B0-----:R-:W-:Y:S02]  /*2c190*/  @!P0 IMAD.MOV.U32 R14, RZ, RZ, R22 ;  /* 0x000000ffff0e8224 */ /* 0x001fe400078e0016 */
[----:B------:R-:W-:-:S05]  /*2c1a0*/  @!P0 IMAD.MOV.U32 R15, RZ, RZ, R24 ;  /* 0x000000ffff0f8224 */ /* 0x000fca00078e0018 */
[----:B------:R0:W4:Y:S04]  /*2c1b0*/  @!P0 LDG.E.U16 R21, [R14.64] ;  /* 0x0000000a0e158981 */ /* 0x000128000c1e1500 */
[----:B------:R1:W-:Y:S01]  /*2c1c0*/  STL [R1+0x1d58], R13 ;  /* 0x001d580d01007387 */ /* 0x0003e20000100800 */
[----:B------:R-:W4:Y:S02]  /*2c1d0*/  LDL R0, [R1+0xe5c] ;  /* 0x000e5c0001007983 */ /* 0x000f240000100800 */
[----:B------:R-:W4:Y:S02]  /*2c1e0*/  LDL R16, [R1+0x6b4] ;  /* 0x0006b40001107983 */ /* 0x000f240000100800 */
[----:B0-----:R-:W-:Y:S02]  /*2c1f0*/  @!P0 IMAD.MOV.U32 R14, RZ, RZ, R18 ;  /* 0x000000ffff0e8224 */ /* 0x001fe400078e0012 */
[----:B------:R-:W-:-:S05]  /*2c200*/  @!P0 IMAD.MOV.U32 R15, RZ, RZ, R20 ;  /* 0x000000ffff0f8224 */ /* 0x000fca00078e0014 */
[----:B------:R0:W4:Y:S04]  /*2c210*/  @!P0 LDG.E.U16 R23, [R14.64] ;  /* 0x0000000a0e178981 */ /* 0x000128000c1e1500 */
[----:B--2---:R-:W-:Y:S01]  /*2c220*/  STL [R1+0x1d5c], R17 ;  /* 0x001d5c1101007387 */ /* 0x004fe20000100800 */
[----:B-1----:R-:W2:Y:S02]  /*2c230*/  LDL R13, [R1+0x6a4] ;  /* 0x0006a400010d7983 */ /* 0x002ea40000100800 */
[----:B------:R-:W2:Y:S01]  /*2c240*/  LDL R12, [R1+0xe78] ;  /* 0x000e7800010c7983 */ /* 0x000ea20000100800 */
[----:B---3--:R-:W-:Y:S04]  /*2c250*/  STL [R1+0x1d60], R19 ;  /* 0x001d601301007387 */ /* 0x008fe80000100800 */
[----:B----4-:R-:W-:Y:S01]  /*2c260*/  STL [R1+0x1d64], R21 ;  /* 0x001d641501007387 */ /* 0x010fe20000100800 */
[----:B0-----:R-:W-:-:S03]  /*2c270*/  @!P0 IMAD.MOV.U32 R14, RZ, RZ, R0 ;  /* 0x000000ffff0e8224 */ /* 0x001fc600078e0000 */
[----:B------:R-:W-:Y:S01]  /*2c280*/  STL [R1+0x1d68], R23 ;  /* 0x001d681701007387 */ /* 0x000fe20000100800 */
[----:B------:R-:W3:Y:S01]  /*2c290*/  LDL R0, [R1+0xe68] ;  /* 0x000e680001007983 */ /* 0x000ee20000100800 */
[----:B------:R-:W-:Y:S01]  /*2c2a0*/  PRMT R25, RZ, 0x7610, R25 ;  /* 0x00007610ff197816 */ /* 0x000fe20000000019 */
[----:B------:R-:W-:Y:S01]  /*2c2b0*/  @!P0 IMAD.MOV.U32 R15, RZ, RZ, R16 ;  /* 0x000000ffff0f8224 */ /* 0x000fe200078e0010 */
[----:B------:R-:W-:-:S04]  /*2c2c0*/  PRMT R27, RZ, 0x7610, R27 ;  /* 0x00007610ff1b7816 */ /* 0x000fc8000000001b */
[----:B------:R2:W4:Y:S01]  /*2c2d0*/  @!P0 LDG.E.U16 R25, [R14.64] ;  /* 0x0000000a0e198981 */ /* 0x000522000c1e1500 */
[----:B------:R-:W-:Y:S01]  /*2c2e0*/  PRMT R29, RZ, 0x7610, R29 ;  /* 0x00007610ff1d7816 */ /* 0x000fe2000000001d */
[----:B--2---:R-:W-:Y:S02]  /*2c2f0*/  @!P0 IMAD.MOV.U32 R15, RZ, RZ, R13 ;  /* 0x000000ffff0f8224 */ /* 0x004fe400078e000d */
[----:B------:R-:W-:-:S05]  /*2c300*/  @!P0 IMAD.MOV.U32 R14, RZ, RZ, R12 ;  /* 0x000000ffff0e8224 */ /* 0x000fca00078e000c */
[----:B------:R0:W2:Y:S02]  /*2c310*/  @!P0 LDG.E.U16 R27, [R14.64] ;  /* 0x0000000a0e1b8981 */ /* 0x0000a4000c1e1500 */
[----:B0-----:R-:W-:Y:S02]  /*2c320*/  @!P0 IMAD.MOV.U32 R15, RZ, RZ, R2 ;  /* 0x000000ffff0f8224 */ /* 0x001fe400078e0002 */
[----:B---3--:R-:W-:-:S05]  /*2c330*/  @!P0 IMAD.MOV.U32 R14, RZ, RZ, R0 ;  /* 0x000000ffff0e8224 */ /* 0x008fca00078e0000 */
[----:B------:R-:W3:Y:S04]  /*2c340*/  @!P0 LDG.E.U16 R29, [R14.64] ;  /* 0x0000000a0e1d8981 */ /* 0x000ee8000c1e1500 */
[----:B----4-:R0:W-:Y:S04]  /*2c350*/  STL [R1+0x1d6c], R25 ;  /* 0x001d6c1901007387 */ /* 0x0101e80000100800 */
[----:B0-----:R-:W4:Y:S01]  /*2c360*/  LDL.LU R25, [R1+0xb8] ;  /* 0x0000b80001197983 */ /* 0x001f220000300800 */
[----:B------:R-:W4:Y:S02]  /*2c370*/  LDL.LU R23, [R1+0xb4] ;  /* 0x0000b40001177983 */ /* 0x000f240000300800 */
[----:B------:R-:W4:Y:S02]  /*2c380*/  LDL.LU R21, [R1+0xb0] ;  /* 0x0000b00001157983 */ /* 0x000f240000300800 */
[----:B------:R-:W4:Y:S01]  /*2c390*/  LDL.LU R19, [R1+0xac] ;  /* 0x0000ac0001137983 */ /* 0x000f220000300800 */
[----:B------:R-:W4:Y:S01]  /*2c3a0*/  LDL.LU R17, [R1+0xa8] ;  /* 0x0000a80001117983 */ /* 0x000f220000300800 */
[----:B------:R-:W4:Y:S02]  /*2c3b0*/  LDL.LU R13, [R1+0xa4] ;  /* 0x0000a400010d7983 */ /* 0x000f240000300800 */
[----:B------:R-:W4:Y:S02]  /*2c3c0*/  LDL.LU R12, [R1+0xa0] ;  /* 0x0000a000010c7983 */ /* 0x000f240000300800 */
[----:B------:R-:W4:Y:S01]  /*2c3d0*/  LDL.LU R16, [R1+0x9c] ;  /* 0x00009c0001107983 */ /* 0x000f220000300800 */
[----:B------:R-:W4:Y:S04]  /*2c3e0*/  LDL.LU R18, [R1+0x98] ;  /* 0x0000980001127983 */ /* 0x000f280000300800 */
[----:B--2---:R0:W-:Y:S04]  /*2c3f0*/  STL [R1+0x1d70], R27 ;  /* 0x001d701b01007387 */ /* 0x0041e80000100800 */
[----:B0-----:R-:W2:Y:S01]  /*2c400*/  LDL.LU R27, [R1+0xbc] ;  /* 0x0000bc00011b7983 */ /* 0x001ea20000300800 */
[----:B------:R-:W2:Y:S02]  /*2c410*/  LDL.LU R20, [R1+0x94] ;  /* 0x0000940001147983 */ /* 0x000ea40000300800 */
[----:B------:R-:W2:Y:S02]  /*2c420*/  LDL.LU R22, [R1+0x90] ;  /* 0x0000900001167983 */ /* 0x000ea40000300800 */
[----:B------:R-:W2:Y:S01]  /*2c430*/  LDL.LU R24, [R1+0x8c] ;  /* 0x00008c0001187983 */ /* 0x000ea20000300800 */
[----:B------:R-:W2:Y:S01]  /*2c440*/  LDL.LU R26, [R1+0x88] ;  /* 0x00008800011a7983 */ /* 0x000ea20000300800 */
[----:B------:R-:W2:Y:S02]  /*2c450*/  LDL.LU R28, [R1+0x84] ;  /* 0x00008400011c7983 */ /* 0x000ea40000300800 */
[----:B------:R-:W2:Y:S02]  /*2c460*/  LDL.LU R0, [R1+0x80] ;  /* 0x0000800001007983 */ /* 0x000ea40000300800 */
[----:B------:R-:W-:Y:S01]  /*2c470*/  STL [R1+0x12e0], R2 ;  /* 0x0012e00201007387 */ /* 0x000fe20000100800 */
[----:B---3--:R0:W-:Y:S01]  /*2c480*/  STL [R1+0x1d74], R29 ;  /* 0x001d741d01007387 */ /* 0x0081e20000100800 */
[----:B------:R-:W3:Y:S03]  /*2c490*/  LDL.LU R14, [R1+0x7c] ;  /* 0x00007c00010e7983 */ /* 0x000ee60000300800 */
[----:B0-----:R-:W2:Y:S04]  /*2c4a0*/  LDL.LU R29, [R1+0x70] ;  /* 0x00007000011d7983 */ /* 0x001ea80000300800 */
[----:B--2---:R0:W-:Y:S04]  /*2c4b0*/  STL [R1+0x1d78], R29 ;  /* 0x001d781d01007387 */ /* 0x0041e80000100800 */
[----:B0-----:R-:W2:Y:S04]  /*2c4c0*/  LDL.LU R29, [R1+0x74] ;  /* 0x00007400011d7983 */ /* 0x001ea80000300800 */
[----:B------:R-:W0:Y:S04]  /*2c4d0*/  S2R R2, SR_TID.X ;  /* 0x0000000000027919 */ /* 0x000e280000002100 */
[----:B------:R-:W1:Y:S01]  /*2c4e0*/  S2R R15, SR_TID.X ;  /* 0x00000000000f7919 */ /* 0x000e620000002100 */
[----:B0-----:R-:W-:-:S02]  /*2c4f0*/  LOP3.LUT R2, R2, 0x3f, RZ, 0xc0, !PT ;  /* 0x0000003f02027812 */ /* 0x001fc400078ec0ff */
[----:B-1----:R-:W-:-:S03]  /*2c500*/  LOP3.LUT R15, R15, 0x3f, RZ, 0xc0, !PT ;  /* 0x0000003f0f0f7812 */ /* 0x002fc600078ec0ff */
[----:B------:R-:W-:Y:S02]  /*2c510*/  IMAD.SHL.U32 R2, R2, 0x2, RZ ;  /* 0x0000000202027824 */ /* 0x000fe400078e00ff */
[----:B------:R-:W-:-:S03]  /*2c520*/  IMAD.SHL.U32 R15, R15, 0x2, RZ ;  /* 0x000000020f0f7824 */ /* 0x000fc600078e00ff */
[----:B------:R-:W-:Y:S01]  /*2c530*/  LOP3.LUT R2, R2, 0x20, RZ, 0x3c, !PT ;  /* 0x0000002002027812 */ /* 0x000fe200078e3cff */
[----:B--2---:R0:W-:Y:S04]  /*2c540*/  STL [R1+0x1d7c], R29 ;  /* 0x001d7c1d01007387 */ /* 0x0041e80000100800 */
[----:B0-----:R-:W2:Y:S04]  /*2c550*/  LDL.LU R29, [R1+0x78] ;  /* 0x00007800011d7983 */ /* 0x001ea80000300800 */
[----:B------:R-:W-:Y:S01]  /*2c560*/  STS.U16 [R2+0x6f00], R3 ;  /* 0x006f000302007388 */ /* 0x000fe20000000400 */
[----:B------:R-:W-:Y:S02]  /*2c570*/  STS.U16 [R2+0x7100], R4 ;  /* 0x0071000402007388 */ /* 0x000fe40000000400 */
[----:B------:R-:W-:Y:S02]  /*2c580*/  STS.U16 [R2+0x7300], R5 ;  /* 0x0073000502007388 */ /* 0x000fe40000000400 */
[----:B------:R-:W-:Y:S01]  /*2c590*/  STS.U16 [R2+0x7500], R6 ;  /* 0x0075000602007388 */ /* 0x000fe20000000400 */
[----:B------:R-:W-:Y:S01]  /*2c5a0*/  STS.U16 [R2+0x7700], R7 ;  /* 0x0077000702007388 */ /* 0x000fe20000000400 */
[----:B------:R-:W-:Y:S01]  /*2c5b0*/  LOP3.LUT R15, R15, 0x30, RZ, 0x3c, !PT ;  /* 0x000000300f0f7812 */ /* 0x000fe200078e3cff */
[----:B------:R-:W-:Y:S02]  /*2c5c0*/  STS.U16 [R2+0x7900], R8 ;  /* 0x0079000802007388 */ /* 0x000fe40000000400 */
[----:B------:R-:W-:Y:S01]  /*2c5d0*/  STS.U16 [R2+0x7b00], R9 ;  /* 0x007b000902007388 */ /* 0x000fe20000000400 */
[----:B------:R-:W-:Y:S01]  /*2c5e0*/  STS.U16 [R2+0x7d00], R10 ;  /* 0x007d000a02007388 */ /* 0x000fe20000000400 */
[----:B------:R-:W-:Y:S02]  /*2c5f0*/  STS.U16 [R2+0x7f00], R11 ;  /* 0x007f000b02007388 */ /* 0x000fe40000000400 */
[----:B------:R0:W-:Y:S02]  /*2c600*/  STS.U16 [R15+0x180], R27 ;  /* 0x0001801b0f007388 */ /* 0x0001e40000000400 */
[----:B----4-:R1:W-:Y:S01]  /*2c610*/  STS.U16 [R15+0x380], R25 ;  /* 0x000380190f007388 */ /* 0x0103e20000000400 */
[----:B------:R4:W-:Y:S01]  /*2c620*/  STS.U16 [R15+0x580], R23 ;  /* 0x000580170f007388 */ /* 0x0009e20000000400 */
[----:B------:R3:W-:Y:S02]  /*2c630*/  STS.U16 [R15+0x780], R21 ;  /* 0x000780150f007388 */ /* 0x0007e40000000400 */
[----:B------:R3:W-:Y:S02]  /*2c640*/  STS.U16 [R15+0x980], R19 ;  /* 0x000980130f007388 */ /* 0x0007e40000000400 */
[----:B------:R3:W-:Y:S01]  /*2c650*/  STS.U16 [R15+0xb80], R17 ;  /* 0x000b80110f007388 */ /* 0x0007e20000000400 */
[----:B0-----:R-:W2:Y:S01]  /*2c660*/  LDL.LU R27, [R1+0x6c] ;  /* 0x00006c00011b7983 */ /* 0x001ea20000300800 */
[----:B-1----:R-:W2:Y:S02]  /*2c670*/  LDL.LU R25, [R1+0x68] ;  /* 0x0000680001197983 */ /* 0x002ea40000300800 */
[----:B----4-:R-:W4:Y:S02]  /*2c680*/  LDL.LU R23, [R1+0x64] ;  /* 0x0000640001177983 */ /* 0x010f240000300800 */
[----:B---3--:R-:W3:Y:S01]  /*2c690*/  LDL.LU R21, [R1+0x60] ;  /* 0x0000600001157983 */ /* 0x008ee20000300800 */
[----:B------:R-:W3:Y:S04]  /*2c6a0*/  LDL.LU R19, [R1+0x5c] ;  /* 0x00005c0001137983 */ /* 0x000ee80000300800 */
[----:B------:R0:W-:Y:S01]  /*2c6b0*/  STS.U16 [R15+0xd80], R13 ;  /* 0x000d800d0f007388 */ /* 0x0001e20000000400 */
[----:B------:R-:W3:Y:S02]  /*2c6c0*/  LDL.LU R17, [R1+0x58] ;  /* 0x0000580001117983 */ /* 0x000ee40000300800 */
[----:B------:R1:W-:Y:S02]  /*2c6d0*/  STS.U16 [R15+0xf80], R12 ;  /* 0x000f800c0f007388 */ /* 0x0003e40000000400 */
[----:B------:R1:W-:Y:S01]  /*2c6e0*/  STS.U16 [R15+0x1180], R16 ;  /* 0x001180100f007388 */ /* 0x0003e20000000400 */
[----:B------:R1:W-:Y:S01]  /*2c6f0*/  STS.U16 [R15+0x1380], R18 ;  /* 0x001380120f007388 */ /* 0x0003e20000000400 */
[----:B------:R1:W-:Y:S02]  /*2c700*/  STS.U16 [R15+0x1580], R20 ;  /* 0x001580140f007388 */ /* 0x0003e40000000400 */
[----:B------:R1:W-:Y:S01]  /*2c710*/  STS.U16 [R15+0x1780], R22 ;  /* 0x001780160f007388 */ /* 0x0003e20000000400 */
[----:B0-----:R-:W3:Y:S01]  /*2c720*/  LDL.LU R13, [R1+0x54] ;  /* 0x00005400010d7983 */ /* 0x001ee20000300800 */
[----:B-1----:R-:W3:Y:S03]  /*2c730*/  LDL.LU R12, [R1+0x50] ;  /* 0x00005000010c7983 */ /* 0x002ee60000300800 */
[----:B------:R-:W3:Y:S04]  /*2c740*/  LDL.LU R16, [R1+0x4c] ;  /* 0x00004c0001107983 */ /* 0x000ee80000300800 */
[----:B------:R-:W3:Y:S01]  /*2c750*/  LDL.LU R18, [R1+0x48] ;  /* 0x0000480001127983 */ /* 0x000ee20000300800 */
[----:B------:R-:W3:Y:S02]  /*2c760*/  LDL.LU R20, [R1+0x44] ;  /* 0x0000440001147983 */ /* 0x000ee40000300800 */
[----:B------:R0:W-:Y:S02]  /*2c770*/  STS.U16 [R15+0x1980], R24 ;  /* 0x001980180f007388 */ /* 0x0001e40000000400 */
[----:B------:R-:W3:Y:S01]  /*2c780*/  LDL.LU R22, [R1+0x40] ;  /* 0x0000400001167983 */ /* 0x000ee20000300800 */
[----:B------:R1:W-:Y:S01]  /*2c790*/  STS.U16 [R15+0x1b80], R26 ;  /* 0x001b801a0f007388 */ /* 0x0003e20000000400 */
[----:B------:R1:W-:Y:S02]  /*2c7a0*/  STS.U16 [R15+0x1d80], R28 ;  /* 0x001d801c0f007388 */ /* 0x0003e40000000400 */
[----:B------:R1:W-:Y:S01]  /*2c7b0*/  STS.U16 [R15+0x1f80], R0 ;  /* 0x001f80000f007388 */ /* 0x0003e20000000400 */
[----:B0-----:R-:W3:Y:S01]  /*2c7c0*/  LDL.LU R24, [R1+0x3c] ;  /* 0x00003c0001187983 */ /* 0x001ee20000300800 */
[----:B-1----:R-:W3:Y:S02]  /*2c7d0*/  LDL.LU R26, [R1+0x38] ;  /* 0x00003800011a7983 */ /* 0x002ee40000300800 */
[----:B------:R-:W3:Y:S01]  /*2c7e0*/  LDL.LU R28, [R1+0x34] ;  /* 0x00003400011c7983 */ /* 0x000ee20000300800 */
[----:B------:R-:W3:Y:S01]  /*2c7f0*/  LDL.LU R0, [R1+0x30] ;  /* 0x0000300001007983 */ /* 0x000ee20000300800 */
[----:B------:R-:W3:Y:S02]  /*2c800*/  LDL.LU R11, [R1+0x2c] ;  /* 0x00002c00010b7983 */ /* 0x000ee40000300800 */
[----:B------:R-:W3:Y:S02]  /*2c810*/  LDL.LU R10, [R1+0x28] ;  /* 0x00002800010a7983 */ /* 0x000ee40000300800 */
[----:B------:R-:W3:Y:S01]  /*2c820*/  LDL.LU R2, [R1+0x24] ;  /* 0x0000240001027983 */ /* 0x000ee20000300800 */
[----:B------:R-:W3:Y:S01]  /*2c830*/  LDL.LU R9, [R1+0x20] ;  /* 0x0000200001097983 */ /* 0x000ee20000300800 */
[----:B------:R-:W3:Y:S02]  /*2c840*/  LDL.LU R8, [R1+0x1c] ;  /* 0x00001c0001087983 */ /* 0x000ee40000300800 */
[----:B------:R-:W3:Y:S02]  /*2c850*/  LDL.LU R7, [R1+0x18] ;  /* 0x0000180001077983 */ /* 0x000ee40000300800 */
[----:B------:R-:W3:Y:S01]  /*2c860*/  LDL.LU R6, [R1+0x14] ;  /* 0x0000140001067983 */ /* 0x000ee20000300800 */
[----:B------:R-:W3:Y:S01]  /*2c870*/  LDL.LU R5, [R1+0x10] ;  /* 0x0000100001057983 */ /* 0x000ee20000300800 */
[----:B------:R-:W3:Y:S03]  /*2c880*/  LDL.LU R4, [R1+0xc] ;  /* 0x00000c0001047983 */ /* 0x000ee60000300800 */
[----:B------:R0:W-:Y:S01]  /*2c890*/  STS.U16 [R15+0x2180], R14 ;  /* 0x0021800e0f007388 */ /* 0x0001e20000000400 */
[----:B------:R-:W3:Y:S03]  /*2c8a0*/  LDL.LU R3, [R1+0x8] ;  /* 0x0000080001037983 */ /* 0x000ee60000300800 */
[----:B0-----:R-:W3:Y:S04]  /*2c8b0*/  LDL.LU R14, [R1+0x4] ;  /* 0x00000400010e7983 */ /* 0x001ee80000300800 */
[----:B--2---:R0:W-:Y:S04]  /*2c8c0*/  STS.U16 [R15+0x2380], R29 ;  /* 0x0023801d0f007388 */ /* 0x0041e80000000400 */
[----:B0-----:R-:W2:Y:S04]  /*2c8d0*/  LDL.LU R29, [R1+0x1d7c] ;  /* 0x001d7c00011d7983 */ /* 0x001ea80000300800 */
[----:B--2---:R0:W-:Y:S04]  /*2c8e0*/  STS.U16 [R15+0x2580], R29 ;  /* 0x0025801d0f007388 */ /* 0x0041e80000000400 */
[----:B0-----:R-:W2:Y:S04]  /*2c8f0*/  LDL.LU R29, [R1+0x1d78] ;  /* 0x001d7800011d7983 */ /* 0x001ea80000300800 */
[----:B--2---:R0:W-:Y:S01]  /*2c900*/  STS.U16 [R15+0x2780], R29 ;  /* 0x0027801d0f007388 */ /* 0x0041e20000000400 */
[----:B------:R1:W-:Y:S02]  /*2c910*/  STS.U16 [R15+0x2980], R27 ;  /* 0x0029801b0f007388 */ /* 0x0003e40000000400 */
[----:B------:R2:W-:Y:S02]  /*2c920*/  STS.U16 [R15+0x2b80], R25 ;  /* 0x002b80190f007388 */ /* 0x0005e40000000400 */
[----:B----4-:R4:W-:Y:S01]  /*2c930*/  STS.U16 [R15+0x2d80], R23 ;  /* 0x002d80170f007388 */ /* 0x0109e20000000400 */
[----:B---3--:R4:W-:Y:S01]  /*2c940*/  STS.U16 [R15+0x2f80], R21 ;  /* 0x002f80150f007388 */ /* 0x0089e20000000400 */
[----:B------:R4:W-:Y:S03]  /*2c950*/  STS.U16 [R15+0x3180], R19 ;  /* 0x003180130f007388 */ /* 0x0009e60000000400 */
[----:B0-----:R-:W3:Y:S01]  /*2c960*/  LDL.LU R29, [R1+0x1d74] ;  /* 0x001d7400011d7983 */ /* 0x001ee20000300800 */
[----:B-1----:R-:W3:Y:S02]  /*2c970*/  LDL.LU R27, [R1+0x1d70] ;  /* 0x001d7000011b7983 */ /* 0x002ee40000300800 */
[----:B--2---:R-:W2:Y:S02]  /*2c980*/  LDL.LU R25, [R1+0x1d6c] ;  /* 0x001d6c0001197983 */ /* 0x004ea40000300800 */
[----:B----4-:R-:W4:Y:S01]  /*2c990*/  LDL.LU R23, [R1+0x1d68] ;  /* 0x001d680001177983 */ /* 0x010f220000300800 */
[----:B------:R-:W2:Y:S01]  /*2c9a0*/  LDL.LU R21, [R1+0x1d64] ;  /* 0x001d640001157983 */ /* 0x000ea20000300800 */
[----:B------:R-:W2:Y:S03]  /*2c9b0*/  LDL.LU R19, [R1+0x1d60] ;  /* 0x001d600001137983 */ /* 0x000ea60000300800 */
[----:B------:R0:W-:Y:S01]  /*2c9c0*/  STS.U16 [R15+0x3380], R17 ;  /* 0x003380110f007388 */ /* 0x0001e20000000400 */
[----:B------:R1:W-:Y:S02]  /*2c9d0*/  STS.U16 [R15+0x3580], R13 ;  /* 0x0035800d0f007388 */ /* 0x0003e40000000400 */
[----:B------:R1:W-:Y:S02]  /*2c9e0*/  STS.U16 [R15+0x3780], R12 ;  /* 0x0037800c0f007388 */ /* 0x0003e40000000400 */
[----:B------:R1:W-:Y:S01]  /*2c9f0*/  STS.U16 [R15+0x3980], R16 ;  /* 0x003980100f007388 */ /* 0x0003e20000000400 */
[----:B------:R1:W-:Y:S01]  /*2ca00*/  STS.U16 [R15+0x3b80], R18 ;  /* 0x003b80120f007388 */ /* 0x0003e20000000400 */
[----:B------:R1:W-:Y:S03]  /*2ca10*/  STS.U16 [R15+0x3d80], R20 ;  /* 0x003d80140f007388 */ /* 0x0003e60000000400 */
[----:B0-----:R-:W2:Y:S01]  /*2ca20*/  LDL.LU R17, [R1+0x1d5c] ;  /* 0x001d5c0001117983 */ /* 0x001ea20000300800 */
[----:B-1----:R-:W2:Y:S03]  /*2ca30*/  LDL.LU R13, [R1+0x1d58] ;  /* 0x001d5800010d7983 */ /* 0x002ea60000300800 */
[----:B------:R-:W2:Y:S01]  /*2ca40*/  LDL.LU R12, [R1+0x1d54] ;  /* 0x001d5400010c7983 */ /* 0x000ea20000300800 */
[----:B------:R-:W2:Y:S03]  /*2ca50*/  LDL.LU R16, [R1+0x1d50] ;  /* 0x001d500001107983 */ /* 0x000ea60000300800 */
[----:B------:R-:W2:Y:S01]  /*2ca60*/  LDL.LU R18, [R1+0x1d4c] ;  /* 0x001d4c0001127983 */ /* 0x000ea20000300800 */
[----:B------:R-:W2:Y:S03]  /*2ca70*/  LDL.LU R20, [R1+0x1d48] ;  /* 0x001d480001147983 */ /* 0x000ea60000300800 */
[----:B------:R0:W-:Y:S01]  /*2ca80*/  STS.U16 [R15+0x3f80], R22 ;  /* 0x003f80160f007388 */ /* 0x0001e20000000400 */
[----:B------:R1:W-:Y:S02]  /*2ca90*/  STS.U16 [R15+0x4180], R24 ;  /* 0x004180180f007388 */ /* 0x0003e40000000400 */
[----:B------:R1:W-:Y:S02]  /*2caa0*/  STS.U16 [R15+0x4380], R26 ;  /* 0x0043801a0f007388 */ /* 0x0003e40000000400 */
[----:B------:R1:W-:Y:S01]  /*2cab0*/  STS.U16 [R15+0x4580], R28 ;  /* 0x0045801c0f007388 */ /* 0x0003e20000000400 */
[----:B------:R1:W-:Y:S04]  /*2cac0*/  STS.U16 [R15+0x4780], R0 ;  /* 0x004780000f007388 */ /* 0x0003e80000000400 */
[----:B0-----:R-:W2:Y:S01]  /*2cad0*/  LDL.LU R22, [R1+0x1d44] ;  /* 0x001d440001167983 */ /* 0x001ea20000300800 */
[----:B-1----:R-:W2:Y:S03]  /*2cae0*/  LDL.LU R24, [R1+0x1d40] ;  /* 0x001d400001187983 */ /* 0x002ea60000300800 */
[----:B------:R-:W2:Y:S01]  /*2caf0*/  LDL.LU R26, [R1+0x1d3c] ;  /* 0x001d3c00011a7983 */ /* 0x000ea20000300800 */
[----:B------:R-:W2:Y:S03]  /*2cb00*/  LDL.LU R28, [R1+0x1d38] ;  /* 0x001d3800011c7983 */ /* 0x000ea60000300800 */
[----:B------:R-:W2:Y:S04]  /*2cb10*/  LDL.LU R0, [R1+0x1d34] ;  /* 0x001d340001007983 */ /* 0x000ea80000300800 */
[----:B------:R-:W-:Y:S01]  /*2cb20*/  STS.U16 [R15+0x4980], R11 ;  /* 0x0049800b0f007388 */ /* 0x000fe20000000400 */
[----:B------:R-:W-:Y:S02]  /*2cb30*/  STS.U16 [R15+0x4b80], R10 ;  /* 0x004b800a0f007388 */ /* 0x000fe40000000400 */
[----:B------:R0:W-:Y:S02]  /*2cb40*/  STS.U16 [R15+0x4d80], R2 ;  /* 0x004d80020f007388 */ /* 0x0001e40000000400 */
[----:B------:R-:W-:Y:S01]  /*2cb50*/  STS.U16 [R15+0x4f80], R9 ;  /* 0x004f80090f007388 */ /* 0x000fe20000000400 */
[----:B------:R-:W-:Y:S01]  /*2cb60*/  STS.U16 [R15+0x5180], R8 ;  /* 0x005180080f007388 */ /* 0x000fe20000000400 */
[----:B------:R-:W-:Y:S02]  /*2cb70*/  STS.U16 [R15+0x5380], R7 ;  /* 0x005380070f007388 */ /* 0x000fe40000000400 */
[----:B------:R-:W-:Y:S02]  /*2cb80*/  STS.U16 [R15+0x5580], R6 ;  /* 0x005580060f007388 */ /* 0x000fe40000000400 */
[----:B------:R-:W-:Y:S01]  /*2cb90*/  STS.U16 [R15+0x5780], R5 ;  /* 0x005780050f007388 */ /* 0x000fe20000000400 */
[----:B------:R-:W-:Y:S01]  /*2cba0*/  STS.U16 [R15+0x5980], R4 ;  /* 0x005980040f007388 */ /* 0x000fe20000000400 */
[----:B------:R1:W-:Y:S02]  /*2cbb0*/  STS.U16 [R15+0x5b80], R3 ;  /* 0x005b80030f007388 */ /* 0x0003e40000000400 */
[----:B------:R-:W-:Y:S01]  /*2cbc0*/  STS.U16 [R15+0x5d80], R14 ;  /* 0x005d800e0f007388 */ /* 0x000fe20000000400 */
[----:B0-----:R-:W3:Y:S04]  /*2cbd0*/  LDL R2, [R1+0xe90] ;  /* 0x000e900001027983 */ /* 0x001ee80000100800 */
[----:B-1----:R-:W3:Y:S04]  /*2cbe0*/  LDL R3, [R1+0xe94] ;  /* 0x000e940001037983 */ /* 0x002ee80000100800 */
[----:B--2---:R0:W-:Y:S04]  /*2cbf0*/  STS.U16 [R15+0x5f80], R0 ;  /* 0x005f80000f007388 */ /* 0x0041e80000000400 */
[----:B0-----:R-:W2:Y:S01]  /*2cc00*/  LDL.LU R0, [R1+0x1d30] ;  /* 0x001d300001007983 */ /* 0x001ea20000300800 */
[----:B------:R-:W-:Y:S02]  /*2cc10*/  STS.U16 [R15+0x6180], R28 ;  /* 0x0061801c0f007388 */ /* 0x000fe40000000400 */
[----:B------:R-:W-:Y:S02]  /*2cc20*/  STS.U16 [R15+0x6380], R26 ;  /* 0x0063801a0f007388 */ /* 0x000fe40000000400 */
[----:B------:R-:W-:Y:S01]  /*2cc30*/  STS.U16 [R15+0x6580], R24 ;  /* 0x006580180f007388 */ /* 0x000fe20000000400 */
[----:B------:R-:W-:Y:S01]  /*2cc40*/  STS.U16 [R15+0x6780], R22 ;  /* 0x006780160f007388 */ /* 0x000fe20000000400 */
        /* <DEDUP_REMOVED lines=8> */
[----:B----4-:R-:W-:Y:S02]  /*2ccd0*/  STS.U16 [R15+0x7980], R23 ;  /* 0x007980170f007388 */ /* 0x010fe40000000400 */
[----:B------:R-:W-:Y:S02]  /*2cce0*/  STS.U16 [R15+0x7b80], R25 ;  /* 0x007b80190f007388 */ /* 0x000fe40000000400 */
[----:B---3--:R-:W-:Y:S01]  /*2ccf0*/  STS.U16 [R15+0x7d80], R27 ;  /* 0x007d801b0f007388 */ /* 0x008fe20000000400 */
[----:B------:R-:W-:Y:S01]  /*2cd00*/  STS.U16 [R15+0x7f80], R29 ;  /* 0x007f801d0f007388 */ /* 0x000fe20000000400 */
[----:B------:R-:W-:Y:S06]  /*2cd10*/  BAR.SYNC.DEFER_BLOCKING 0x0 ;  /* 0x0000000000007b1d */ /* 0x000fec0000010000 */
[----:B------:R-:W-:Y:S04]  /*2cd20*/  LDSM.16.MT88.4 R16, [R3+0x8000] ;  /* 0x008000000310783b */ /* 0x000fe80000004200 */
[----:B------:R-:W-:Y:S04]  /*2cd30*/  LDSM.16.MT88.4 R12, [R2+0x8000] ;  /* 0x00800000020c783b */ /* 0x000fe80000004200 */
[----:B--2---:R-:W0:Y:S04]  /*2cd40*/  LDSM.16.M88.4 R8, [R0] ;  /* 0x000000000008783b */ /* 0x004e280000000200 */
[----:B------:R-:W1:Y:S04]  /*2cd50*/  LDSM.16.M88.4 R24, [R0+0x400] ;  /* 0x000400000018783b */ /* 0x000e680000000200 */
[----:B0-----:R-:W-:Y:S01]  /*2cd60*/  STL.64 [R1+0x1b8], R10 ;  /* 0x0001b80a01007387 */ /* 0x001fe20000100a00 */
[----:B------:R-:W-:Y:S02]  /*2cd70*/  STL.64 [R1+0x1d28], R18 ;  /* 0x001d281201007387 */ /* 0x000fe40000100a00 */
[----:B------:R0:W-:Y:S02]  /*2cd80*/  STL.64 [R1+0x1d20], R16 ;  /* 0x001d201001007387 */ /* 0x0001e40000100a00 */
[----:B0-----:R-:W2:Y:S01]  /*2cd90*/  LDL.LU.64 R16, [R1+0x280] ;  /* 0x0002800001107983 */ /* 0x001ea20000300a00 */
[----:B------:R-:W2:Y:S02]  /*2cda0*/  LDL.LU.64 R18, [R1+0x288] ;  /* 0x0002880001127983 */ /* 0x000ea40000300a00 */
[----:B------:R-:W3:Y:S02]  /*2cdb0*/  LDL.LU.64 R20, [R1+0x5f0] ;  /* 0x0005f00001147983 */ /* 0x000ee40000300a00 */
[----:B------:R-:W4:Y:S02]  /*2cdc0*/  LDL.LU.64 R22, [R1+0x5f8] ;  /* 0x0005f80001167983 */ /* 0x000f240000300a00 */
[----:B----4-:R-:W-:Y:S01]  /*2cdd0*/  STL.64 [R1+0x1c70], R22 ;  /* 0x001c701601007387 */ /* 0x010fe20000100a00 */
[----:B---3--:R0:W-:Y:S03]  /*2cde0*/  STL.64 [R1+0x1c68], R20 ;  /* 0x001c681401007387 */ /* 0x0081e60000100a00 */
[----:B0-----:R-:W3:Y:S01]  /*2cdf0*/  LDL.LU.64 R20, [R1+0x3f0] ;  /* 0x0003f00001147983 */ /* 0x001ee20000300a00 */
[----:B------:R-:W4:Y:S03]  /*2ce00*/  LDL.LU.64 R22, [R1+0x3f8] ;  /* 0x0003f80001167983 */ /* 0x000f260000300a00 */
[----:B----4-:R-:W-:Y:S01]  /*2ce10*/  STL.64 [R1+0x1c80], R22 ;  /* 0x001c801601007387 */ /* 0x010fe20000100a00 */
[----:B---3--:R0:W-:Y:S03]  /*2ce20*/  STL.64 [R1+0x1c78], R20 ;  /* 0x001c781401007387 */ /* 0x0081e60000100a00 */
[----:B0-----:R-:W3:Y:S01]  /*2ce30*/  LDL.LU.64 R20, [R1+0x600] ;  /* 0x0006000001147983 */ /* 0x001ee20000300a00 */
[----:B------:R-:W4:Y:S02]  /*2ce40*/  LDL.LU.64 R22, [R1+0x608] ;  /* 0x0006080001167983 */ /* 0x000f240000300a00 */
[----:B------:R-:W-:-:S02]  /*2ce50*/  IMAD.MOV.U32 R4, RZ, RZ, R8 ;  /* 0x000000ffff047224 */ /* 0x000fc400078e0008 */
[----:B------:R-:W-:Y:S01]  /*2ce60*/  IMAD.MOV.U32 R2, RZ, RZ, R9 ;  /* 0x000000ffff027224 */ /* 0x000fe200078e0009 */
[----:B----4-:R-:W-:Y:S01]  /*2ce70*/  STL.64 [R1+0x1c90], R22 ;  /* 0x001c901601007387 */ /* 0x010fe20000100a00 */
[----:B---3--:R-:W-:Y:S02]  /*2ce80*/  STL.64 [R1+0x1c88], R20 ;  /* 0x001c881401007387 */ /* 0x008fe40000100a00 */
[----:B------:R-:W3:Y:S02]  /*2ce90*/  LDL.LU.64 R8, [R1+0x3e0] ;  /* 0x0003e00001087983 */ /* 0x000ee40000300a00 */
[----:B------:R-:W4:Y:S02]  /*2cea0*/  LDL.LU.64 R10, [R1+0x3e8] ;  /* 0x0003e800010a7983 */ /* 0x000f240000300a00 */
[----:B-1----:R-:W-:Y:S02]  /*2ceb0*/  IMAD.MOV.U32 R6, RZ, RZ, R24 ;  /* 0x000000ffff067224 */ /* 0x002fe400078e0018 */
[----:B------:R-:W-:Y:S01]  /*2cec0*/  IMAD.MOV.U32 R5, RZ, RZ, R25 ;  /* 0x000000ffff057224 */ /* 0x000fe200078e0019 */
[----:B------:R-:W-:Y:S04]  /*2ced0*/  LDSM.16.M88.4 R20, [R0+0xc00] ;  /* 0x000c00000014783b */ /* 0x000fe80000000200 */
[----:B----4-:R-:W-:Y:S01]  /*2cee0*/  STL.64 [R1+0x1ca0], R10 ;  /* 0x001ca00a01007387 */ /* 0x010fe20000100a00 */
[----:B---3--:R0:W-:Y:S03]  /*2cef0*/  STL.64 [R1+0x1c98], R8 ;  /* 0x001c980801007387 */ /* 0x0081e60000100a00 */
[----:B0-----:R-:W3:Y:S01]  /*2cf00*/  LDL.LU.64 R8, [R1+0x400] ;  /* 0x0004000001087983 */ /* 0x001ee20000300a00 */
[----:B------:R-:W4:Y:S03]  /*2cf10*/  LDL.LU.64 R10, [R1+0x408] ;  /* 0x00040800010a7983 */ /* 0x000f260000300a00 */
[----:B----4-:R-:W-:Y:S01]  /*2cf20*/  STL.64 [R1+0x1cb0], R10 ;  /* 0x001cb00a01007387 */ /* 0x010fe20000100a00 */
[----:B---3--:R0:W-:Y:S03]  /*2cf30*/  STL.64 [R1+0x1ca8], R8 ;  /* 0x001ca80801007387 */ /* 0x0081e60000100a00 */
[----:B0-----:R-:W3:Y:S01]  /*2cf40*/  LDL.LU.64 R8, [R1+0x250] ;  /* 0x0002500001087983 */ /* 0x001ee20000300a00 */
[----:B------:R-:W4:Y:S03]  /*2cf50*/  LDL.LU.64 R10, [R1+0x258] ;  /* 0x00025800010a7983 */ /* 0x000f260000300a00 */
[----:B----4-:R-:W-:Y:S01]  /*2cf60*/  STL.64 [R1+0x1cc0], R10 ;  /* 0x001cc00a01007387 */ /* 0x010fe20000100a00 */
[----:B---3--:R-:W-:Y:S02]  /*2cf70*/  STL.64 [R1+0x1cb8], R8 ;  /* 0x001cb80801007387 */ /* 0x008fe40000100a00 */
[----:B------:R-:W0:Y:S04]  /*2cf80*/  LDSM.16.M88.4 R8, [R0+0x800] ;  /* 0x000800000008783b */ /* 0x000e280000000200 */
[----:B------:R-:W-:Y:S02]  /*2cf90*/  STL.64 [R1+0x1a8], R26 ;  /* 0x0001a81a01007387 */ /* 0x000fe40000100a00 */
[----:B------:R-:W1:Y:S01]  /*2cfa0*/  LDSM.16.M88.4 R24, [R0+0x1000] ;  /* 0x001000000018783b */ /* 0x000e620000000200 */
[----:B0-----:R-:W-:-:S05]  /*2cfb0*/  IMAD.MOV.U32 R3, RZ, RZ, R11 ;  /* 0x000000ffff037224 */ /* 0x001fca00078e000b */
[----:B------:R-:W-:Y:S01]  /*2cfc0*/  STL [R1+0x1998], R3 ;  /* 0x0019980301007387 */ /* 0x000fe20000100800 */
[----:B------:R-:W-:Y:S02]  /*2cfd0*/  STL.64 [R1+0x198], R10 ;  /* 0x0001980a01007387 */ /* 0x000fe40000100a00 */
[----:B------:R0:W-:Y:S02]  /*2cfe0*/  STL.64 [R1+0x1ce0], R8 ;  /* 0x001ce00801007387 */ /* 0x0001e40000100a00 */
[----:B0-----:R-:W-:Y:S02]  /*2cff0*/  IMAD.MOV.U32 R8, RZ, RZ, R6 ;  /* 0x000000ffff087224 */ /* 0x001fe400078e0006 */
[----:B------:R-:W-:-:S05]  /*2d000*/  IMAD.MOV.U32 R9, RZ, RZ, R5 ;  /* 0x000000ffff097224 */ /* 0x000fca00078e0005 */
[----:B------:R0:W-:Y:S02]  /*2d010*/  STL.64 [R1+0x1d08], R8 ;  /* 0x001d080801007387 */ /* 0x0001e40000100a00 */
[----:B0-----:R-:W-:Y:S02]  /*2d020*/  IMAD.MOV.U32 R8, RZ, RZ, R4 ;  /* 0x000000ffff087224 */ /* 0x001fe400078e0004 */
[----:B------:R-:W-:Y:S01]  /*2d030*/  IMAD.MOV.U32 R9, RZ, RZ, R2 ;  /* 0x000000ffff097224 */ /* 0x000fe200078e0002 */
[----:B------:R-:W0:Y:S06]  /*2d040*/  LDSM.16.M88.4 R4, [R0+0x1400] ;  /* 0x001400000004783b */ /* 0x000e2c0000000200 */
[-C--:B--2---:R-:W-:Y:S11]  /*2d050*/  HMMA.16816.F32.BF16 R16, R12, R8.reuse, R16 ;  /* 0x000000080c10723c */ /* 0x084ff60000041810 */
[----:B------:R-:W-:Y:S11]  /*2d060*/  @!UPT UIADD3 URZ, URZ, URZ, URZ ;  /* 0x0000003f3f3ff290 */ /* 0x000ff6000fffe03f */
[----:B------:R-:W-:Y:S01]  /*2d070*/  @!UPT UIADD3 URZ, URZ, URZ, URZ ;  /* 0x0000003f3f3ff290 */ /* 0x000fe2000fffe03f */
[----:B------:R-:W-:Y:S01]  /*2d080*/  STL.64 [R1+0x280], R16 ;  /* 0x0002801001007387 */ /* 0x000fe20000100a00 */
[----:B------:R2:W-:Y:S02]  /*2d090*/  STL [R1+0x288], R18 ;  /* 0x0002881201007387 */ /* 0x0005e40000100800 */
[----:B------:R-:W-:Y:S02]  /*2d0a0*/  IMAD.MOV.U32 R3, RZ, RZ, R19 ;  /* 0x000000ffff037224 */ /* 0x000fe400078e0013 */
[----:B--2---:R-:W2:Y:S01]  /*2d0b0*/  LDL.LU.64 R18, [R1+0x1d28] ;  /* 0x001d280001127983 */ /* 0x004ea20000300a00 */
[----:B------:R-:W2:Y:S02]  /*2d0c0*/  LDL.LU.64 R16, [R1+0x1d20] ;  /* 0x001d200001107983 */ /* 0x000ea40000300a00 */
[----:B------:R-:W-:Y:S02]  /*2d0d0*/  STL.64 [R1+0x1d18], R14 ;  /* 0x001d180e01007387 */ /* 0x000fe40000100a00 */
[----:B------:R3:W-:Y:S02]  /*2d0e0*/  STL.64 [R1+0x1d10], R12 ;  /* 0x001d100c01007387 */ /* 0x0007e40000100a00 */
[----:B---3--:R-:W2:Y:S01]  /*2d0f0*/  LDL.LU.64 R12, [R1+0x220] ;  /* 0x00022000010c7983 */ /* 0x008ea20000300a00 */
[----:B------:R-:W2:Y:S02]  /*2d100*/  LDL.LU.64 R14, [R1+0x228] ;  /* 0x00022800010e7983 */ /* 0x000ea40000300a00 */
[----:B------:R-:W-:Y:S02]  /*2d110*/  STL.64 [R1+0x188], R22 ;  /* 0x0001881601007387 */ /* 0x000fe40000100a00 */
[----:B------:R3:W-:Y:S02]  /*2d120*/  STL.64 [R1+0x1cc8], R20 ;  /* 0x001cc81401007387 */ /* 0x0007e40000100a00 */
[----:B---3--:R-:W3:Y:S01]  /*2d130*/  LDL.LU.64 R20, [R1+0x240] ;  /* 0x0002400001147983 */ /* 0x008ee20000300a00 */
[----:B------:R-:W4:Y:S03]  /*2d140*/  LDL.LU.64 R22, [R1+0x248] ;  /* 0x0002480001167983 */ /* 0x000f260000300a00 */
[----:B----4-:R-:W-:Y:S01]  /*2d150*/  STL.64 [R1+0x1cd8], R22 ;  /* 0x001cd81601007387 */ /* 0x010fe20000100a00 */
[----:B---3--:R3:W-:Y:S03]  /*2d160*/  STL.64 [R1+0x1cd0], R20 ;  /* 0x001cd01401007387 */ /* 0x0087e60000100a00 */
[----:B---3--:R-:W3:Y:S01]  /*2d170*/  LDL.LU.64 R20, [R1+0x260] ;  /* 0x0002600001147983 */ /* 0x008ee20000300a00 */
[----:B------:R-:W4:Y:S01]  /*2d180*/  LDL.LU.64 R22, [R1+0x268] ;  /* 0x0002680001167983 */ /* 0x000f220000300a00 */
[----:B--2---:R-:W-:Y:S02]  /*2d190*/  HMMA.16816.F32.BF16 R8, R16, R8, R12 ;  /* 0x000000081008723c */ /* 0x004fe4000004180c */
[----:B----4-:R-:W-:Y:S01]  /*2d1a0*/  STL.64 [R1+0x1cf0], R22 ;  /* 0x001cf01601007387 */ /* 0x010fe20000100a00 */
[----:B---3--:R2:W-:Y:S03]  /*2d1b0*/  STL.64 [R1+0x1ce8], R20 ;  /* 0x001ce81401007387 */ /* 0x0085e60000100a00 */
[----:B--2---:R-:W2:Y:S01]  /*2d1c0*/  LDL.LU.64 R20, [R1+0x230] ;  /* 0x0002300001147983 */ /* 0x004ea20000300a00 */
[----:B------:R-:W3:Y:S03]  /*2d1d0*/  LDL.LU.64 R22, [R1+0x238] ;  /* 0x0002380001167983 */ /* 0x000ee60000300a00 */
[----:B---3--:R-:W-:Y:S01]  /*2d1e0*/  STL.64 [R1+0x1d00], R22 ;  /* 0x001d001601007387 */ /* 0x008fe20000100a00 */
[----:B--2---:R2:W-:Y:S03]  /*2d1f0*/  STL.64 [R1+0x1cf8], R20 ;  /* 0x001cf81401007387 */ /* 0x0045e60000100a00 */
[----:B--2---:R-:W2:Y:S01]  /*2d200*/  LDL.LU.64 R20, [R1+0x270] ;  /* 0x0002700001147983 */ /* 0x004ea20000300a00 */
[----:B------:R-:W2:Y:S02]  /*2d210*/  LDL.LU.64 R22, [R1+0x278] ;  /* 0x0002780001167983 */ /* 0x000ea40000300a00 */
[----:B-1----:R-:W-:Y:S02]  /*2d220*/  STL.64 [R1+0x178], R26 ;  /* 0x0001781a01007387 */ /* 0x002fe40000100a00 */
[----:B------:R-:W-:Y:S01]  /*2d230*/  STL [R1+0x199c], R3 ;  /* 0x00199c0301007387 */ /* 0x000fe20000100800 */
[----:B0-----:R-:W-:Y:S01]  /*2d240*/  STL.64 [R1+0x168], R6 ;  /* 0x0001680601007387 */ /* 0x001fe20000100a00 */
[----:B------:R-:W2:Y:S02]  /*2d250*/  LDL.LU.64 R14, [R1+0x1d18] ;  /* 0x001d1800010e7983 */ /* 0x000ea40000300a00 */
[----:B------:R-:W2:Y:S02]  /*2d260*/  LDL.LU.64 R12, [R1+0x1d10] ;  /* 0x001d1000010c7983 */ /* 0x000ea40000300a00 */
[----:B------:R0:W-:Y:S01]  /*2d270*/  STL.64 [R1+0x430], R8 ;  /* 0x0004300801007387 */ /* 0x0001e20000100a00 */
[----:B------:R-:W-:Y:S04]  /*2d280*/  STL.64 [R1+0x438], R10 ;  /* 0x0004380a01007387 */ /* 0x000fe80000100a00 */
[----:B0-----:R-:W2:Y:S02]  /*2d290*/  LDL.LU.64 R8, [R1+0x1d08] ;  /* 0x001d080001087983 */ /* 0x001ea40000300a00 */
[-C--:B--2---:R-:W-:Y:S11]  /*2d2a0*/  HMMA.16816.F32.BF16 R20, R12, R8.reuse, R20 ;  /* 0x000000080c14723c */ /* 0x084ff60000041814 */
[----:B------:R-:W-:Y:S11]  /*2d2b0*/  @!UPT UIADD3 URZ, URZ, URZ, URZ ;  /* 0x0000003f3f3ff290 */ /* 0x000ff6000fffe03f */
[----:B------:R-:W-:Y:S01]  /*2d2c0*/  @!UPT UIADD3 URZ, URZ, URZ, URZ ;  /* 0x0000003f3f3ff290 */ /* 0x000fe2000fffe03f */
[----:B------:R-:W-:Y:S01]  /*2d2d0*/  STL.64 [R1+0x270], R20 ;  /* 0x0002701401007387 */ /* 0x000fe20000100a00 */
[----:B------:R0:W-:Y:S02]  /*2d2e0*/  STL [R1+0x27c], R23 ;  /* 0x00027c1701007387 */ /* 0x0001e40000100800 */
[----:B------:R-:W-:Y:S02]  /*2d2f0*/  IMAD.MOV.U32 R3, RZ, RZ, R22 ;  /* 0x000000ffff037224 */ /* 0x000fe400078e0016 */
[----:B0-----:R-:W2:Y:S01]  /*2d300*/  LDL.LU.64 R22, [R1+0x1d00] ;  /* 0x001d000001167983 */ /* 0x001ea20000300a00 */
[----:B------:R-:W2:Y:S02]  /*2d310*/  LDL.LU.64 R20, [R1+0x1cf8] ;  /* 0x001cf80001147983 */ /* 0x000ea40000300a00 */
[----:B------:R-:W-:Y:S01]  /*2d320*/  STL [R1+0x19b0], R3 ;  /* 0x0019b00301007387 */ /* 0x000fe20000100800 */
[----:B--2---:R-:W-:Y:S01]  /*2d330*/  HMMA.16816.F32.BF16 R8, R16, R8, R20 ;  /* 0x000000081008723c */ /* 0x004fe20000041814 */
[----:B------:R-:W2:Y:S01]  /*2d340*/  LDL.LU.64 R22, [R1+0x1cf0] ;  /* 0x001cf00001167983 */ /* 0x000ea20000300a00 */
[----:B------:R-:W2:Y:S11]  /*2d350*/  LDL.LU.64 R20, [R1+0x1ce8] ;  /* 0x001ce80001147983 */ /* 0x000eb60000300a00 */
[----:B------:R-:W-:Y:S10]  /*2d360*/  @!UPT UIADD3 URZ, URZ, URZ, URZ ;  /* 0x0000003f3f3ff290 */ /* 0x000ff4000fffe03f */
[----:B------:R0:W-:Y:S01]  /*2d370*/  STL.64 [R1+0x420], R8 ;  /* 0x0004200801007387 */ /* 0x0001e20000100a00 */
[----:B------:R-:W-:Y:S03]  /*2d380*/  STL.64 [R1+0x428], R10 ;  /* 0x0004280a01007387 */ /* 0x000fe60000100a00 */
[----:B0-----:R-:W2:Y:S02]  /*2d390*/  LDL.LU.64 R8, [R1+0x1ce0] ;  /* 0x001ce00001087983 */ /* 0x001ea40000300a00 */
[-C--:B--2---:R-:W-:Y:S11]  /*2d3a0*/  HMMA.16816.F32.BF16 R20, R12, R8.reuse, R20 ;  /* 0x000000080c14723c */ /* 0x084ff60000041814 */
[----:B------:R-:W-:Y:S11]  /*2d3b0*/  @!UPT UIADD3 URZ, URZ, URZ, URZ ;  /* 0x0000003f3f3ff290 */ /* 0x000ff6000fffe03f */
[----:B------:R-:W-:Y:S01]  /*2d3c0*/  @!UPT UIADD3 URZ, URZ, URZ, URZ ;  /* 0x0000003f3f3ff290 */ /* 0x000fe2000fffe03f */
[----:B------:R-:W-:Y:S01]  /*2d3d0*/  STL.64 [R1+0x260], R20 ;  /* 0x0002601401007387 */ /* 0x000fe20000100a00 */
[----:B------:R0:W-:Y:S03]  /*2d3e0*/  STL.64 [R1+0x268], R22 ;  /* 0x0002681601007387 */ /* 0x0001e60000100a00 */
[----:B0-----:R-:W2:Y:S01]  /*2d3f0*/  LDL.LU.64 R22, [R1+0x1cd8] ;  /* 0x001cd80001167983 */ /* 0x001ea20000300a00 */
[----:B------:R-:W2:Y:S02]  /*2d400*/  LDL.LU.64 R20, [R1+0x1cd0] ;  /* 0x001cd00001147983 */ /* 0x000ea40000300a00 */
[----:B--2---:R-:W-:Y:S01]  /*2d410*/  HMMA.16816.F32.BF16 R8, R16, R8, R20 ;  /* 0x000000081008723c */ /* 0x004fe20000041814 */
[----:B------:R-:W2:Y:S11]  /*2d420*/  LDL.LU.64 R20, [R1+0x1cc8] ;  /* 0x001cc80001147983 */ /* 0x000eb60000300a00 */
[----:B------:R-:W-:Y:S11]  /*2d430*/  @!UPT UIADD3 URZ, URZ, URZ, URZ ;  /* 0x0000003f3f3ff290 */ /* 0x000ff6000fffe03f */
[----:B------:R-:W-:Y:S01]  /*2d440*/  STL.64 [R1+0x410], R8 ;  /* 0x0004100801007387 */ /* 0x000fe20000100a00 */
[----:B------:R0:W-:Y:S03]  /*2d450*/  STL.64 [R1+0x418], R10 ;  /* 0x0004180a01007387 */ /* 0x0001e60000100a00 */
[----:B0-----:R-:W2:Y:S01]  /*2d460*/  LDL.LU.64 R10, [R1+0x1cc0] ;  /* 0x001cc000010a7983 */ /* 0x001ea20000300a00 */
[----:B------:R-:W2:Y:S02]  /*2d470*/  LDL.LU.64 R8, [R1+0x1cb8] ;  /* 0x001cb80001087983 */ /* 0x000ea40000300a00 */
        /* <DEDUP_REMOVED lines=8> */
[----:B------:R-:W2:Y:S01]  /*2d500*/  LDL.LU.64 R10, [R1+0x1ca0] ;  /* 0x001ca000010a7983 */ /* 0x000ea20000300a00 */
[----:B------:R-:W2:Y:S11]  /*2d510*/  LDL.LU.64 R8, [R1+0x1c98] ;  /* 0x001c980001087983 */ /* 0x000eb60000300a00 */
[----:B------:R-:W-:Y:S10]  /*2d520*/  @!UPT UIADD3 URZ, URZ, URZ, URZ ;  /* 0x0000003f3f3ff290 */ /* 0x000ff4000fffe03f */
[----:B------:R-:W-:Y:S01]  /*2d530*/  STL.64 [R1+0x400], R20 ;  /* 0x0004001401007387 */ /* 0x000fe20000100a00 */
[----:B------:R0:W-:Y:S03]  /*2d540*/  STL.64 [R1+0x408], R22 ;  /* 0x0004081601007387 */ /* 0x0001e60000100a00 */
[----:B0-----:R-:W3:Y:S01]  /*2d550*/  LDL.LU.64 R22, [R1+0x1c90] ;  /* 0x001c900001167983 */ /* 0x001ee20000300a00 */
[----:B------:R-:W3:Y:S02]  /*2d560*/  LDL.LU.64 R20, [R1+0x1c88] ;  /* 0x001c880001147983 */ /* 0x000ee40000300a00 */
[-C--:B---3--:R-:W-:Y:S11]  /*2d570*/  HMMA.16816.F32.BF16 R20, R12, R24.reuse, R20 ;  /* 0x000000180c14723c */ /* 0x088ff60000041814 */
[----:B------:R-:W-:Y:S11]  /*2d580*/  @!UPT UIADD3 URZ, URZ, URZ, URZ ;  /* 0x0000003f3f3ff290 */ /* 0x000ff6000fffe03f */
[----:B------:R-:W-:Y:S01]  /*2d590*/  @!UPT UIADD3 URZ, URZ, URZ, URZ ;  /* 0x0000003f3f3ff290 */ /* 0x000fe2000fffe03f */
[----:B------:R-:W-:Y:S01]  /*2d5a0*/  STL.64 [R1+0x240], R20 ;  /* 0x0002401401007387 */ /* 0x000fe20000100a00 */
[----:B------:R0:W-:Y:S03]  /*2d5b0*/  STL.64 [R1+0x248], R22 ;  /* 0x0002481601007387 */ /* 0x0001e60000100a00 */
[----:B0-----:R-:W3:Y:S01]  /*2d5c0*/  LDL.LU.64 R22, [R1+0x1c80] ;  /* 0x001c800001167983 */ /* 0x001ee20000300a00 */
[----:B------:R-:W3:Y:S02]  /*2d5d0*/  LDL.LU.64 R20, [R1+0x1c78] ;  /* 0x001c780001147983 */ /* 0x000ee40000300a00 */
[----:B---3--:R-:W-:Y:S01]  /*2d5e0*/  HMMA.16816.F32.BF16 R24, R16, R24, R20 ;  /* 0x000000181018723c */ /* 0x008fe20000041814 */
[----:B------:R-:W3:Y:S01]  /*2d5f0*/  LDL.LU.64 R22, [R1+0x1c70] ;  /* 0x001c700001167983 */ /* 0x000ee20000300a00 */
[----:B------:R-:W3:Y:S11]  /*2d600*/  LDL.LU.64 R20, [R1+0x1c68] ;  /* 0x001c680001147983 */ /* 0x000ef60000300a00 */
[----:B------:R-:W-:Y:S10]  /*2d610*/  @!UPT UIADD3 URZ, URZ, URZ, URZ ;  /* 0x0000003f3f3ff290 */ /* 0x000ff4000fffe03f */
[----:B------:R-:W-:Y:S01]  /*2d620*/  STL.64 [R1+0x3f0], R24 ;  /* 0x0003f01801007387 */ /* 0x000fe20000100a00 */
[----:B------:R-:W-:Y:S02]  /*2d630*/  STL.64 [R1+0x3f8], R26 ;  /* 0x0003f81a01007387 */ /* 0x000fe40000100a00 */
[----:B------:R-:W-:Y:S02]  /*2d640*/  STL.64 [R1+0x1c60], R18 ;  /* 0x001c601201007387 */ /* 0x000fe40000100a00 */
[----:B------:R-:W-:Y:S01]  /*2d650*/  LDSM.16.M88.4 R24, [R0+0x3c00] ;  /* 0x003c00000018783b */ /* 0x000fe20000000200 */
[-C--:B---3--:R-:W-:Y:S08]  /*2d660*/  HMMA.16816.F32.BF16 R20, R12, R4.reuse, R20 ;  /* 0x000000040c14723c */ /* 0x088ff00000041814 */
[----:B--2---:R-:W-:Y:S01]  /*2d670*/  HMMA.16816.F32.BF16 R4, R16, R4, R8 ;  /* 0x000000041004723c */ /* 0x004fe20000041808 */
[----:B------:R-:W-:Y:S11]  /*2d680*/  LDSM.16.M88.4 R8, [R0+0x1c00] ;  /* 0x001c00000008783b */ /* 0x000ff60000000200 */
[----:B------:R-:W-:Y:S03]  /*2d690*/  @!UPT UIADD3 URZ, URZ, URZ, URZ ;  /* 0x0000003f3f3ff290 */ /* 0x000fe6000fffe03f */
[----:B------:R-:W-:Y:S01]  /*2d6a0*/  STL.64 [R1+0x230], R20 ;  /* 0x0002301401007387 */ /* 0x000fe20000100a00 */
[----:B------:R-:W-:Y:S02]  /*2d6b0*/  STL.64 [R1+0x238], R22 ;  /* 0x0002381601007387 */ /* 0x000fe40000100a00 */
[----:B------:R-:W-:Y:S05]  /*2d6c0*/  STL.64 [R1+0x1c58], R16 ;  /* 0x001c581001007387 */ /* 0x000fea0000100a00 */
[----:B------:R-:W-:Y:S01]  /*2d6d0*/  STL.64 [R1+0x3e0], R4 ;  /* 0x0003e00401007387 */ /* 0x000fe20000100a00 */
[----:B------:R-:W-:Y:S02]  /*2d6e0*/  STL.64 [R1+0x3e8], R6 ;  /* 0x0003e80601007387 */ /* 0x000fe40000100a00 */
[----:B------:R-:W0:Y:S02]  /*2d6f0*/  LDSM.16.M88.4 R4, [R0+0x1800] ;  /* 0x001800000004783b */ /* 0x000e240000000200 */
[----:B------:R-:W-:Y:S04]  /*2d700*/  LDSM.16.M88.4 R16, [R0+0x2c00] ;  /* 0x002c00000010783b */ /* 0x000fe80000000200 */
[----:B------:R-:W-:Y:S01]  /*2d710*/  LDSM.16.M88.4 R20, [R0+0x2800] ;  /* 0x002800000014783b */ /* 0x000fe20000000200 */
[----:B0-----:R-:W-:-:S03]  /*2d720*/  IMAD.MOV.U32 R3, RZ, RZ, R4 ;  /* 0x000000ffff037224 */ /* 0x001fc600078e0004 */
[----:B------:R-:W-:Y:S01]  /*2d730*/  STL.64 [R1+0x158], R6 ;  /* 0x0001580601007387 */ /* 0x000fe20000100a00 */
[----:B------:R-:W-:Y:S02]  /*2d740*/  IMAD.MOV.U32 R2, RZ, RZ, R5 ;  /* 0x000000ffff027224 */ /* 0x000fe400078e0005 */
[----:B------:R-:W-:Y:S02]  /*2d750*/  IMAD.MOV.U32 R5, RZ, RZ, R8 ;  /* 0x000000ffff057224 */ /* 0x000fe400078e0008 */
[----:B------:R-:W-:Y:S02]  /*2d760*/  STL.64 [R1+0x148], R10 ;  /* 0x0001480a01007387 */ /* 0x000fe40000100a00 */
[----:B------:R-:W-:Y:S02]  /*2d770*/  IMAD.MOV.U32 R4, RZ, RZ, R9 ;  /* 0x000000ffff047224 */ /* 0x000fe400078e0009 */
[----:B------:R-:W0:Y:S02]  /*2d780*/  LDSM.16.M88.4 R8, [R0+0x2000] ;  /* 0x002000000008783b */ /* 0x000e240000000200 */
[----:B0-----:R-:W-:-:S02]  /*2d790*/  IMAD.MOV.U32 R29, RZ, RZ, R8 ;  /* 0x000000ffff1d7224 */ /* 0x001fc400078e0008 */
[----:B------:R-:W-:Y:S01]  /*2d7a0*/  STL.64 [R1+0x138], R10 ;  /* 0x0001380a01007387 */ /* 0x000fe20000100a00 */
[----:B------:R-:W-:Y:S02]  /*2d7b0*/  IMAD.MOV.U32 R28, RZ, RZ, R9 ;  /* 0x000000ffff1c7224 */ /* 0x000fe400078e0009 */
[----:B------:R-:W0:Y:S02]  /*2d7c0*/  LDSM.16.M88.4 R8, [R0+0x2400] ;  /* 0x002400000008783b */ /* 0x000e240000000200 */
[----:B0-----:R-:W-:Y:S02]  /*2d7d0*/  STL.64 [R1+0x120], R8 ;  /* 0x0001200801007387 */ /* 0x001fe40000100a00 */
[----:B------:R-:W-:Y:S02]  /*2d7e0*/  STL.64 [R1+0x128], R10 ;  /* 0x0001280a01007387 */ /* 0x000fe40000100a00 */
[----:B------:R-:W-:Y:S02]  /*2d7f0*/  STL.64 [R1+0x108], R18 ;  /* 0x0001081201007387 */ /* 0x000fe40000100a00 */
[----:B------:R-:W-:Y:S01]  /*2d800*/  STL.64 [R1+0x118], R22 ;  /* 0x0001181601007387 */ /* 0x000fe20000100a00 */
[----:B------:R0:W-:Y:S02]  /*2d810*/  STL.64 [R1+0x1c08], R20 ;  /* 0x001c081401007387 */ /* 0x0001e40000100a00 */
[----:B0-----:R-:W-:-:S02]  /*2d820*/  IMAD.MOV.U32 R20, RZ, RZ, R5 ;  /* 0x000000ffff147224 */ /* 0x001fc400078e0005 */
[----:B------:R-:W-:Y:S02]  /*2d830*/  IMAD.MOV.U32 R21, RZ, RZ, R4 ;  /* 0x000000ffff157224 */ /* 0x000fe400078e0004 */
[----:B------:R-:W0:Y:S01]  /*2d840*/  LDSM.16.M88.4 R4, [R0+0x3000] ;  /* 0x003000000004783b */ /* 0x000e220000000200 */
[----:B------:R-:W-:Y:S02]  /*2d850*/  IMAD.MOV.U32 R9, RZ, RZ, R16 ;  /* 0x000000ffff097224 */ /* 0x000fe400078e0010 */
[----:B------:R-:W-:Y:S01]  /*2d860*/  IMAD.MOV.U32 R8, RZ, RZ, R17 ;  /* 0x000000ffff087224 */ /* 0x000fe200078e0011 */
[----:B------:R-:W-:Y:S01]  /*2d870*/  STL.64 [R1+0x1c40], R20 ;  /* 0x001c401401007387 */ /* 0x000fe20000100a00 */
[----:B------:R-:W2:Y:S02]  /*2d880*/  LDL.LU.64 R16, [R1+0x5e0] ;  /* 0x0005e00001107983 */ /* 0x000ea40000300a00 */
[----:B------:R-:W2:Y:S02]  /*2d890*/  LDL.LU.64 R18, [R1+0x5e8] ;  /* 0x0005e80001127983 */ /* 0x000ea40000300a00 */
[----:B0-----:R-:W-:-:S02]  /*2d8a0*/  IMAD.MOV.U32 R11, RZ, RZ, R4 ;  /* 0x000000ffff0b7224 */ /* 0x001fc400078e0004 */
[----:B------:R-:W-:Y:S01]  /*2d8b0*/  IMAD.MOV.U32 R10, RZ, RZ, R5 ;  /* 0x000000ffff0a7224 */ /* 0x000fe200078e0005 */
[----:B------:R-:W-:Y:S02]  /*2d8c0*/  STL.64 [R1+0xf8], R6 ;  /* 0x0000f80601007387 */ /* 0x000fe40000100a00 */
[----:B------:R-:W0:Y:S02]  /*2d8d0*/  LDSM.16.M88.4 R4, [R0+0x3400] ;  /* 0x003400000004783b */ /* 0x000e240000000200 */
[----:B------:R-:W-:Y:S02]  /*2d8e0*/  STL.64 [R1+0x1c18], R10 ;  /* 0x001c180a01007387 */ /* 0x000fe40000100a00 */
[----:B------:R1:W-:Y:S02]  /*2d8f0*/  STL.64 [R1+0x1c10], R8 ;  /* 0x001c100801007387 */ /* 0x0003e40000100a00 */
[----:B-1----:R-:W3:Y:S01]  /*2d900*/  LDL.LU.64 R8, [R1+0x5b0] ;  /* 0x0005b00001087983 */ /* 0x002ee20000300a00 */
[----:B------:R-:W4:Y:S02]  /*2d910*/  LDL.LU.64 R10, [R1+0x5b8] ;  /* 0x0005b800010a7983 */ /* 0x000f240000300a00 */
[----:B------:R-:W-:-:S02]  /*2d920*/  IMAD.MOV.U32 R20, RZ, RZ, R3 ;  /* 0x000000ffff147224 */ /* 0x000fc400078e0003 */
[----:B------:R-:W-:Y:S02]  /*2d930*/  IMAD.MOV.U32 R21, RZ, RZ, R2 ;  /* 0x000000ffff157224 */ /* 0x000fe400078e0002 */
[----:B0-----:R-:W-:Y:S02]  /*2d940*/  IMAD.MOV.U32 R3, RZ, RZ, R4 ;  /* 0x000000ffff037224 */ /* 0x001fe400078e0004 */
[----:B------:R-:W-:-:S03]  /*2d950*/  IMAD.MOV.U32 R2, RZ, RZ, R5 ;  /* 0x000000ffff027224 */ /* 0x000fc600078e0005 */
[-C--:B--2---:R-:W-:Y:S01]  /*2d960*/  HMMA.16816.F32.BF16 R16, R12, R20.reuse, R16 ;  /* 0x000000140c10723c */ /* 0x084fe20000041810 */
[----:B----4-:R-:W-:Y:S01]  /*2d970*/  STL.64 [R1+0x1c50], R10 ;  /* 0x001c500a01007387 */ /* 0x010fe20000100a00 */
[----:B---3--:R0:W-:Y:S03]  /*2d980*/  STL.64 [R1+0x1c48], R8 ;  /* 0x001c480801007387 */ /* 0x0081e60000100a00 */
[----:B0-----:R-:W2:Y:S01]  /*2d990*/  LDL.LU.64 R8, [R1+0x3d0] ;  /* 0x0003d00001087983 */ /* 0x001ea20000300a00 */
[----:B------:R-:W2:Y:S02]  /*2d9a0*/  LDL.LU.64 R10, [R1+0x3d8] ;  /* 0x0003d800010a7983 */ /* 0x000ea40000300a00 */
[----:B------:R-:W-:Y:S02]  /*2d9b0*/  STL.64 [R1+0xe8], R6 ;  /* 0x0000e80601007387 */ /* 0x000fe40000100a00 */
[----:B------:R-:W0:Y:S04]  /*2d9c0*/  LDSM.16.M88.4 R4, [R0+0x3800] ;  /* 0x003800000004783b */ /* 0x000e280000000200 */
[----:B0-----:R-:W-:Y:S01]  /*2d9d0*/  STL.64 [R1+0xd0], R4 ;  /* 0x0000d00401007387 */ /* 0x001fe20000100a00 */
[----:B------:R-:W-:Y:S08]  /*2d9e0*/  STL.64 [R1+0xd8], R6 ;  /* 0x0000d80601007387 */ /* 0x000ff00000100a00 */
[----:B------:R-:W-:Y:S02]  /*2d9f0*/  STL.64 [R1+0x220], R16 ;  /* 0x0002201001007387 */ /* 0x000fe40000100a00 */
[----:B------:R0:W-:Y:S01]  /*2da00*/  STL.64 [R1+0x228], R18 ;  /* 0x0002281201007387 */ /* 0x0001e20000100a00 */
[----:B------:R-:W1:Y:S04]  /*2da10*/  LDSM.16.M88.4 R4, [R0+0x4000] ;  /* 0x004000000004783b */ /* 0x000e680000000200 */
[----:B0-----:R-:W2:Y:S01]  /*2da20*/  LDL.LU.64 R18, [R1+0x1c60] ;  /* 0x001c600001127983 */ /* 0x001ea20000300a00 */
[----:B------:R-:W2:Y:S02]  /*2da30*/  LDL.LU.64 R16, [R1+0x1c58] ;  /* 0x001c580001107983 */ /* 0x000ea40000300a00 */
[----:B--2---:R-:W-:Y:S01]  /*2da40*/  HMMA.16816.F32.BF16 R20, R16, R20, R8 ;  /* 0x000000141014723c */ /* 0x004fe20000041808 */
[----:B------:R-:W2:Y:S01]  /*2da50*/  LDL.LU.64 R10, [R1+0x1c50] ;  /* 0x001c5000010a7983 */ /* 0x000ea20000300a00 */
[----:B------:R-:W2:Y:S11]  /*2da60*/  LDL.LU.64 R8, [R1+0x1c48] ;  /* 0x001c480001087983 */ /* 0x000eb60000300a00 */
[----:B------:R-:W-:Y:S10]  /*2da70*/  @!UPT UIADD3 URZ, URZ, URZ, URZ ;  /* 0x0000003f3f3ff290 */ /* 0x000ff4000fffe03f */
[----:B------:R0:W-:Y:S01]  /*2da80*/  STL.64 [R1+0x3d0], R20 ;  /* 0x0003d01401007387 */ /* 0x0001e20000100a00 */
[----:B------:R-:W-:Y:S03]  /*2da90*/  STL.64 [R1+0x3d8], R22 ;  /* 0x0003d81601007387 */ /* 0x000fe60000100a00 */
[----:B0-----:R-:W2:Y:S01]  /*2daa0*/  LDL.LU.64 R20, [R1+0x1c40] ;  /* 0x001c400001147983 */ /* 0x001ea20000300a00 */
[----:B------:R-:W-:Y:S02]  /*2dab0*/  STL.64 [R1+0xc8], R26 ;  /* 0x0000c81a01007387 */ /* 0x000fe40000100a00 */
[----:B------:R0:W-:Y:S02]  /*2dac0*/  STL.64 [R1+0x1b50], R24 ;  /* 0x001b501801007387 */ /* 0x0001e40000100a00 */
[----:B0-----:R-:W-:Y:S02]  /*2dad0*/  IMAD.MOV.U32 R24, RZ, RZ, R29 ;  /* 0x000000ffff187224 */ /* 0x001fe400078e001d */
[----:B------:R-:W-:Y:S01]  /*2dae0*/  IMAD.MOV.U32 R25, RZ, RZ, R28 ;  /* 0x000000ffff197224 */ /* 0x000fe200078e001c */
[C---:B--2---:R-:W-:Y:S11]  /*2daf0*/  HMMA.16816.F32.BF16 R8, R12.reuse, R20, R8 ;  /* 0x000000140c08723c */ /* 0x044ff60000041808 */
[----:B------:R-:W-:Y:S11]  /*2db00*/  @!UPT UIADD3 URZ, URZ, URZ, URZ ;  /* 0x0000003f3f3ff290 */ /* 0x000ff6000fffe03f */
[----:B------:R-:W-:Y:S01]  /*2db10*/  @!UPT UIADD3 URZ, URZ, URZ, URZ ;  /* 0x0000003f3f3ff290 */ /* 0x000fe2000fffe03f */
[----:B------:R0:W-:Y:S01]  /*2db20*/  STL.64 [R1+0x5b0], R8 ;  /* 0x0005b00801007387 */ /* 0x0001e20000100a00 */
[----:B------:R-:W-:Y:S02]  /*2db30*/  IMAD.MOV.U32 R29, RZ, RZ, R10 ;  /* 0x000000ffff1d7224 */ /* 0x000fe400078e000a */
[----:B------:R-:W-:Y:S01]  /*2db40*/  IMAD.MOV.U32 R28, RZ, RZ, R11 ;  /* 0x000000ffff1c7224 */ /* 0x000fe200078e000b */
[----:B0-----:R-:W2:Y:S01]  /*2db50*/  LDL.LU.64 R8, [R1+0x590] ;  /* 0x0005900001087983 */ /* 0x001ea20000300a00 */
[----:B------:R-:W3:Y:S03]  /*2db60*/  LDL.LU.64 R10, [R1+0x598] ;  /* 0x00059800010a7983 */ /* 0x000ee60000300a00 */
[----:B---3--:R-:W-:Y:S01]  /*2db70*/  STL.64 [R1+0x1c28], R10 ;  /* 0x001c280a01007387 */ /* 0x008fe20000100a00 */
[----:B--2---:R0:W-:Y:S03]  /*2db80*/  STL.64 [R1+0x1c20], R8 ;  /* 0x001c200801007387 */ /* 0x0041e60000100a00 */
[----:B0-----:R-:W2:Y:S01]  /*2db90*/  LDL.LU.64 R8, [R1+0x210] ;  /* 0x0002100001087983 */ /* 0x001ea20000300a00 */
[----:B------:R-:W3:Y:S03]  /*2dba0*/  LDL.LU.64 R10, [R1+0x218] ;  /* 0x00021800010a7983 */ /* 0x000ee60000300a00 */
[----:B---3--:R-:W-:Y:S01]  /*2dbb0*/  STL.64 [R1+0x1c38], R10 ;  /* 0x001c380a01007387 */ /* 0x008fe20000100a00 */
[----:B--2---:R0:W-:Y:S03]  /*2dbc0*/  STL.64 [R1+0x1c30], R8 ;  /* 0x001c300801007387 */ /* 0x0041e60000100a00 */
[----:B0-----:R-:W2:Y:S01]  /*2dbd0*/  LDL.LU.64 R8, [R1+0x5a0] ;  /* 0x0005a00001087983 */ /* 0x001ea20000300a00 */
[----:B------:R-:W2:Y:S02]  /*2dbe0*/  LDL.LU.64 R10, [R1+0x5a8] ;  /* 0x0005a800010a7983 */ /* 0x000ea40000300a00 */
[----:B-1----:R-:W-:Y:S02]  /*2dbf0*/  STL.64 [R1+0xb8], R6 ;  /* 0x0000b80601007387 */ /* 0x002fe40000100a00 */
[----:B------:R0:W-:Y:S02]  /*2dc00*/  STL.64 [R1+0x1b38], R4 ;  /* 0x001b380401007387 */ /* 0x0001e40000100a00 */
[----:B0-----:R-:W3:Y:S01]  /*2dc10*/  LDL.LU.64 R4, [R1+0x3c0] ;  /* 0x0003c00001047983 */ /* 0x001ee20000300a00 */
[----:B------:R-:W3:Y:S02]  /*2dc20*/  LDL.LU.64 R6, [R1+0x3c8] ;  /* 0x0003c80001067983 */ /* 0x000ee40000300a00 */
[----:B------:R0:W-:Y:S02]  /*2dc30*/  STL [R1+0x1924], R28 ;  /* 0x0019241c01007387 */ /* 0x0001e40000100800 */
[----:B------:R1:W-:Y:S01]  /*2dc40*/  STL [R1+0x1920], R29 ;  /* 0x0019201d01007387 */ /* 0x0003e20000100800 */
[----:B--2---:R-:W-:Y:S08]  /*2dc50*/  HMMA.16816.F32.BF16 R8, R12, R24, R8 ;  /* 0x000000180c08723c */ /* 0x004ff00000041808 */
[----:B---3--:R-:W-:Y:S01]  /*2dc60*/  HMMA.16816.F32.BF16 R4, R16, R20, R4 ;  /* 0x000000141004723c */ /* 0x008fe20000041804 */
[----:B------:R-:W2:Y:S01]  /*2dc70*/  LDL.LU.64 R20, [R1+0x3a0] ;  /* 0x0003a00001147983 */ /* 0x000ea20000300a00 */
[----:B------:R-:W2:Y:S11]  /*2dc80*/  LDL.LU.64 R22, [R1+0x3a8] ;  /* 0x0003a80001167983 */ /* 0x000eb60000300a00 */
[----:B------:R-:W-:Y:S03]  /*2dc90*/  @!UPT UIADD3 URZ, URZ, URZ, URZ ;  /* 0x0000003f3f3ff290 */ /* 0x000fe6000fffe03f */
[----:B0-----:R-:W-:Y:S02]  /*2dca0*/  IMAD.MOV.U32 R28, RZ, RZ, R8 ;  /* 0x000000ffff1c7224 */ /* 0x001fe400078e0008 */
[----:B-1----:R-:W-:-:S05]  /*2dcb0*/  IMAD.MOV.U32 R29, RZ, RZ, R9 ;  /* 0x000000ffff1d7224 */ /* 0x002fca00078e0009 */
[----:B------:R0:W-:Y:S01]  /*2dcc0*/  STL.64 [R1+0x3c0], R4 ;  /* 0x0003c00401007387 */ /* 0x0001e20000100a00 */
[----:B------:R1:W-:Y:S03]  /*2dcd0*/  STL.64 [R1+0x3c8], R6 ;  /* 0x0003c80601007387 */ /* 0x0003e60000100a00 */
[----:B0-----:R-:W3:Y:S01]  /*2dce0*/  LDL.LU.64 R4, [R1+0x580] ;  /* 0x0005800001047983 */ /* 0x001ee20000300a00 */
[----:B-1----:R-:W3:Y:S02]  /*2dcf0*/  LDL.LU.64 R6, [R1+0x588] ;  /* 0x0005880001067983 */ /* 0x002ee40000300a00 */
[----:B------:R0:W-:Y:S02]  /*2dd00*/  STL.64 [R1+0x5a8], R10 ;  /* 0x0005a80a01007387 */ /* 0x0001e40000100a00 */
[----:B0-----:R-:W4:Y:S01]  /*2dd10*/  LDL.LU.64 R10, [R1+0x1c38] ;  /* 0x001c3800010a7983 */ /* 0x001f220000300a00 */
[----:B------:R-:W4:Y:S02]  /*2dd20*/  LDL.LU.64 R8, [R1+0x1c30] ;  /* 0x001c300001087983 */ /* 0x000f240000300a00 */
[----:B------:R-:W-:Y:S02]  /*2dd30*/  STL [R1+0x192c], R28 ;  /* 0x00192c1c01007387 */ /* 0x000fe40000100800 */
[----:B------:R-:W-:Y:S01]  /*2dd40*/  STL [R1+0x1928], R29 ;  /* 0x0019281d01007387 */ /* 0x000fe20000100800 */
[----:B----4-:R-:W-:Y:S01]  /*2dd50*/  HMMA.16816.F32.BF16 R24, R16, R24, R8 ;  /* 0x000000181018723c */ /* 0x010fe20000041808 */
[----:B------:R-:W4:Y:S01]  /*2dd60*/  LDL.LU.64 R10, [R1+0x1c28] ;  /* 0x001c2800010a7983 */ /* 0x000f220000300a00 */
[----:B------:R-:W4:Y:S11]  /*2dd70*/  LDL.LU.64 R8, [R1+0x1c20] ;  /* 0x001c200001087983 */ /* 0x000f360000300a00 */
[----:B------:R-:W-:Y:S10]  /*2dd80*/  @!UPT UIADD3 URZ, URZ, URZ, URZ ;  /* 0x0000003f3f3ff290 */ /* 0x000ff4000fffe03f */
[----:B------:R0:W-:Y:S01]  /*2dd90*/  STL.64 [R1+0x3b0], R24 ;  /* 0x0003b01801007387 */ /* 0x0001e20000100a00 */
[----:B------:R-:W-:Y:S03]  /*2dda0*/  STL.64 [R1+0x3b8], R26 ;  /* 0x0003b81a01007387 */ /* 0x000fe60000100a00 */
[----:B0-----:R-:W2:Y:S01]  /*2ddb0*/  LDL.LU R24, [R1+0xd0] ;  /* 0x0000d00001187983 */ /* 0x001ea20000300800 */
[----:B------:R-:W2:Y:S03]  /*2ddc0*/  LDL.LU R25, [R1+0xd4] ;  /* 0x0000d40001197983 */ /* 0x000ea60000300800 */
[----:B--2---:R0:W-:Y:S04]  /*2ddd0*/  STL.64 [R1+0x1b78], R24 ;  /* 0x001b781801007387 */ /* 0x0041e80000100a00 */
[----:B0-----:R-:W4:Y:S01]  /*2dde0*/  LDL.LU R24, [R1+0x120] ;  /* 0x0001200001187983 */ /* 0x001f220000300800 */
[----:B------:R-:W4:Y:S02]  /*2ddf0*/  LDL.LU R25, [R1+0x124] ;  /* 0x0001240001197983 */ /* 0x000f240000300800 */
[-C--:B----4-:R-:W-:Y:S08]  /*2de00*/  HMMA.16816.F32.BF16 R8, R12, R24.reuse, R8 ;  /* 0x000000180c08723c */ /* 0x090ff00000041808 */
[----:B------:R-:W-:Y:S11]  /*2de10*/  HMMA.16816.F32.BF16 R24, R16, R24, R20 ;  /* 0x000000181018723c */ /* 0x000ff60000041814 */
[----:B------:R-:W-:Y:S04]  /*2de20*/  @!UPT UIADD3 URZ, URZ, URZ, URZ ;  /* 0x0000003f3f3ff290 */ /* 0x000fe8000fffe03f */
[----:B------:R-:W-:Y:S01]  /*2de30*/  STL [R1+0x594], R9 ;  /* 0x0005940901007387 */ /* 0x000fe20000100800 */
[----:B------:R-:W-:Y:S02]  /*2de40*/  IMAD.MOV.U32 R29, RZ, RZ, R8 ;  /* 0x000000ffff1d7224 */ /* 0x000fe400078e0008 */
[----:B------:R0:W-:Y:S02]  /*2de50*/  STL.64 [R1+0x598], R10 ;  /* 0x0005980a01007387 */ /* 0x0001e40000100a00 */
[----:B0-----:R-:W2:Y:S01]  /*2de60*/  LDL.LU.64 R10, [R1+0x1c18] ;  /* 0x001c1800010a7983 */ /* 0x001ea20000300a00 */
[----:B------:R-:W4:Y:S02]  /*2de70*/  LDL.LU.64 R8, [R1+0x1c10] ;  /* 0x001c100001087983 */ /* 0x000f240000300a00 */
[----:B------:R-:W-:Y:S02]  /*2de80*/  STL [R1+0x1930], R29 ;  /* 0x0019301d01007387 */ /* 0x000fe40000100800 */
[----:B------:R-:W3:Y:S01]  /*2de90*/  LDL.LU.64 R20, [R1+0x1c08] ;  /* 0x001c080001147983 */ /* 0x000ee20000300a00 */
[----:B------:R0:W-:Y:S01]  /*2dea0*/  STL.64 [R1+0x3a0], R24 ;  /* 0x0003a01801007387 */ /* 0x0001e20000100a00 */
[----:B------:R-:W-:Y:S02]  /*2deb0*/  STL.64 [R1+0x3a8], R26 ;  /* 0x0003a81a01007387 */ /* 0x000fe40000100a00 */
[----:B0-----:R-:W-:-:S02]  /*2dec0*/  IMAD.MOV.U32 R24, RZ, RZ, R3 ;  /* 0x000000ffff187224 */ /* 0x001fc400078e0003 */
[----:B------:R-:W-:-:S05]  /*2ded0*/  IMAD.MOV.U32 R25, RZ, RZ, R2 ;  /* 0x000000ffff197224 */ /* 0x000fca00078e0002 */
[----:B------:R2:W-:Y:S01]  /*2dee0*/  STL.64 [R1+0x1ba0], R24 ;  /* 0x001ba01801007387 */ /* 0x0005e20000100a00 */
[----:B---3--:R-:W-:Y:S01]  /*2def0*/  HMMA.16816.F32.BF16 R4, R12, R20, R4 ;  /* 0x000000140c04723c */ /* 0x008fe20000041804 */
[----:B--2---:R-:W-:Y:S02]  /*2df00*/  IMAD.MOV.U32 R24, RZ, RZ, R11 ;  /* 0x000000ffff187224 */ /* 0x004fe400078e000b */
[----:B------:R-:W-:Y:S11]  /*2df10*/  IMAD.MOV.U32 R25, RZ, RZ, R10 ;  /* 0x000000ffff197224 */ /* 0x000ff600078e000a */
[----:B------:R-:W-:Y:S09]  /*2df20*/  @!UPT UIADD3 URZ, URZ, URZ, URZ ;  /* 0x0000003f3f3ff290 */ /* 0x000ff2000fffe03f */
[----:B------:R-:W-:Y:S01]  /*2df30*/  STL.64 [R1+0x580], R4 ;  /* 0x0005800401007387 */ /* 0x000fe20000100a00 */
[----:B------:R-:W-:Y:S02]  /*2df40*/  STL.64 [R1+0x1bf8], R14 ;  /* 0x001bf80e01007387 */ /* 0x000fe40000100a00 */
[----:B------:R-:W-:Y:S02]  /*2df50*/  STL.64 [R1+0x1bf0], R12 ;  /* 0x001bf00c01007387 */ /* 0x000fe40000100a00 */
[----:B------:R4:W-:Y:S02]  /*2df60*/  STL.64 [R1+0x1bc8], R24 ;  /* 0x001bc81801007387 */ /* 0x0009e40000100a00 */
[----:B------:R-:W-:Y:S02]  /*2df70*/  IMAD.MOV.U32 R29, RZ, RZ, R6 ;  /* 0x000000ffff1d7224 */ /* 0x000fe400078e0006 */
[----:B------:R-:W-:Y:S02]  /*2df80*/  IMAD.MOV.U32 R28, RZ, RZ, R7 ;  /* 0x000000ffff1c7224 */ /* 0x000fe400078e0007 */
[----:B----4-:R-:W-:-:S02]  /*2df90*/  IMAD.MOV.U32 R24, RZ, RZ, R9 ;  /* 0x000000ffff187224 */ /* 0x010fc400078e0009 */
[----:B------:R-:W-:-:S05]  /*2dfa0*/  IMAD.MOV.U32 R25, RZ, RZ, R8 ;  /* 0x000000ffff197224 */ /* 0x000fca00078e0008 */
[----:B------:R0:W-:Y:S04]  /*2dfb0*/  STL.64 [R1+0x1c00], R24 ;  /* 0x001c001801007387 */ /* 0x0001e80000100a00 */
        /* <DEDUP_REMOVED lines=33> */
[----:B------:R-:W-:Y:S02]  /*2e1d0*/  IMAD.MOV.U32 R2, RZ, RZ, R21 ;  /* 0x000000ffff027224 */ /* 0x000fe400078e0015 */
[----:B------:R-:W-:Y:S02]  /*2e1e0*/  IMAD.MOV.U32 R12, RZ, RZ, R3 ;  /* 0x000000ffff0c7224 */ /* 0x000fe400078e0003 */
[----:B------:R-:W-:Y:S01]  /*2e1f0*/  IMAD.MOV.U32 R13, RZ, RZ, R2 ;  /* 0x000000ffff0d7224 */ /* 0x000fe200078e0002 */
[----:B----4-:R-:W-:Y:S01]  /*2e200*/  STL.64 [R1+0x1bd8], R6 ;  /* 0x001bd80601007387 */ /* 0x010fe20000100a00 */
[----:B---3--:R0:W-:Y:S03]  /*2e210*/  STL.64 [R1+0x1bd0], R4 ;  /* 0x001bd00401007387 */ /* 0x0081e60000100a00 */
[----:B0-----:R-:W3:Y:S01]  /*2e220*/  LDL.LU.64 R4, [R1+0x380] ;  /* 0x0003800001047983 */ /* 0x001ee20000300a00 */
[----:B------:R-:W4:Y:S01]  /*2e230*/  LDL.LU.64 R6, [R1+0x388] ;  /* 0x0003880001067983 */ /* 0x000f220000300a00 */
[----:B--2---:R-:W-:Y:S02]  /*2e240*/  HMMA.16816.F32.BF16 R12, R16, R12, R24 ;  /* 0x0000000c100c723c */ /* 0x004fe40000041818 */
[----:B----4-:R-:W-:Y:S01]  /*2e250*/  STL.64 [R1+0x1be8], R6 ;  /* 0x001be80601007387 */ /* 0x010fe20000100a00 */
[----:B---3--:R0:W-:Y:S03]  /*2e260*/  STL.64 [R1+0x1be0], R4 ;  /* 0x001be00401007387 */ /* 0x0081e60000100a00 */
[----:B0-----:R-:W2:Y:S01]  /*2e270*/  LDL.LU.64 R4, [R1+0x570] ;  /* 0x0005700001047983 */ /* 0x001ea20000300a00 */
[----:B------:R-:W2:Y:S02]  /*2e280*/  LDL.LU.64 R6, [R1+0x578] ;  /* 0x0005780001067983 */ /* 0x000ea40000300a00 */
[----:B------:R-:W3:Y:S02]  /*2e290*/  LDL.LU.64 R20, [R1+0x520] ;  /* 0x0005200001147983 */ /* 0x000ee40000300a00 */
[----:B------:R-:W3:Y:S01]  /*2e2a0*/  LDL.LU.64 R22, [R1+0x528] ;  /* 0x0005280001167983 */ /* 0x000ee20000300a00 */
[----:B------:R-:W4:Y:S01]  /*2e2b0*/  LDL.LU.64 R8, [R1+0x330] ;  /* 0x0003300001087983 */ /* 0x000f220000300a00 */
[----:B------:R-:W4:Y:S02]  /*2e2c0*/  LDL.LU.64 R10, [R1+0x338] ;  /* 0x00033800010a7983 */ /* 0x000f240000300a00 */
[----:B------:R-:W-:Y:S02]  /*2e2d0*/  STL [R1+0x1938], R29 ;  /* 0x0019381d01007387 */ /* 0x000fe40000100800 */
[----:B------:R-:W-:Y:S01]  /*2e2e0*/  STL [R1+0x1934], R28 ;  /* 0x0019341c01007387 */ /* 0x000fe20000100800 */
[----:B------:R-:W2:Y:S05]  /*2e2f0*/  LDL.LU.64 R24, [R1+0x1c00] ;  /* 0x001c000001187983 */ /* 0x000eaa0000300a00 */
[----:B------:R-:W-:Y:S02]  /*2e300*/  STL.64 [R1+0x390], R12 ;  /* 0x0003900c01007387 */ /* 0x000fe40000100a00 */
[----:B------:R0:W-:Y:S02]  /*2e310*/  STL.64 [R1+0x398], R14 ;  /* 0x0003980e01007387 */ /* 0x0001e40000100a00 */
[----:B0-----:R-:W2:Y:S01]  /*2e320*/  LDL.LU.64 R14, [R1+0x1bf8] ;  /* 0x001bf800010e7983 */ /* 0x001ea20000300a00 */
[----:B------:R-:W2:Y:S02]  /*2e330*/  LDL.LU.64 R12, [R1+0x1bf0] ;  /* 0x001bf000010c7983 */ /* 0x000ea40000300a00 */
[-C--:B--2---:R-:W-:Y:S11]  /*2e340*/  HMMA.16816.F32.BF16 R4, R12, R24.reuse, R4 ;  /* 0x000000180c04723c */ /* 0x084ff60000041804 */
[----:B------:R-:W-:Y:S11]  /*2e350*/  @!UPT UIADD3 URZ, URZ, URZ, URZ ;  /* 0x0000003f3f3ff290 */ /* 0x000ff6000fffe03f */
[----:B------:R-:W-:Y:S01]  /*2e360*/  @!UPT UIADD3 URZ, URZ, URZ, URZ ;  /* 0x0000003f3f3ff290 */ /* 0x000fe2000fffe03f */
[----:B------:R0:W-:Y:S01]  /*2e370*/  STL.64 [R1+0x570], R4 ;  /* 0x0005700401007387 */ /* 0x0001e20000100a00 */
[----:B------:R-:W-:Y:S02]  /*2e380*/  IMAD.MOV.U32 R29, RZ, RZ, R6 ;  /* 0x000000ffff1d7224 */ /* 0x000fe400078e0006 */
[----:B------:R-:W-:Y:S02]  /*2e390*/  IMAD.MOV.U32 R28, RZ, RZ, R7 ;  /* 0x000000ffff1c7224 */ /* 0x000fe400078e0007 */
[----:B------:R-:W2:Y:S04]  /*2e3a0*/  LDL.LU.64 R6, [R1+0x1be8] ;  /* 0x001be80001067983 */ /* 0x000ea80000300a00 */
[----:B0-----:R-:W2:Y:S01]  /*2e3b0*/  LDL.LU.64 R4, [R1+0x1be0] ;  /* 0x001be00001047983 */ /* 0x001ea20000300a00 */
[----:B------:R-:W-:Y:S02]  /*2e3c0*/  STL [R1+0x1b18], R28 ;  /* 0x001b181c01007387 */ /* 0x000fe40000100800 */
        /* <DEDUP_REMOVED lines=58> */
[----:B------:R-:W3:Y:S11]  /*2e770*/  LDL.LU.64 R4, [R1+0x1b38] ;  /* 0x001b380001047983 */ /* 0x000ef60000300a00 */
[----:B------:R-:W-:Y:S11]  /*2e780*/  @!UPT UIADD3 URZ, URZ, URZ, URZ ;  /* 0x0000003f3f3ff290 */ /* 0x000ff6000fffe03f */
[----:B------:R-:W-:Y:S01]  /*2e790*/  STL.64 [R1+0x340], R24 ;  /* 0x0003401801007387 */ /* 0x000fe20000100a00 */
[----:B------:R-:W-:Y:S02]  /*2e7a0*/  STL.64 [R1+0x348], R26 ;  /* 0x0003481a01007387 */ /* 0x000fe40000100a00 */
[----:B------:R-:W-:Y:S02]  /*2e7b0*/  STL.64 [R1+0x1b30], R18 ;  /* 0x001b301201007387 */ /* 0x000fe40000100a00 */
[----:B------:R-:W-:Y:S01]  /*2e7c0*/  LDSM.16.M88.4 R24, [R0+0x6400] ;  /* 0x006400000018783b */ /* 0x000fe20000000200 */
[-C--:B---3--:R-:W-:Y:S08]  /*2e7d0*/  HMMA.16816.F32.BF16 R20, R12, R4.reuse, R20 ;  /* 0x000000040c14723c */ /* 0x088ff00000041814 */
[----:B----4-:R-:W-:Y:S11]  /*2e7e0*/  HMMA.16816.F32.BF16 R4, R16, R4, R8 ;  /* 0x000000041004723c */ /* 0x010ff60000041808 */
[----:B------:R-:W-:Y:S04]  /*2e7f0*/  @!UPT UIADD3 URZ, URZ, URZ, URZ ;  /* 0x0000003f3f3ff290 */ /* 0x000fe8000fffe03f */
[----:B------:R-:W-:Y:S01]  /*2e800*/  STL.64 [R1+0x520], R20 ;  /* 0x0005201401007387 */ /* 0x000fe20000100a00 */
[----:B------:R-:W-:Y:S02]  /*2e810*/  STL.64 [R1+0x528], R22 ;  /* 0x0005281601007387 */ /* 0x000fe40000100a00 */
[----:B------:R-:W-:Y:S05]  /*2e820*/  STL.64 [R1+0x1b28], R16 ;  /* 0x001b281001007387 */ /* 0x000fea0000100a00 */
[----:B------:R-:W-:Y:S01]  /*2e830*/  STL.64 [R1+0x330], R4 ;  /* 0x0003300401007387 */ /* 0x000fe20000100a00 */
[----:B------:R-:W-:Y:S02]  /*2e840*/  STL.64 [R1+0x338], R6 ;  /* 0x0003380601007387 */ /* 0x000fe40000100a00 */
[----:B------:R-:W0:Y:S02]  /*2e850*/  LDSM.16.M88.4 R4, [R0+0x4400] ;  /* 0x004400000004783b */ /* 0x000e240000000200 */
[----:B------:R-:W1:Y:S04]  /*2e860*/  LDSM.16.M88.4 R16, [R0+0x4c00] ;  /* 0x004c00000010783b */ /* 0x000e680000000200 */
[----:B------:R-:W-:Y:S01]  /*2e870*/  LDSM.16.M88.4 R20, [R0+0x5000] ;  /* 0x005000000014783b */ /* 0x000fe20000000200 */
[----:B0-----:R-:W-:-:S03]  /*2e880*/  IMAD.MOV.U32 R3, RZ, RZ, R4 ;  /* 0x000000ffff037224 */ /* 0x001fc600078e0004 */
[----:B------:R-:W-:Y:S01]  /*2e890*/  STL.64 [R1+0xa8], R6 ;  /* 0x0000a80601007387 */ /* 0x000fe20000100a00 */
[----:B------:R-:W-:Y:S02]  /*2e8a0*/  IMAD.MOV.U32 R2, RZ, RZ, R5 ;  /* 0x000000ffff027224 */ /* 0x000fe400078e0005 */
[----:B------:R-:W0:Y:S04]  /*2e8b0*/  LDSM.16.M88.4 R4, [R0+0x4800] ;  /* 0x004800000004783b */ /* 0x000e280000000200 */
[----:B-1----:R-:W-:Y:S02]  /*2e8c0*/  IMAD.MOV.U32 R29, RZ, RZ, R17 ;  /* 0x000000ffff1d7224 */ /* 0x002fe400078e0011 */
[----:B0-----:R-:W-:Y:S01]  /*2e8d0*/  IMAD.MOV.U32 R11, RZ, RZ, R4 ;  /* 0x000000ffff0b7224 */ /* 0x001fe200078e0004 */
[----:B------:R-:W-:Y:S01]  /*2e8e0*/  STL.64 [R1+0x98], R6 ;  /* 0x0000980601007387 */ /* 0x000fe20000100a00 */
[----:B------:R-:W-:-:S02]  /*2e8f0*/  IMAD.MOV.U32 R4, RZ, RZ, R16 ;  /* 0x000000ffff047224 */ /* 0x000fc400078e0010 */
[----:B------:R-:W-:Y:S02]  /*2e900*/  STL.64 [R1+0x88], R18 ;  /* 0x0000881201007387 */ /* 0x000fe40000100a00 */
[----:B------:R-:W0:Y:S02]  /*2e910*/  LDSM.16.M88.4 R16, [R0+0x5400] ;  /* 0x005400000010783b */ /* 0x000e240000000200 */
[----:B0-----:R-:W-:Y:S02]  /*2e920*/  IMAD.MOV.U32 R9, RZ, RZ, R16 ;  /* 0x000000ffff097224 */ /* 0x001fe400078e0010 */
[----:B------:R-:W-:Y:S01]  /*2e930*/  IMAD.MOV.U32 R8, RZ, RZ, R17 ;  /* 0x000000ffff087224 */ /* 0x000fe200078e0011 */
[----:B------:R0:W-:Y:S04]  /*2e940*/  STL.64 [R1+0x68], R18 ;  /* 0x0000681201007387 */ /* 0x0001e80000100a00 */
[----:B------:R1:W-:Y:S01]  /*2e950*/  STL.64 [R1+0x1ad8], R8 ;  /* 0x001ad80801007387 */ /* 0x0003e20000100a00 */
[----:B------:R-:W-:Y:S02]  /*2e960*/  STL.64 [R1+0x78], R22 ;  /* 0x0000781601007387 */ /* 0x000fe40000100a00 */
[----:B------:R2:W-:Y:S02]  /*2e970*/  STL.64 [R1+0x1ae0], R20 ;  /* 0x001ae01401007387 */ /* 0x0005e40000100a00 */
[----:B------:R-:W3:Y:S01]  /*2e980*/  LDL.LU.64 R16, [R1+0x510] ;  /* 0x0005100001107983 */ /* 0x000ee20000300a00 */
[----:B0-----:R-:W3:Y:S01]  /*2e990*/  LDL.LU.64 R18, [R1+0x518] ;  /* 0x0005180001127983 */ /* 0x001ee20000300a00 */
[----:B------:R-:W-:-:S02]  /*2e9a0*/  IMAD.MOV.U32 R10, RZ, RZ, R5 ;  /* 0x000000ffff0a7224 */ /* 0x000fc400078e0005 */
[----:B-1----:R-:W-:Y:S02]  /*2e9b0*/  IMAD.MOV.U32 R9, RZ, RZ, R4 ;  /* 0x000000ffff097224 */ /* 0x002fe400078e0004 */
[----:B------:R-:W0:Y:S01]  /*2e9c0*/  LDSM.16.M88.4 R4, [R0+0x5800] ;  /* 0x005800000004783b */ /* 0x000e220000000200 */
[----:B--2---:R-:W-:Y:S02]  /*2e9d0*/  IMAD.MOV.U32 R20, RZ, RZ, R3 ;  /* 0x000000ffff147224 */ /* 0x004fe400078e0003 */
[----:B------:R-:W-:Y:S02]  /*2e9e0*/  IMAD.MOV.U32 R21, RZ, RZ, R2 ;  /* 0x000000ffff157224 */ /* 0x000fe400078e0002 */
[----:B0-----:R-:W-:Y:S01]  /*2e9f0*/  IMAD.MOV.U32 R3, RZ, RZ, R4 ;  /* 0x000000ffff037224 */ /* 0x001fe200078e0004 */
[----:B------:R-:W-:Y:S01]  /*2ea00*/  STL.64 [R1+0x58], R6 ;  /* 0x0000580601007387 */ /* 0x000fe20000100a00 */
[----:B------:R-:W-:Y:S02]  /*2ea10*/  IMAD.MOV.U32 R2, RZ, RZ, R5 ;  /* 0x000000ffff027224 */ /* 0x000fe400078e0005 */
[----:B------:R-:W0:Y:S03]  /*2ea20*/  LDSM.16.M88.4 R4, [R0+0x5c00] ;  /* 0x005c00000004783b */ /* 0x000e260000000200 */
[----:B------:R-:W-:Y:S01]  /*2ea30*/  STL [R1+0x1b20], R2 ;  /* 0x001b200201007387 */ /* 0x000fe20000100800 */
[----:B------:R-:W-:Y:S02]  /*2ea40*/  STL [R1+0x1b1c], R3 ;  /* 0x001b1c0301007387 */ /* 0x000fe40000100800 */
[----:B0-----:R-:W-:Y:S01]  /*2ea50*/  IMAD.MOV.U32 R8, RZ, RZ, R5 ;  /* 0x000000ffff087224 */ /* 0x001fe200078e0005 */
[----:B------:R-:W-:Y:S01]  /*2ea60*/  STL.64 [R1+0x48], R6 ;  /* 0x0000480601007387 */ /* 0x000fe20000100a00 */
[----:B------:R-:W-:-:S02]  /*2ea70*/  IMAD.MOV.U32 R28, RZ, RZ, R4 ;  /* 0x000000ffff1c7224 */ /* 0x000fc400078e0004 */
[----:B------:R-:W0:Y:S04]  /*2ea80*/  LDSM.16.M88.4 R4, [R0+0x6000] ;  /* 0x006000000004783b */ /* 0x000e280000000200 */
[----:B0-----:R-:W-:Y:S01]  /*2ea90*/  IMAD.MOV.U32 R2, RZ, RZ, R4 ;  /* 0x000000ffff027224 */ /* 0x001fe200078e0004 */
[----:B------:R-:W-:Y:S01]  /*2eaa0*/  STL.64 [R1+0x38], R6 ;  /* 0x0000380601007387 */ /* 0x000fe20000100a00 */
[----:B------:R-:W-:Y:S02]  /*2eab0*/  IMAD.MOV.U32 R3, RZ, RZ, R5 ;  /* 0x000000ffff037224 */ /* 0x000fe400078e0005 */
[----:B------:R-:W0:Y:S02]  /*2eac0*/  LDSM.16.M88.4 R4, [R0+0x6800] ;  /* 0x006800000004783b */ /* 0x000e240000000200 */
[----:B0-----:R-:W-:Y:S02]  /*2ead0*/  STL.64 [R1+0x1b10], R6 ;  /* 0x001b100601007387 */ /* 0x001fe40000100a00 */
[----:B------:R0:W-:Y:S02]  /*2eae0*/  STL.64 [R1+0x1b08], R4 ;  /* 0x001b080401007387 */ /* 0x0001e40000100a00 */
[----:B0-----:R-:W2:Y:S01]  /*2eaf0*/  LDL.LU.64 R4, [R1+0x320] ;  /* 0x0003200001047983 */ /* 0x001ea20000300a00 */
[----:B------:R-:W2:Y:S01]  /*2eb00*/  LDL.LU.64 R6, [R1+0x328] ;  /* 0x0003280001067983 */ /* 0x000ea20000300a00 */
[-C--:B---3--:R-:W-:Y:S11]  /*2eb10*/  HMMA.16816.F32.BF16 R16, R12, R20.reuse, R16 ;  /* 0x000000140c10723c */ /* 0x088ff60000041810 */
        /* <DEDUP_REMOVED lines=11> */
[----:B------:R1:W-:Y:S03]  /*2ebd0*/  STL.64 [R1+0x328], R22 ;  /* 0x0003281601007387 */ /* 0x0003e60000100a00 */
[----:B0-----:R-:W3:Y:S01]  /*2ebe0*/  LDL.LU.64 R20, [R1+0x4f0] ;  /* 0x0004f00001147983 */ /* 0x001ee20000300a00 */
[----:B-1----:R-:W4:Y:S03]  /*2ebf0*/  LDL.LU.64 R22, [R1+0x4f8] ;  /* 0x0004f80001167983 */ /* 0x002f260000300a00 */
[----:B----4-:R0:W-:Y:S01]  /*2ec00*/  STL.64 [R1+0x1af0], R22 ;  /* 0x001af01601007387 */ /* 0x0101e20000100a00 */
[----:B---3--:R1:W-:Y:S02]  /*2ec10*/  STL.64 [R1+0x1ae8], R20 ;  /* 0x001ae81401007387 */ /* 0x0083e40000100a00 */
[----:B0-----:R-:W-:-:S02]  /*2ec20*/  IMAD.MOV.U32 R22, RZ, RZ, R8 ;  /* 0x000000ffff167224 */ /* 0x001fc400078e0008 */
[----:B------:R-:W-:Y:S02]  /*2ec30*/  IMAD.MOV.U32 R23, RZ, RZ, R9 ;  /* 0x000000ffff177224 */ /* 0x000fe400078e0009 */
[----:B-1----:R-:W-:Y:S02]  /*2ec40*/  IMAD.MOV.U32 R20, RZ, RZ, R11 ;  /* 0x000000ffff147224 */ /* 0x002fe400078e000b */
[----:B------:R-:W-:Y:S01]  /*2ec50*/  IMAD.MOV.U32 R21, RZ, RZ, R10 ;  /* 0x000000ffff157224 */ /* 0x000fe200078e000a */
[----:B------:R-:W3:Y:S01]  /*2ec60*/  LDL.LU.64 R8, [R1+0x300] ;  /* 0x0003000001087983 */ /* 0x000ee20000300a00 */
[----:B------:R-:W4:Y:S05]  /*2ec70*/  LDL.LU.64 R10, [R1+0x308] ;  /* 0x00030800010a7983 */ /* 0x000f2a0000300a00 */
[----:B--2---:R-:W-:Y:S01]  /*2ec80*/  HMMA.16816.F32.BF16 R4, R12, R20, R4 ;  /* 0x000000140c04723c */ /* 0x004fe20000041804 */
[----:B----4-:R-:W-:Y:S01]  /*2ec90*/  STL.64 [R1+0x1b00], R10 ;  /* 0x001b000a01007387 */ /* 0x010fe20000100a00 */
[----:B---3--:R0:W-:Y:S03]  /*2eca0*/  STL.64 [R1+0x1af8], R8 ;  /* 0x001af80801007387 */ /* 0x0081e60000100a00 */
[----:B0-----:R-:W2:Y:S01]  /*2ecb0*/  LDL.LU.64 R8, [R1+0x310] ;  /* 0x0003100001087983 */ /* 0x001ea20000300a00 */
[----:B------:R-:W2:Y:S02]  /*2ecc0*/  LDL.LU.64 R10, [R1+0x318] ;  /* 0x00031800010a7983 */ /* 0x000ea40000300a00 */
[----:B------:R-:W-:Y:S02]  /*2ecd0*/  STL.64 [R1+0x28], R26 ;  /* 0x0000281a01007387 */ /* 0x000fe40000100a00 */
[----:B------:R0:W-:Y:S02]  /*2ece0*/  STL.64 [R1+0x1a20], R24 ;  /* 0x001a201801007387 */ /* 0x0001e40000100a00 */
[----:B0-----:R-:W-:-:S02]  /*2ecf0*/  IMAD.MOV.U32 R24, RZ, RZ, R2 ;  /* 0x000000ffff187224 */ /* 0x001fc400078e0002 */
[----:B------:R-:W-:Y:S01]  /*2ed00*/  IMAD.MOV.U32 R25, RZ, RZ, R3 ;  /* 0x000000ffff197224 */ /* 0x000fe200078e0003 */
[----:B------:R-:W3:Y:S01]  /*2ed10*/  LDL.LU R2, [R1+0x1b20] ;  /* 0x001b200001027983 */ /* 0x000ee20000300800 */
[----:B------:R-:W4:Y:S03]  /*2ed20*/  LDL.LU R3, [R1+0x1b1c] ;  /* 0x001b1c0001037983 */ /* 0x000f260000300800 */
[----:B------:R0:W-:Y:S02]  /*2ed30*/  STL.64 [R1+0x1a48], R24 ;  /* 0x001a481801007387 */ /* 0x0001e40000100a00 */
[----:B0-----:R-:W-:Y:S02]  /*2ed40*/  IMAD.MOV.U32 R24, RZ, RZ, R28 ;  /* 0x000000ffff187224 */ /* 0x001fe400078e001c */
[----:B------:R-:W-:Y:S01]  /*2ed50*/  IMAD.MOV.U32 R25, RZ, RZ, R22 ;  /* 0x000000ffff197224 */ /* 0x000fe200078e0016 */
[----:B------:R-:W3:Y:S04]  /*2ed60*/  LDL.LU R28, [R1+0x1b18] ;  /* 0x001b1800011c7983 */ /* 0x000ee80000300800 */
[----:B------:R-:W-:Y:S01]  /*2ed70*/  STL.64 [R1+0x1a70], R24 ;  /* 0x001a701801007387 */ /* 0x000fe20000100a00 */
[----:B------:R-:W-:Y:S02]  /*2ed80*/  STL.64 [R1+0x500], R4 ;  /* 0x0005000401007387 */ /* 0x000fe40000100a00 */
[----:B------:R0:W-:Y:S02]  /*2ed90*/  STL.64 [R1+0x508], R6 ;  /* 0x0005080601007387 */ /* 0x0001e40000100a00 */
[----:B0-----:R-:W3:Y:S01]  /*2eda0*/  LDL.LU.64 R6, [R1+0x1b10] ;  /* 0x001b100001067983 */ /* 0x001ee20000300a00 */
[----:B------:R-:W4:Y:S02]  /*2edb0*/  LDL.LU.64 R4, [R1+0x1b08] ;  /* 0x001b080001047983 */ /* 0x000f240000300a00 */
[----:B------:R-:W-:-:S02]  /*2edc0*/  IMAD.MOV.U32 R24, RZ, RZ, R23 ;  /* 0x000000ffff187224 */ /* 0x000fc400078e0017 */
[----:B--2---:R-:W-:Y:S01]  /*2edd0*/  HMMA.16816.F32.BF16 R20, R16, R20, R8 ;  /* 0x000000141014723c */ /* 0x004fe20000041808 */
[----:B---3--:R-:W-:Y:S01]  /*2ede0*/  STL.64 [R1+0x18], R6 ;  /* 0x0000180601007387 */ /* 0x008fe20000100a00 */
[----:B----4-:R0:W-:Y:S03]  /*2edf0*/  STL.64 [R1+0x1a08], R4 ;  /* 0x001a080401007387 */ /* 0x0101e60000100a00 */
[----:B0-----:R-:W2:Y:S01]  /*2ee00*/  LDL.LU.64 R4, [R1+0x4e0] ;  /* 0x0004e00001047983 */ /* 0x001ea20000300a00 */
[----:B------:R-:W2:Y:S02]  /*2ee10*/  LDL.LU.64 R6, [R1+0x4e8] ;  /* 0x0004e80001067983 */ /* 0x000ea40000300a00 */
[----:B------:R-:W3:Y:S02]  /*2ee20*/  LDL.LU.64 R10, [R1+0x1b00] ;  /* 0x001b0000010a7983 */ /* 0x000ee40000300a00 */
[----:B------:R-:W3:Y:S11]  /*2ee30*/  LDL.LU.64 R8, [R1+0x1af8] ;  /* 0x001af80001087983 */ /* 0x000ef60000300a00 */
[----:B------:R-:W-:Y:S02]  /*2ee40*/  @!UPT UIADD3 URZ, URZ, URZ, URZ ;  /* 0x0000003f3f3ff290 */ /* 0x000fe4000fffe03f */
[----:B------:R-:W-:Y:S01]  /*2ee50*/  STL.64 [R1+0x310], R20 ;  /* 0x0003101401007387 */ /* 0x000fe20000100a00 */
[----:B------:R0:W-:Y:S03]  /*2ee60*/  STL.64 [R1+0x318], R22 ;  /* 0x0003181601007387 */ /* 0x0001e60000100a00 */
[----:B0-----:R-:W4:Y:S01]  /*2ee70*/  LDL.LU.64 R22, [R1+0x1af0] ;  /* 0x001af00001167983 */ /* 0x001f220000300a00 */
[----:B------:R-:W4:Y:S02]  /*2ee80*/  LDL.LU.64 R20, [R1+0x1ae8] ;  /* 0x001ae80001147983 */ /* 0x000f240000300a00 */
[----:B------:R-:W-:-:S07]  /*2ee90*/  IMAD.MOV.U32 R25, RZ, RZ, R29 ;  /* 0x000000ffff197224 */ /* 0x000fce00078e001d */
[-C--:B----4-:R-:W-:Y:S11]  /*2eea0*/  HMMA.16816.F32.BF16 R20, R12, R24.reuse, R20 ;  /* 0x000000180c14723c */ /* 0x090ff60000041814 */
[----:B------:R-:W-:Y:S11]  /*2eeb0*/  @!UPT UIADD3 URZ, URZ, URZ, URZ ;  /* 0x0000003f3f3ff290 */ /* 0x000ff6000fffe03f */
[----:B------:R-:W-:Y:S01]  /*2eec0*/  @!UPT UIADD3 URZ, URZ, URZ, URZ ;  /* 0x0000003f3f3ff290 */ /* 0x000fe2000fffe03f */
[----:B------:R0:W-:Y:S01]  /*2eed0*/  STL.64 [R1+0x4f0], R20 ;  /* 0x0004f01401007387 */ /* 0x0001e20000100a00 */
[----:B------:R-:W-:Y:S03]  /*2eee0*/  STL.64 [R1+0x4f8], R22 ;  /* 0x0004f81601007387 */ /* 0x000fe60000100a00 */
[----:B0-----:R-:W2:Y:S01]  /*2eef0*/  LDL.LU.64 R20, [R1+0x1ae0] ;  /* 0x001ae00001147983 */ /* 0x001ea20000300a00 */
[----:B---3--:R-:W-:Y:S01]  /*2ef00*/  HMMA.16816.F32.BF16 R24, R16, R24, R8 ;  /* 0x000000181018723c */ /* 0x008fe20000041808 */
[----:B------:R-:W3:Y:S11]  /*2ef10*/  LDL.LU.64 R8, [R1+0x1ad8] ;  /* 0x001ad80001087983 */ /* 0x000ef60000300a00 */
[----:B------:R-:W-:Y:S11]  /*2ef20*/  @!UPT UIADD3 URZ, URZ, URZ, URZ ;  /* 0x0000003f3f3ff290 */ /* 0x000ff6000fffe03f */
[----:B------:R0:W-:Y:S01]  /*2ef30*/  STL.64 [R1+0x300], R24 ;  /* 0x0003001801007387 */ /* 0x0001e20000100a00 */
[----:B------:R-:W-:Y:S02]  /*2ef40*/  STL.64 [R1+0x308], R26 ;  /* 0x0003081a01007387 */ /* 0x000fe40000100a00 */
[----:B0-----:R-:W-:Y:S02]  /*2ef50*/  IMAD.MOV.U32 R24, RZ, RZ, R3 ;  /* 0x000000ffff187224 */ /* 0x001fe400078e0003 */
[----:B------:R-:W-:-:S05]  /*2ef60*/  IMAD.MOV.U32 R25, RZ, RZ, R2 ;  /* 0x000000ffff197224 */ /* 0x000fca00078e0002 */
[----:B------:R3:W-:Y:S01]  /*2ef70*/  STL.64 [R1+0x1a98], R24 ;  /* 0x001a981801007387 */ /* 0x0007e20000100a00 */
[----:B--2---:R-:W-:Y:S01]  /*2ef80*/  HMMA.16816.F32.BF16 R4, R12, R20, R4 ;  /* 0x000000140c04723c */ /* 0x004fe20000041804 */
[----:B---3--:R-:W-:Y:S02]  /*2ef90*/  IMAD.MOV.U32 R24, RZ, RZ, R9 ;  /* 0x000000ffff187224 */ /* 0x008fe400078e0009 */
[----:B------:R-:W-:Y:S11]  /*2efa0*/  IMAD.MOV.U32 R25, RZ, RZ, R8 ;  /* 0x000000ffff197224 */ /* 0x000ff600078e0008 */
[----:B------:R-:W-:Y:S09]  /*2efb0*/  @!UPT UIADD3 URZ, URZ, URZ, URZ ;  /* 0x0000003f3f3ff290 */ /* 0x000ff2000fffe03f */
[----:B------:R-:W-:Y:S01]  /*2efc0*/  STL.64 [R1+0x4e0], R4 ;  /* 0x0004e00401007387 */ /* 0x000fe20000100a00 */
[----:B------:R-:W-:Y:S02]  /*2efd0*/  STL.64 [R1+0x4e8], R6 ;  /* 0x0004e80601007387 */ /* 0x000fe40000100a00 */
[----:B------:R-:W-:Y:S02]  /*2efe0*/  STL.64 [R1+0x1ac8], R14 ;  /* 0x001ac80e01007387 */ /* 0x000fe40000100a00 */
[----:B------:R-:W-:Y:S01]  /*2eff0*/  STL.64 [R1+0x1ac0], R12 ;  /* 0x001ac00c01007387 */ /* 0x000fe20000100a00 */
        /* <DEDUP_REMOVED lines=50> */
[----:B------:R-:W2:Y:S08]  /*2f320*/  LDL.LU.64 R24, [R1+0x1ad0] ;  /* 0x001ad00001187983 */ /* 0x000eb00000300a00 */
[----:B------:R-:W-:Y:S01]  /*2f330*/  STL.64 [R1+0x2f0], R12 ;  /* 0x0002f00c01007387 */ /* 0x000fe20000100a00 */
[----:B------:R0:W-:Y:S04]  /*2f340*/  STL.64 [R1+0x2f8], R14 ;  /* 0x0002f80e01007387 */ /* 0x0001e80000100a00 */
        /* <DEDUP_REMOVED lines=56> */
[----:B------:R-:W-:Y:S03]  /*2f6d0*/  STL [R1+0x2b8], R26 ;  /* 0x0002b81a01007387 */ /* 0x000fe60000100800 */
[----:B0-----:R-:W2:Y:S01]  /*2f6e0*/  LDL.LU.64 R24, [R1+0x1a20] ;  /* 0x001a200001187983 */ /* 0x001ea20000300a00 */
[----:B------:R-:W-:-:S05]  /*2f6f0*/  IMAD.MOV.U32 R2, RZ, RZ, R27 ;  /* 0x000000ffff027224 */ /* 0x000fca00078e001b */
[----:B------:R-:W-:Y:S01]  /*2f700*/  STL [R1+0x1450], R2 ;  /* 0x0014500201007387 */ /* 0x000fe20000100800 */
        /* <DEDUP_REMOVED lines=10> */
[----:B------:R-:W-:Y:S01]  /*2f7b0*/  @!UPT UIADD3 URZ, URZ, URZ, URZ ;  /* 0x0000003f3f3ff290 */ /* 0x000fe2000fffe03f */
[----:B------:R-:W-:Y:S01]  /*2f7c0*/  IMAD.MOV.U32 R2, RZ, RZ, R26 ;  /* 0x000000ffff027224 */ /* 0x000fe200078e001a */
[----:B------:R-:W-:Y:S01]  /*2f7d0*/  STL.64 [R1+0x2a0], R24 ;  /* 0x0002a01801007387 */ /* 0x000fe20000100a00 */
[----:B------:R-:W-:Y:S02]  /*2f7e0*/  STL [R1+0x2ac], R27 ;  /* 0x0002ac1b01007387 */ /* 0x000fe40000100800 */
[----:B------:R-:W0:Y:S01]  /*2f7f0*/  LDSM.16.M88.4 R24, [R0+0x7000] ;  /* 0x007000000018783b */ /* 0x000e220000000200 */
[----:B------:R1:W-:Y:S01]  /*2f800*/  STL [R1+0x1454], R2 ;  /* 0x0014540201007387 */ /* 0x0003e20000100800 */
[-C--:B---3--:R-:W-:Y:S08]  /*2f810*/  HMMA.16816.F32.BF16 R20, R12, R4.reuse, R20 ;  /* 0x000000040c14723c */ /* 0x088ff00000041814 */
[----:B----4-:R-:W-:Y:S01]  /*2f820*/  HMMA.16816.F32.BF16 R4, R16, R4, R8 ;  /* 0x000000041004723c */ /* 0x010fe20000041808 */
[----:B------:R-:W-:Y:S11]  /*2f830*/  LDSM.16.M88.4 R8, [R0+0x7800] ;  /* 0x007800000008783b */ /* 0x000ff60000000200 */
[----:B------:R-:W-:Y:S11]  /*2f840*/  @!UPT UIADD3 URZ, URZ, URZ, URZ ;  /* 0x0000003f3f3ff290 */ /* 0x000ff6000fffe03f */
[----:B------:R-:W-:Y:S01]  /*2f850*/  STL [R1+0x290], R4 ;  /* 0x0002900401007387 */ /* 0x000fe20000100800 */
[----:B------:R-:W-:Y:S02]  /*2f860*/  STL.64 [R1+0x480], R20 ;  /* 0x0004801401007387 */ /* 0x000fe40000100a00 */
[----:B------:R-:W-:Y:S02]  /*2f870*/  STL.64 [R1+0x488], R22 ;  /* 0x0004881601007387 */ /* 0x000fe40000100a00 */
[----:B------:R-:W-:Y:S01]  /*2f880*/  STL.64 [R1+0x298], R6 ;  /* 0x0002980601007387 */ /* 0x000fe20000100a00 */
[----:B------:R-:W-:Y:S01]  /*2f890*/  STL.64 [R1+0x19a8], R18 ;  /* 0x0019a81201007387 */ /* 0x000fe20000100a00 */
[----:B------:R2:W-:Y:S02]  /*2f8a0*/  STL.64 [R1+0x19a0], R16 ;  /* 0x0019a01001007387 */ /* 0x0005e40000100a00 */
[----:B-1----:R-:W-:Y:S01]  /*2f8b0*/  IMAD.MOV.U32 R2, RZ, RZ, R5 ;  /* 0x000000ffff027224 */ /* 0x002fe200078e0005 */
[----:B------:R-:W-:Y:S04]  /*2f8c0*/  LDSM.16.M88.4 R20, [R0+0x7400] ;  /* 0x007400000014783b */ /* 0x000fe80000000200 */
[----:B------:R-:W1:Y:S04]  /*2f8d0*/  LDSM.16.M88.4 R4, [R0+0x6c00] ;  /* 0x006c00000004783b */ /* 0x000e680000000200 */
[----:B--2---:R-:W2:Y:S01]  /*2f8e0*/  LDL.LU.64 R16, [R1+0x5d0] ;  /* 0x0005d00001107983 */ /* 0x004ea20000300a00 */
[----:B------:R-:W3:Y:S03]  /*2f8f0*/  LDL.LU.64 R18, [R1+0x5d8] ;  /* 0x0005d80001127983 */ /* 0x000ee60000300a00 */
[----:B---3--:R-:W-:Y:S01]  /*2f900*/  STL.64 [R1+0x19c0], R18 ;  /* 0x0019c01201007387 */ /* 0x008fe20000100a00 */
[----:B--2---:R2:W-:Y:S03]  /*2f910*/  STL.64 [R1+0x19b8], R16 ;  /* 0x0019b81001007387 */ /* 0x0045e60000100a00 */
        /* <DEDUP_REMOVED lines=13> */
[----:B------:R-:W2:Y:S02]  /*2f9f0*/  LDL.LU.64 R18, [R1+0x478] ;  /* 0x0004780001127983 */ /* 0x000ea40000300a00 */
[----:B------:R-:W-:Y:S02]  /*2fa00*/  STL [R1+0x1458], R2 ;  /* 0x0014580201007387 */ /* 0x000fe40000100800 */
[----:B0-----:R-:W-:Y:S01]  /*2fa10*/  STL.64 [R1+0x1a00], R26 ;  /* 0x001a001a01007387 */ /* 0x001fe20000100a00 */
[----:B-1----:R-:W-:Y:S01]  /*2fa20*/  STL.64 [R1], R4 ;  /* 0x0000000401007387 */ /* 0x002fe20000100a00 */
[----:B------:R-:W-:Y:S02]  /*2fa30*/  STL.64 [R1+0x8], R6 ;  /* 0x0000080601007387 */ /* 0x000fe40000100a00 */
[----:B------:R0:W-:Y:S02]  /*2fa40*/  STL.64 [R1+0x19f8], R24 ;  /* 0x0019f81801007387 */ /* 0x0001e40000100a00 */
[----:B------:R-:W1:Y:S01]  /*2fa50*/  LDSM.16.M88.4 R4, [R0+0x7c00] ;  /* 0x007c00000004783b */ /* 0x000e620000000200 */
[----:B0-----:R-:W2:Y:S03]  /*2fa60*/  LDL.LU.64 R24, [R1] ;  /* 0x0000000001187983 */ /* 0x001ea60000300a00 */
[----:B------:R0:W-:Y:S02]  /*2fa70*/  STL [R1+0x12e4], R0 ;  /* 0x0012e40001007387 */ /* 0x0001e40000100800 */
[----:B0-----:R-:W3:Y:S01]  /*2fa80*/  LDL R0, [R1+0xe90] ;  /* 0x000e900001007983 */ /* 0x001ee20000100800 */
[----:B------:R-:W4:Y:S01]  /*2fa90*/  LDL.LU.64 R26, [R1+0x1a00] ;  /* 0x001a0000011a7983 */ /* 0x000f220000300a00 */
[----:B--2---:R-:W-:Y:S01]  /*2faa0*/  HMMA.16816.F32.BF16 R16, R12, R24, R16 ;  /* 0x000000180c10723c */ /* 0x004fe20000041810 */
[----:B------:R-:W-:-:S02]  /*2fab0*/  IMAD.MOV.U32 R29, RZ, RZ, R24 ;  /* 0x000000ffff1d7224 */ /* 0x000fc400078e0018 */
[----:B------:R-:W-:Y:S02]  /*2fac0*/  IMAD.MOV.U32 R3, RZ, RZ, R25 ;  /* 0x000000ffff037224 */ /* 0x000fe400078e0019 */
[----:B------:R-:W2:Y:S11]  /*2fad0*/  LDL.LU.64 R24, [R1+0x19f8] ;  /* 0x0019f80001187983 */ /* 0x000eb60000300a00 */
[----:B------:R-:W-:Y:S07]  /*2fae0*/  @!UPT UIADD3 URZ, URZ, URZ, URZ ;  /* 0x0000003f3f3ff290 */ /* 0x000fee000fffe03f */
[----:B------:R-:W-:Y:S01]  /*2faf0*/  STL.64 [R1+0x470], R16 ;  /* 0x0004701001007387 */ /* 0x000fe20000100a00 */
[----:B------:R0:W-:Y:S02]  /*2fb00*/  STL [R1+0x478], R18 ;  /* 0x0004781201007387 */ /* 0x0001e40000100800 */
[----:B------:R-:W-:Y:S02]  /*2fb10*/  IMAD.MOV.U32 R2, RZ, RZ, R19 ;  /* 0x000000ffff027224 */ /* 0x000fe400078e0013 */
[----:B0-----:R-:W2:Y:S01]  /*2fb20*/  LDL.LU.64 R18, [R1+0x19f0] ;  /* 0x0019f00001127983 */ /* 0x001ea20000300a00 */
[----:B------:R-:W2:Y:S02]  /*2fb30*/  LDL.LU.64 R16, [R1+0x19e8] ;  /* 0x0019e80001107983 */ /* 0x000ea40000300a00 */
[----:B------:R-:W-:Y:S01]  /*2fb40*/  STL [R1+0x17c0], R2 ;  /* 0x0017c00201007387 */ /* 0x000fe20000100800 */
[C---:B--2---:R-:W-:Y:S11]  /*2fb50*/  HMMA.16816.F32.BF16 R16, R12.reuse, R24, R16 ;  /* 0x000000180c10723c */ /* 0x044ff60000041810 */
[----:B------:R-:W-:Y:S11]  /*2fb60*/  @!UPT UIADD3 URZ, URZ, URZ, URZ ;  /* 0x0000003f3f3ff290 */ /* 0x000ff6000fffe03f */
[----:B------:R-:W-:Y:S01]  /*2fb70*/  @!UPT UIADD3 URZ, URZ, URZ, URZ ;  /* 0x0000003f3f3ff290 */ /* 0x000fe2000fffe03f */
[----:B------:R-:W-:Y:S01]  /*2fb80*/  STL.64 [R1+0x460], R16 ;  /* 0x0004601001007387 */ /* 0x000fe20000100a00 */
[----:B------:R0:W-:Y:S03]  /*2fb90*/  STL.64 [R1+0x468], R18 ;  /* 0x0004681201007387 */ /* 0x0001e60000100a00 */
[----:B0-----:R-:W2:Y:S01]  /*2fba0*/  LDL.LU.64 R18, [R1+0x19e0] ;  /* 0x0019e00001127983 */ /* 0x001ea20000300a00 */
[----:B------:R-:W2:Y:S02]  /*2fbb0*/  LDL.LU.64 R16, [R1+0x19d8] ;  /* 0x0019d80001107983 */ /* 0x000ea40000300a00 */
[C---:B--2---:R-:W-:Y:S11]  /*2fbc0*/  HMMA.16816.F32.BF16 R16, R12.reuse, R20, R16 ;  /* 0x000000140c10723c */ /* 0x044ff60000041810 */
        /* <DEDUP_REMOVED lines=8> */
[----:B--2---:R-:W-:Y:S11]  /*2fc50*/  HMMA.16816.F32.BF16 R16, R12, R8, R16 ;  /* 0x000000080c10723c */ /* 0x004ff60000041810 */
[----:B------:R-:W-:Y:S11]  /*2fc60*/  @!UPT UIADD3 URZ, URZ, URZ, URZ ;  /* 0x0000003f3f3ff290 */ /* 0x000ff6000fffe03f */
[----:B------:R-:W-:Y:S01]  /*2fc70*/  @!UPT UIADD3 URZ, URZ, URZ, URZ ;  /* 0x0000003f3f3ff290 */ /* 0x000fe2000fffe03f */
[----:B------:R-:W-:Y:S01]  /*2fc80*/  STL.64 [R1+0x440], R16 ;  /* 0x0004401001007387 */ /* 0x000fe20000100a00 */
[----:B------:R0:W-:Y:S03]  /*2fc90*/  STL.64 [R1+0x448], R18 ;  /* 0x0004481201007387 */ /* 0x0001e60000100a00 */
[----:B0-----:R-:W1:Y:S01]  /*2fca0*/  LDL.LU.64 R18, [R1+0x19c0] ;  /* 0x0019c00001127983 */ /* 0x001e620000300a00 */
[----:B------:R-:W1:Y:S02]  /*2fcb0*/  LDL.LU.64 R16, [R1+0x19b8] ;  /* 0x0019b80001107983 */ /* 0x000e640000300a00 */
[----:B------:R-:W-:Y:S02]  /*2fcc0*/  STL.64 [R1+0x1990], R10 ;  /* 0x0019900a01007387 */ /* 0x000fe40000100a00 */
[----:B------:R0:W-:Y:S02]  /*2fcd0*/  STL.64 [R1+0x1988], R8 ;  /* 0x0019880801007387 */ /* 0x0001e40000100a00 */
[----:B0-----:R-:W-:-:S02]  /*2fce0*/  IMAD.MOV.U32 R8, RZ, RZ, R29 ;  /* 0x000000ffff087224 */ /* 0x001fc400078e001d */
[----:B------:R-:W-:Y:S01]  /*2fcf0*/  IMAD.MOV.U32 R9, RZ, RZ, R3 ;  /* 0x000000ffff097224 */ /* 0x000fe200078e0003 */
[----:B------:R-:W2:Y:S01]  /*2fd00*/  LDL.LU R29, [R1+0x19b4] ;  /* 0x0019b400011d7983 */ /* 0x000ea20000300800 */
[----:B------:R-:W2:Y:S01]  /*2fd10*/  LDL.LU R3, [R1+0x19b0] ;  /* 0x0019b00001037983 */ /* 0x000ea20000300800 */
[----:B-1----:R-:W-:Y:S02]  /*2fd20*/  HMMA.16816.F32.BF16 R12, R12, R4, R16 ;  /* 0x000000040c0c723c */ /* 0x002fe40000041810 */
[----:B------:R-:W2:Y:S01]  /*2fd30*/  LDL.LU.64 R18, [R1+0x19a8] ;  /* 0x0019a80001127983 */ /* 0x000ea20000300a00 */
[----:B------:R-:W2:Y:S11]  /*2fd40*/  LDL.LU.64 R16, [R1+0x19a0] ;  /* 0x0019a00001107983 */ /* 0x000eb60000300a00 */
[----:B------:R-:W-:Y:S09]  /*2fd50*/  @!UPT UIADD3 URZ, URZ, URZ, URZ ;  /* 0x0000003f3f3ff290 */ /* 0x000ff2000fffe03f */
[----:B------:R-:W-:Y:S01]  /*2fd60*/  STL.64 [R1+0x210], R12 ;  /* 0x0002100c01007387 */ /* 0x000fe20000100a00 */
[----:B------:R-:W-:Y:S02]  /*2fd70*/  STL [R1+0x218], R14 ;  /* 0x0002180e01007387 */ /* 0x000fe40000100800 */
[----:B------:R-:W-:Y:S02]  /*2fd80*/  IMAD.MOV.U32 R2, RZ, RZ, R15 ;  /* 0x000000ffff027224 */ /* 0x000fe400078e000f */
[----:B---3--:R-:W0:Y:S01]  /*2fd90*/  LDSM.16.MT88.4 R12, [R0+0x8400] ;  /* 0x00840000000c783b */ /* 0x008e220000004200 */
[----:B------:R-:W-:Y:S02]  /*2fda0*/  STL.64 [R1+0x1980], R6 ;  /* 0x0019800601007387 */ /* 0x000fe40000100a00 */
[----:B------:R1:W-:Y:S02]  /*2fdb0*/  STL.64 [R1+0x1978], R4 ;  /* 0x0019780401007387 */ /* 0x0003e40000100a00 */
[----:B-1----:R-:W3:Y:S01]  /*2fdc0*/  LDL.LU.64 R4, [R1+0x1f0] ;  /* 0x0001f00001047983 */ /* 0x002ee20000300a00 */
[----:B------:R-:W3:Y:S03]  /*2fdd0*/  LDL.LU.64 R6, [R1+0x1f8] ;  /* 0x0001f80001067983 */ /* 0x000ee60000300a00 */
[----:B0-----:R-:W-:Y:S01]  /*2fde0*/  STL.64 [R1+0x1970], R14 ;  /* 0x0019700e01007387 */ /* 0x001fe20000100a00 */
[----:B------:R0:W-:Y:S03]  /*2fdf0*/  STL.64 [R1+0x1968], R12 ;  /* 0x0019680c01007387 */ /* 0x0001e60000100a00 */
[----:B0-----:R-:W2:Y:S01]  /*2fe00*/  LDL.LU.64 R12, [R1+0x200] ;  /* 0x00020000010c7983 */ /* 0x001ea20000300a00 */
[----:B------:R-:W2:Y:S02]  /*2fe10*/  LDL.LU.64 R14, [R1+0x208] ;  /* 0x00020800010e7983 */ /* 0x000ea40000300a00 */
[C---:B--2---:R-:W-:Y:S08]  /*2fe20*/  HMMA.16816.F32.BF16 R8, R16.reuse, R8, R12 ;  /* 0x000000081008723c */ /* 0x044ff0000004180c */
[----:B---3--:R-:W-:Y:S11]  /*2fe30*/  HMMA.16816.F32.BF16 R12, R16, R24, R4 ;  /* 0x00000018100c723c */ /* 0x008ff60000041804 */
[----:B------:R-:W-:Y:S04]  /*2fe40*/  @!UPT UIADD3 URZ, URZ, URZ, URZ ;  /* 0x0000003f3f3ff290 */ /* 0x000fe8000fffe03f */
[----:B------:R0:W-:Y:S01]  /*2fe50*/  STL.64 [R1+0x200], R8 ;  /* 0x0002000801007387 */ /* 0x0001e20000100a00 */
[----:B------:R1:W-:Y:S02]  /*2fe60*/  STL [R1+0x208], R10 ;  /* 0x0002080a01007387 */ /* 0x0003e40000100800 */
[----:B------:R-:W-:Y:S01]  /*2fe70*/  IMAD.MOV.U32 R0, RZ, RZ, R11 ;  /* 0x000000ffff007224 */ /* 0x000fe200078e000b */
[----:B0-----:R-:W2:Y:S01]  /*2fe80*/  LDL.LU.64 R8, [R1+0x1e0] ;  /* 0x0001e00001087983 */ /* 0x001ea20000300a00 */
[----:B-1----:R-:W2:Y:S03]  /*2fe90*/  LDL.LU.64 R10, [R1+0x1e8] ;  /* 0x0001e800010a7983 */ /* 0x002ea60000300a00 */
[----:B------:R-:W-:Y:S02]  /*2fea0*/  STL [R1+0x145c], R0 ;  /* 0x00145c0001007387 */ /* 0x000fe40000100800 */
[----:B------:R-:W3:Y:S01]  /*2feb0*/  LDL.LU.64 R4, [R1+0x1d0] ;  /* 0x0001d00001047983 */ /* 0x000ee20000300a00 */
[----:B------:R-:W3:Y:S01]  /*2fec0*/  LDL.LU.64 R6, [R1+0x1d8] ;  /* 0x0001d80001067983 */ /* 0x000ee20000300a00 */
[----:B------:R0:W-:Y:S02]  /*2fed0*/  STL.64 [R1+0x1f0], R12 ;  /* 0x0001f00c01007387 */ /* 0x0001e40000100a00 */
[----:B------:R1:W-:Y:S01]  /*2fee0*/  STL.64 [R1+0x1f8], R14 ;  /* 0x0001f80e01007387 */ /* 0x0003e20000100a00 */
[----:B0-----:R-:W3:Y:S01]  /*2fef0*/  LDL.LU.64 R12, [R1+0x1c0] ;  /* 0x0001c000010c7983 */ /* 0x001ee20000300a00 */
[----:B-1----:R-:W3:Y:S02]  /*2ff00*/  LDL.LU.64 R14, [R1+0x1c8] ;  /* 0x0001c800010e7983 */ /* 0x002ee40000300a00 */
[----:B----4-:R0:W-:Y:S02]  /*2ff10*/  STL.64 [R1+0x1940], R26 ;  /* 0x0019401a01007387 */ /* 0x0101e40000100a00 */
[----:B------:R-:W4:Y:S01]  /*2ff20*/  LDL.LU R24, [R1+0x270] ;  /* 0x0002700001187983 */ /* 0x000f220000300800 */
[----:B------:R-:W4:Y:S01]  /*2ff30*/  LDL.LU R25, [R1+0x274] ;  /* 0x0002740001197983 */ /* 0x000f220000300800 */
[----:B0-----:R-:W-:-:S03]  /*2ff40*/  IMAD.MOV.U32 R26, RZ, RZ, R3 ;  /* 0x000000ffff1a7224 */ /* 0x001fc600078e0003 */
[----:B------:R-:W3:Y:S01]  /*2ff50*/  LDL.LU R3, [R1+0x199c] ;  /* 0x00199c0001037983 */ /* 0x000ee20000300800 */
[----:B------:R-:W3:Y:S01]  /*2ff60*/  LDL.LU R27, [R1+0x27c] ;  /* 0x00027c00011b7983 */ /* 0x000ee20000300800 */
[----:B--2---:R-:W-:Y:S11]  /*2ff70*/  HMMA.16816.F32.BF16 R8, R16, R20, R8 ;  /* 0x000000141008723c */ /* 0x004ff60000041808 */
[----:B------:R-:W-:Y:S11]  /*2ff80*/  @!UPT UIADD3 URZ, URZ, URZ, URZ ;  /* 0x0000003f3f3ff290 */ /* 0x000ff6000fffe03f */
[----:B------:R-:W-:Y:S02]  /*2ff90*/  @!UPT UIADD3 URZ, URZ, URZ, URZ ;  /* 0x0000003f3f3ff290 */ /* 0x000fe4000fffe03f */
[----:B------:R-:W-:Y:S01]  /*2ffa0*/  IMAD.MOV.U32 R0, RZ, RZ, R11 ;  /* 0x000000ffff007224 */ /* 0x000fe200078e000b */
[----:B---3--:R-:W-:Y:S01]  /*2ffb0*/  STL.64 [R1+0x1958], R26 ;  /* 0x0019581a01007387 */ /* 0x008fe20000100a00 */
[----:B----4-:R0:W-:Y:S03]  /*2ffc0*/  STL.64 [R1+0x1950], R24 ;  /* 0x0019501801007387 */ /* 0x0101e60000100a00 */
[----:B0-----:R-:W2:Y:S01]  /*2ffd0*/  LDL.LU R24, [R1+0x280] ;  /* 0x0002800001187983 */ /* 0x001ea20000300800 */
[----:B------:R-:W2:Y:S02]  /*2ffe0*/  LDL.LU R25, [R1+0x284] ;  /* 0x0002840001197983 */ /* 0x000ea40000300800 */
[----:B------:R-:W2:Y:S02]  /*2fff0*/  LDL.LU R26, [R1+0x288] ;  /* 0x00028800011a7983 */ /* 0x000ea40000300800 */
[----:B------:R-:W-:-:S02]  /*30000*/  IMAD.MOV.U32 R27, RZ, RZ, R3 ;  /* 0x000000ffff1b7224 */ /* 0x000fc400078e0003 */
[----:B------:R-:W3:Y:S01]  /*30010*/  LDL.LU R3, [R1+0x1998] ;  /* 0x0019980001037983 */ /* 0x000ee20000300800 */
[----:B------:R-:W-:Y:S02]  /*30020*/  STL.64 [R1+0x1e0], R8 ;  /* 0x0001e00801007387 */ /* 0x000fe40000100a00 */
[----:B------:R0:W-:Y:S02]  /*30030*/  STL [R1+0x1e8], R10 ;  /* 0x0001e80a01007387 */ /* 0x0001e40000100800 */
[----:B0-----:R-:W4:Y:S01]  /*30040*/  LDL.LU.64 R10, [R1+0x1990] ;  /* 0x00199000010a7983 */ /* 0x001f220000300a00 */
[----:B------:R-:W2:Y:S02]  /*30050*/  LDL.LU.64 R8, [R1+0x1988] ;  /* 0x0019880001087983 */ /* 0x000ea40000300a00 */
[----:B------:R0:W-:Y:S02]  /*30060*/  STL.64 [R1+0x1960], R22 ;  /* 0x0019601601007387 */ /* 0x0001e40000100a00 */
[----:B0-----:R-:W3:Y:S01]  /*30070*/  LDL.LU.64 R22, [R1+0x1b8] ;  /* 0x0001b80001167983 */ /* 0x001ee20000300a00 */
        /* <DEDUP_REMOVED lines=14> */
[----:B0-----:R-:W4:Y:S01]  /*30160*/  LDL R18, [R1+0x198] ;  /* 0x0001980001127983 */ /* 0x001f220000100800 */
[----:B---3--:R-:W-:Y:S02]  /*30170*/  IMAD.MOV.U32 R19, RZ, RZ, R3 ;  /* 0x000000ffff137224 */ /* 0x008fe400078e0003 */
[----:B------:R-:W-:Y:S02]  /*30180*/  IMAD.MOV.U32 R8, RZ, RZ, R22 ;  /* 0x000000ffff087224 */ /* 0x000fe400078e0016 */
[----:B------:R-:W-:Y:S01]  /*30190*/  IMAD.MOV.U32 R4, RZ, RZ, R23 ;  /* 0x000000ffff047224 */ /* 0x000fe200078e0017 */
[C---:B--2---:R-:W-:Y:S11]  /*301a0*/  HMMA.16816.F32.BF16 R24, R12.reuse, R22, R24 ;  /* 0x000000160c18723c */ /* 0x044ff60000041818 */
[----:B------:R-:W-:Y:S11]  /*301b0*/  @!UPT UIADD3 URZ, URZ, URZ, URZ ;  /* 0x0000003f3f3ff290 */ /* 0x000ff6000fffe03f */
[----:B------:R-:W-:Y:S02]  /*301c0*/  @!UPT UIADD3 URZ, URZ, URZ, URZ ;  /* 0x0000003f3f3ff290 */ /* 0x000fe4000fffe03f */
[----:B------:R-:W-:Y:S02]  /*301d0*/  IMAD.MOV.U32 R20, RZ, RZ, R25 ;  /* 0x000000ffff147224 */ /* 0x000fe400078e0019 */
[----:B------:R-:W-:Y:S01]  /*301e0*/  IMAD.MOV.U32 R3, RZ, RZ, R24 ;  /* 0x000000ffff037224 */ /* 0x000fe200078e0018 */
[----:B----4-:R0:W-:Y:S04]  /*301f0*/  STL.64 [R1+0x1948], R18 ;  /* 0x0019481201007387 */ /* 0x0101e80000100a00 */
[----:B0-----:R-:W2:Y:S01]  /*30200*/  LDL.LU.64 R18, [R1+0x1a8] ;  /* 0x0001a80001127983 */ /* 0x001ea20000300a00 */
[----:B------:R-:W3:Y:S02]  /*30210*/  LDL.LU.64 R22, [R1+0x1960] ;  /* 0x0019600001167983 */ /* 0x000ee40000300a00 */
[----:B------:R-:W-:Y:S02]  /*30220*/  STL.64 [R1+0x280], R24 ;  /* 0x0002801801007387 */ /* 0x000fe40000100a00 */
[----:B------:R0:W-:Y:S02]  /*30230*/  STL.64 [R1+0x288], R26 ;  /* 0x0002881a01007387 */ /* 0x0001e40000100a00 */
[----:B0-----:R-:W2:Y:S01]  /*30240*/  LDL.LU.64 R26, [R1+0x1958] ;  /* 0x00195800011a7983 */ /* 0x001ea20000300a00 */
[----:B------:R-:W2:Y:S02]  /*30250*/  LDL.LU.64 R24, [R1+0x1950] ;  /* 0x0019500001187983 */ /* 0x000ea40000300a00 */
[----:B------:R-:W-:Y:S02]  /*30260*/  STL [R1+0x12ec], R3 ;  /* 0x0012ec0301007387 */ /* 0x000fe40000100800 */
[----:B------:R-:W-:Y:S01]  /*30270*/  STL [R1+0x12e8], R20 ;  /* 0x0012e81401007387 */ /* 0x000fe20000100800 */
[----:B--2---:R-:W-:Y:S01]  /*30280*/  HMMA.16816.F32.BF16 R24, R12, R18, R24 ;  /* 0x000000120c18723c */ /* 0x004fe20000041818 */
[----:B------:R-:W-:-:S02]  /*30290*/  IMAD.MOV.U32 R9, RZ, RZ, R18 ;  /* 0x000000ffff097224 */ /* 0x000fc400078e0012 */
[----:B------:R-:W-:Y:S02]  /*302a0*/  IMAD.MOV.U32 R5, RZ, RZ, R19 ;  /* 0x000000ffff057224 */ /* 0x000fe400078e0013 */
[----:B------:R-:W2:Y:S11]  /*302b0*/  LDL.LU.64 R18, [R1+0x1948] ;  /* 0x0019480001127983 */ /* 0x000eb60000300a00 */
[----:B------:R-:W-:Y:S07]  /*302c0*/  @!UPT UIADD3 URZ, URZ, URZ, URZ ;  /* 0x0000003f3f3ff290 */ /* 0x000fee000fffe03f */
[----:B------:R-:W-:Y:S01]  /*302d0*/  STL.64 [R1+0x270], R24 ;  /* 0x0002701801007387 */ /* 0x000fe20000100a00 */
[----:B------:R0:W-:Y:S03]  /*302e0*/  STL.64 [R1+0x278], R26 ;  /* 0x0002781a01007387 */ /* 0x0001e60000100a00 */
[----:B0-----:R-:W4:Y:S01]  /*302f0*/  LDL.LU.64 R26, [R1+0x1940] ;  /* 0x00194000011a7983 */ /* 0x001f220000300a00 */
[----:B------:R-:W-:Y:S02]  /*30300*/  STL [R1+0x1684], R5 ;  /* 0x0016840501007387 */ /* 0x000fe40000100800 */
[----:B------:R-:W-:Y:S02]  /*30310*/  STL [R1+0x1680], R9 ;  /* 0x0016800901007387 */ /* 0x000fe40000100800 */
[----:B------:R-:W-:Y:S01]  /*30320*/  STL.64 [R1+0x1918], R10 ;  /* 0x0019180a01007387 */ /* 0x000fe20000100a00 */
[----:B------:R0:W-:Y:S04]  /*30330*/  STL [R1+0x1910], R8 ;  /* 0x0019100801007387 */ /* 0x0001e80000100800 */
[----:B0-----:R-:W2:Y:S01]  /*30340*/  LDL.LU R8, [R1+0x260] ;  /* 0x0002600001087983 */ /* 0x001ea20000300800 */
[----:B------:R-:W2:Y:S02]  /*30350*/  LDL.LU R9, [R1+0x264] ;  /* 0x0002640001097983 */ /* 0x000ea40000300800 */
[----:B------:R-:W2:Y:S02]  /*30360*/  LDL.LU R10, [R1+0x268] ;  /* 0x00026800010a7983 */ /* 0x000ea40000300800 */
[----:B------:R-:W2:Y:S01]  /*30370*/  LDL.LU R11, [R1+0x26c] ;  /* 0x00026c00010b7983 */ /* 0x000ea20000300800 */
[----:B------:R-:W-:Y:S01]  /*30380*/  STL [R1+0x12f0], R24 ;  /* 0x0012f01801007387 */ /* 0x000fe20000100800 */
[----:B--2---:R-:W-:Y:S11]  /*30390*/  HMMA.16816.F32.BF16 R16, R12, R18, R8 ;  /* 0x000000120c10723c */ /* 0x004ff60000041808 */
[----:B------:R-:W-:Y:S11]  /*303a0*/  @!UPT UIADD3 URZ, URZ, URZ, URZ ;  /* 0x0000003f3f3ff290 */ /* 0x000ff6000fffe03f */
[----:B------:R-:W-:Y:S02]  /*303b0*/  @!UPT UIADD3 URZ, URZ, URZ, URZ ;  /* 0x0000003f3f3ff290 */ /* 0x000fe4000fffe03f */
[----:B------:R-:W-:Y:S01]  /*303c0*/  IMAD.MOV.U32 R25, RZ, RZ, R16 ;  /* 0x000000ffff197224 */ /* 0x000fe200078e0010 */
[----:B------:R-:W-:Y:S01]  /*303d0*/  STL.64 [R1+0x260], R16 ;  /* 0x0002601001007387 */ /* 0x000fe20000100a00 */
[----:B------:R-:W-:Y:S03]  /*303e0*/  STL.64 [R1+0x268], R18 ;  /* 0x0002681201007387 */ /* 0x000fe60000100a00 */
[----:B------:R-:W-:Y:S01]  /*303f0*/  STL [R1+0x12f8], R25 ;  /* 0x0012f81901007387 */ /* 0x000fe20000100800 */
[----:B----4-:R0:W-:Y:S03]  /*30400*/  STL.64 [R1+0x1750], R26 ;  /* 0x0017501a01007387 */ /* 0x0101e60000100a00 */
[----:B0-----:R-:W2:Y:S01]  /*30410*/  LDL.LU.64 R26, [R1+0x108] ;  /* 0x00010800011a7983 */ /* 0x001ea20000300a00 */
[----:B------:R-:W-:-:S03]  /*30420*/  IMAD.MOV.U32 R21, RZ, RZ, R17 ;  /* 0x000000ffff157224 */ /* 0x000fc600078e0011 */
[----:B--2---:R-:W-:Y:S02]  /*30430*/  STL.64 [R1+0x1878], R26 ;  /* 0x0018781a01007387 */ /* 0x004fe40000100a00 */
[----:B------:R0:W-:Y:S02]  /*30440*/  STL [R1+0x12f4], R21 ;  /* 0x0012f41501007387 */ /* 0x0001e40000100800 */
[----:B---3--:R1:W-:Y:S02]  /*30450*/  STL.64 [R1+0x1768], R22 ;  /* 0x0017681601007387 */ /* 0x0083e40000100a00 */
[----:B------:R-:W2:Y:S01]  /*30460*/  LDL.LU R20, [R1+0x570] ;  /* 0x0005700001147983 */ /* 0x000ea20000300800 */
[----:B0-----:R-:W2:Y:S01]  /*30470*/  LDL.LU R21, [R1+0x574] ;  /* 0x0005740001157983 */ /* 0x001ea20000300800 */
[----:B-1----:R-:W-:Y:S02]  /*30480*/  IMAD.MOV.U32 R22, RZ, RZ, R29 ;  /* 0x000000ffff167224 */ /* 0x002fe400078e001d */
[----:B------:R-:W-:Y:S01]  /*30490*/  IMAD.MOV.U32 R23, RZ, RZ, R28 ;  /* 0x000000ffff177224 */ /* 0x000fe200078e001c */
[----:B------:R-:W3:Y:S01]  /*304a0*/  LDL.LU R29, [R1+0x1938] ;  /* 0x00193800011d7983 */ /* 0x000ee20000300800 */
[----:B------:R-:W4:Y:S03]  /*304b0*/  LDL.LU R28, [R1+0x1934] ;  /* 0x00193400011c7983 */ /* 0x000f260000300800 */
[----:B------:R0:W-:Y:S04]  /*304c0*/  STL.64 [R1+0x1888], R22 ;  /* 0x0018881601007387 */ /* 0x0001e80000100a00 */
[----:B--2---:R-:W-:Y:S01]  /*304d0*/  STL.64 [R1+0x1880], R20 ;  /* 0x0018801401007387 */ /* 0x004fe20000100a00 */
[----:B0-----:R-:W2:Y:S02]  /*304e0*/  LDL.LU.64 R22, [R1+0x128] ;  /* 0x0001280001167983 */ /* 0x001ea40000300a00 */
[----:B---3--:R-:W-:-:S02]  /*304f0*/  IMAD.MOV.U32 R26, RZ, RZ, R29 ;  /* 0x000000ffff1a7224 */ /* 0x008fc400078e001d */
[----:B----4-:R-:W-:Y:S01]  /*30500*/  IMAD.MOV.U32 R27, RZ, RZ, R28 ;  /* 0x000000ffff1b7224 */ /* 0x010fe200078e001c */
[----:B--2---:R0:W-:Y:S01]  /*30510*/  STL.64 [R1+0x18a0], R22 ;  /* 0x0018a01601007387 */ /* 0x0041e20000100a00 */
[----:B------:R-:W2:Y:S02]  /*30520*/  LDL.LU R24, [R1+0x580] ;  /* 0x0005800001187983 */ /* 0x000ea40000300800 */
[----:B------:R-:W2:Y:S02]  /*30530*/  LDL.LU R25, [R1+0x584] ;  /* 0x0005840001197983 */ /* 0x000ea40000300800 */
[----:B------:R-:W3:Y:S01]  /*30540*/  LDL.LU R29, [R1+0x1930] ;  /* 0x00193000011d7983 */ /* 0x000ee20000300800 */
[----:B------:R-:W4:Y:S01]  /*30550*/  LDL.LU R28, [R1+0x192c] ;  /* 0x00192c00011c7983 */ /* 0x000f220000300800 */
[----:B------:R-:W2:Y:S02]  /*30560*/  LDL R18, [R1+0x158] ;  /* 0x0001580001127983 */ /* 0x000ea40000100800 */
[----:B------:R-:W2:Y:S01]  /*30570*/  LDL R19, [R1+0x15c] ;  /* 0x00015c0001137983 */ /* 0x000ea20000100800 */
[----:B0-----:R-:W3:Y:S04]  /*30580*/  LDL R22, [R1+0x138] ;  /* 0x0001380001167983 */ /* 0x001ee80000100800 */
[----:B------:R-:W3:Y:S04]  /*30590*/  LDL R23, [R1+0x13c] ;  /* 0x00013c0001177983 */ /* 0x000ee80000100800 */
[----:B--2---:R0:W-:Y:S04]  /*305a0*/  STL.64 [R1+0x18d8], R18 ;  /* 0x0018d81201007387 */ /* 0x0041e80000100a00 */
[----:B0-----:R-:W2:Y:S04]  /*305b0*/  LDL.LU.64 R18, [R1+0x168] ;  /* 0x0001680001127983 */ /* 0x001ea80000300a00 */
[----:B--2---:R-:W-:Y:S01]  /*305c0*/  STL.64 [R1+0x18f0], R18 ;  /* 0x0018f01201007387 */ /* 0x004fe20000100a00 */
[----:B------:R-:W2:Y:S02]  /*305d0*/  LDL R0, [R1+0xe94] ;  /* 0x000e940001007983 */ /* 0x000ea40000100800 */
[----:B---3--:R0:W-:Y:S02]  /*305e0*/  STL.64 [R1+0x18b8], R22 ;  /* 0x0018b81601007387 */ /* 0x0081e40000100a00 */
[----:B0-----:R-:W3:Y:S04]  /*305f0*/  LDL.LU.64 R22, [R1+0x148] ;  /* 0x0001480001167983 */ /* 0x001ee80000300a00 */
[----:B---3--:R0:W-:Y:S01]  /*30600*/  STL.64 [R1+0x18d0], R22 ;  /* 0x0018d01601007387 */ /* 0x0081e20000100a00 */
[----:B------:R-:W3:Y:S02]  /*30610*/  LDL.LU R20, [R1+0x220] ;  /* 0x0002200001147983 */ /* 0x000ee40000300800 */
[----:B------:R-:W3:Y:S01]  /*30620*/  LDL.LU R21, [R1+0x224] ;  /* 0x0002240001157983 */ /* 0x000ee20000300800 */
[----:B0-----:R-:W2:Y:S01]  /*30630*/  LDL.LU R22, [R1+0x228] ;  /* 0x0002280001167983 */ /* 0x001ea20000300800 */
[----:B------:R-:W2:Y:S02]  /*30640*/  LDL.LU R23, [R1+0x22c] ;  /* 0x00022c0001177983 */ /* 0x000ea40000300800 */
[----:B------:R-:W2:Y:S02]  /*30650*/  LDL R18, [R1+0x178] ;  /* 0x0001780001127983 */ /* 0x000ea40000100800 */
[----:B------:R-:W2:Y:S01]  /*30660*/  LDL R19, [R1+0x17c] ;  /* 0x00017c0001137983 */ /* 0x000ea20000100800 */
[----:B------:R-:W3:Y:S04]  /*30670*/  LDL.LU.64 R10, [R1+0x188] ;  /* 0x00018800010a7983 */ /* 0x000ee80000300a00 */
[----:B--2---:R0:W-:Y:S01]  /*30680*/  STL.64 [R1+0x1908], R18 ;  /* 0x0019081201007387 */ /* 0x0041e20000100a00 */
[----:B------:R-:W2:Y:S02]  /*30690*/  LDL.LU R16, [R1+0x250] ;  /* 0x0002500001107983 */ /* 0x000ea40000300800 */
[----:B------:R-:W2:Y:S01]  /*306a0*/  LDL.LU R17, [R1+0x254] ;  /* 0x0002540001117983 */ /* 0x000ea20000300800 */
[----:B0-----:R-:W2:Y:S01]  /*306b0*/  LDL.LU R18, [R1+0x258] ;  /* 0x0002580001127983 */ /* 0x001ea20000300800 */
[----:B------:R-:W2:Y:S02]  /*306c0*/  LDL.LU R19, [R1+0x25c] ;  /* 0x00025c0001137983 */ /* 0x000ea40000300800 */
[----:B------:R-:W-:Y:S02]  /*306d0*/  STL.64 [R1+0x18e8], R22 ;  /* 0x0018e81601007387 */ /* 0x000fe40000100a00 */
[----:B---3--:R0:W-:Y:S02]  /*306e0*/  STL.64 [R1+0x18e0], R20 ;  /* 0x0018e01401007387 */ /* 0x0081e40000100a00 */
[----:B0-----:R-:W3:Y:S01]  /*306f0*/  LDL.LU R20, [R1+0x230] ;  /* 0x0002300001147983 */ /* 0x001ee20000300800 */
[----:B------:R-:W3:Y:S02]  /*30700*/  LDL.LU R21, [R1+0x234] ;  /* 0x0002340001157983 */ /* 0x000ee40000300800 */
[----:B------:R-:W2:Y:S02]  /*30710*/  LDL.LU R22, [R1+0x238] ;  /* 0x0002380001167983 */ /* 0x000ea40000300800 */
[----:B------:R-:W2:Y:S02]  /*30720*/  LDL.LU R23, [R1+0x23c] ;  /* 0x00023c0001177983 */ /* 0x000ea40000300800 */
[----:B--2---:R-:W-:Y:S01]  /*30730*/  STL.64 [R1+0x1900], R22 ;  /* 0x0019001601007387 */ /* 0x004fe20000100a00 */
[----:B---3--:R0:W-:Y:S03]  /*30740*/  STL.64 [R1+0x18f8], R20 ;  /* 0x0018f81401007387 */ /* 0x0081e60000100a00 */
[----:B0-----:R-:W2:Y:S01]  /*30750*/  LDL.LU R20, [R1+0x240] ;  /* 0x0002400001147983 */ /* 0x001ea20000300800 */
[----:B------:R-:W2:Y:S02]  /*30760*/  LDL.LU R21, [R1+0x244] ;  /* 0x0002440001157983 */ /* 0x000ea40000300800 */
[----:B------:R-:W2:Y:S02]  /*30770*/  LDL.LU R22, [R1+0x248] ;  /* 0x0002480001167983 */ /* 0x000ea40000300800 */
[----:B------:R-:W2:Y:S01]  /*30780*/  LDL.LU R23, [R1+0x24c] ;  /* 0x00024c0001177983 */ /* 0x000ea20000300800 */
[----:B------:R-:W-:Y:S01]  /*30790*/  STL.64 [R1+0x1898], R26 ;  /* 0x0018981a01007387 */ /* 0x000fe20000100a00 */
[----:B------:R0:W-:Y:S02]  /*307a0*/  STL.64 [R1+0x1890], R24 ;  /* 0x0018901801007387 */ /* 0x0001e40000100a00 */
[----:B0-----:R-:W-:-:S02]  /*307b0*/  IMAD.MOV.U32 R24, RZ, RZ, R29 ;  /* 0x000000ffff187224 */ /* 0x001fc400078e001d */
[----:B------:R-:W3:Y:S01]  /*307c0*/  LDL.LU R29, [R1+0x1928] ;  /* 0x00192800011d7983 */ /* 0x000ee20000300800 */
[----:B------:R-:W2:Y:S02]  /*307d0*/  LDL.LU R25, [R1+0x594] ;  /* 0x0005940001197983 */ /* 0x000ea40000300800 */
[----:B------:R-:W2:Y:S02]  /*307e0*/  LDL.LU R26, [R1+0x598] ;  /* 0x00059800011a7983 */ /* 0x000ea40000300800 */
[----:B------:R-:W2:Y:S01]  /*307f0*/  LDL.LU R27, [R1+0x59c] ;  /* 0x00059c00011b7983 */ /* 0x000ea20000300800 */
[----:B------:R-:W-:Y:S01]  /*30800*/  HMMA.16816.F32.BF16 R16, R12, R10, R16 ;  /* 0x0000000a0c10723c */ /* 0x000fe20000041810 */
[----:B--2---:R-:W-:Y:S01]  /*30810*/  STL.64 [R1+0x18b0], R26 ;  /* 0x0018b01a01007387 */ /* 0x004fe20000100a00 */
[----:B------:R4:W-:Y:S02]  /*30820*/  STL.64 [R1+0x18a8], R24 ;  /* 0x0018a81801007387 */ /* 0x0009e40000100a00 */
[----:B----4-:R-:W-:-:S02]  /*30830*/  IMAD.MOV.U32 R24, RZ, RZ, R28 ;  /* 0x000000ffff187224 */ /* 0x010fc400078e001c */
[----:B---3--:R-:W-:Y:S01]  /*30840*/  IMAD.MOV.U32 R25, RZ, RZ, R29 ;  /* 0x000000ffff197224 */ /* 0x008fe200078e001d */
[----:B------:R-:W2:Y:S01]  /*30850*/  LDL.LU R28, [R1+0x1924] ;  /* 0x00192400011c7983 */ /* 0x000ea20000300800 */
[----:B------:R-:W3:Y:S02]  /*30860*/  LDL.LU R29, [R1+0x1920] ;  /* 0x00192000011d7983 */ /* 0x000ee40000300800 */
[----:B------:R-:W4:Y:S02]  /*30870*/  LDL.LU R26, [R1+0x5a8] ;  /* 0x0005a800011a7983 */ /* 0x000f240000300800 */
[----:B------:R-:W4:Y:S02]  /*30880*/  LDL.LU R27, [R1+0x5ac] ;  /* 0x0005ac00011b7983 */ /* 0x000f240000300800 */
[----:B------:R-:W-:Y:S02]  /*30890*/  IMAD.MOV.U32 R5, RZ, RZ, R10 ;  /* 0x000000ffff057224 */ /* 0x000fe400078e000a */
[----:B------:R-:W-:Y:S01]  /*308a0*/  IMAD.MOV.U32 R9, RZ, RZ, R11 ;  /* 0x000000ffff097224 */ /* 0x000fe200078e000b */
[----:B----4-:R-:W-:Y:S01]  /*308b0*/  STL.64 [R1+0x18c8], R26 ;  /* 0x0018c81a01007387 */ /* 0x010fe20000100a00 */
[----:B------:R0:W-:Y:S03]  /*308c0*/  STL.64 [R1+0x18c0], R24 ;  /* 0x0018c01801007387 */ /* 0x0001e60000100a00 */
[----:B0-----:R-:W4:Y:S01]  /*308d0*/  LDL.LU R24, [R1+0x5b0] ;  /* 0x0005b00001187983 */ /* 0x001f220000300800 */
[----:B------:R-:W4:Y:S02]  /*308e0*/  LDL.LU R25, [R1+0x5b4] ;  /* 0x0005b40001197983 */ /* 0x000f240000300800 */
[----:B------:R-:W3:Y:S02]  /*308f0*/  LDL.LU.64 R10, [R1+0x1918] ;  /* 0x00191800010a7983 */ /* 0x000ee40000300a00 */
[----:B------:R-:W3:Y:S01]  /*30900*/  LDL.LU R8, [R1+0x1910] ;  /* 0x0019100001087983 */ /* 0x000ee20000300800 */
[----:B------:R-:W-:Y:S01]  /*30910*/  STL.64 [R1+0x250], R16 ;  /* 0x0002501001007387 */ /* 0x000fe20000100a00 */
[----:B------:R0:W-:Y:S03]  /*30920*/  STL.64 [R1+0x258], R18 ;  /* 0x0002581201007387 */ /* 0x0001e60000100a00 */
[----:B0-----:R-:W3:Y:S01]  /*30930*/  LDL.LU.64 R18, [R1+0x1908] ;  /* 0x0019080001127983 */ /* 0x001ee20000300a00 */
[----:B--2---:R-:W-:-:S02]  /*30940*/  IMAD.MOV.U32 R27, RZ, RZ, R28 ;  /* 0x000000ffff1b7224 */ /* 0x004fc400078e001c */
[----:B------:R-:W-:Y:S02]  /*30950*/  IMAD.MOV.U32 R28, RZ, RZ, R16 ;  /* 0x000000ffff1c7224 */ /* 0x000fe400078e0010 */
[----:B------:R-:W-:Y:S01]  /*30960*/  STL [R1+0x168c], R9 ;  /* 0x00168c0901007387 */ /* 0x000fe20000100800 */
[----:B------:R-:W-:Y:S02]  /*30970*/  STL [R1+0x1688], R5 ;  /* 0x0016880501007387 */ /* 0x000fe40000100800 */
[----:B------:R-:W-:Y:S01]  /*30980*/  STL [R1+0x12fc], R28 ;  /* 0x0012fc1c01007387 */ /* 0x000fe20000100800 */
[----:B---3--:R-:W-:Y:S01]  /*30990*/  HMMA.16816.F32.BF16 R16, R12, R18, R20 ;  /* 0x000000120c10723c */ /* 0x008fe20000041814 */
[----:B------:R-:W2:Y:S01]  /*309a0*/  LDL.LU.64 R22, [R1+0x1900] ;  /* 0x0019000001167983 */ /* 0x000ea20000300a00 */
[----:B------:R-:W2:Y:S11]  /*309b0*/  LDL.LU.64 R20, [R1+0x18f8] ;  /* 0x0018f80001147983 */ /* 0x000eb60000300a00 */
[----:B------:R-:W-:Y:S10]  /*309c0*/  @!UPT UIADD3 URZ, URZ, URZ, URZ ;  /* 0x0000003f3f3ff290 */ /* 0x000ff4000fffe03f */
[----:B------:R-:W-:Y:S01]  /*309d0*/  STL.64 [R1+0x600], R16 ;  /* 0x0006001001007387 */ /* 0x000fe20000100a00 */
[----:B------:R0:W-:Y:S03]  /*309e0*/  STL.64 [R1+0x608], R18 ;  /* 0x0006081201007387 */ /* 0x0001e60000100a00 */
[----:B0-----:R-:W2:Y:S01]  /*309f0*/  LDL.LU.64 R18, [R1+0x18f0] ;  /* 0x0018f00001127983 */ /* 0x001ea20000300a00 */
[----:B------:R-:W-:Y:S02]  /*30a00*/  IMAD.MOV.U32 R26, RZ, RZ, R29 ;  /* 0x000000ffff1a7224 */ /* 0x000fe400078e001d */
[----:B------:R-:W-:-:S05]  /*30a10*/  IMAD.MOV.U32 R29, RZ, RZ, R16 ;  /* 0x000000ffff1d7224 */ /* 0x000fca00078e0010 */
[----:B------:R-:W-:Y:S01]  /*30a20*/  STL [R1+0x1300], R29 ;  /* 0x0013001d01007387 */ /* 0x000fe20000100800 */
[C---:B--2---:R-:W-:Y:S01]  /*30a30*/  HMMA.16816.F32.BF16 R20, R12.reuse, R18, R20 ;  /* 0x000000120c14723c */ /* 0x044fe20000041814 */
[----:B------:R-:W-:Y:S02]  /*30a40*/  IMAD.MOV.U32 R9, RZ, RZ, R18 ;  /* 0x000000ffff097224 */ /* 0x000fe400078e0012 */
[----:B------:R-:W-:Y:S11]  /*30a50*/  IMAD.MOV.U32 R5, RZ, RZ, R19 ;  /* 0x000000ffff057224 */ /* 0x000ff600078e0013 */
[----:B------:R-:W-:Y:S09]  /*30a60*/  @!UPT UIADD3 URZ, URZ, URZ, URZ ;  /* 0x0000003f3f3ff290 */ /* 0x000ff2000fffe03f */
[----:B------:R-:W-:Y:S01]  /*30a70*/  STL.64 [R1+0x5f0], R20 ;  /* 0x0005f01401007387 */ /* 0x000fe20000100a00 */
[----:B------:R0:W-:Y:S03]  /*30a80*/  STL.64 [R1+0x5f8], R22 ;  /* 0x0005f81601007387 */ /* 0x0001e60000100a00 */
[----:B0-----:R-:W2:Y:S01]  /*30a90*/  LDL.LU.64 R22, [R1+0x18e8] ;  /* 0x0018e80001167983 */ /* 0x001ea20000300a00 */
[----:B------:R-:W2:Y:S02]  /*30aa0*/  LDL.LU.64 R20, [R1+0x18e0] ;  /* 0x0018e00001147983 */ /* 0x000ea40000300a00 */
[----:B------:R-:W2:Y:S02]  /*30ab0*/  LDL.LU.64 R18, [R1+0x18d8] ;  /* 0x0018d80001127983 */ /* 0x000ea40000300a00 */
[----:B------:R-:W-:Y:S01]  /*30ac0*/  STL [R1+0x1694], R5 ;  /* 0x0016940501007387 */ /* 0x000fe20000100800 */
[----:B------:R-:W-:Y:S01]  /*30ad0*/  STL [R1+0x1690], R9 ;  /* 0x0016900901007387 */ /* 0x000fe20000100800 */
[C---:B--2---:R-:W-:Y:S03]  /*30ae0*/  HMMA.16816.F32.BF16 R16, R12.reuse, R18, R20 ;  /* 0x000000120c10723c */ /* 0x044fe60000041814 */
[----:B------:R-:W4:Y:S11]  /*30af0*/  LDL.LU.64 R22, [R1+0x18d0] ;  /* 0x0018d00001167983 */ /* 0x000f360000300a00 */
[----:B------:R-:W-:Y:S09]  /*30b00*/  @!UPT UIADD3 URZ, URZ, URZ, URZ ;  /* 0x0000003f3f3ff290 */ /* 0x000ff2000fffe03f */
[----:B------:R-:W-:Y:S01]  /*30b10*/  STL.64 [R1+0x5e0], R16 ;  /* 0x0005e01001007387 */ /* 0x000fe20000100a00 */
[----:B------:R-:W-:Y:S02]  /*30b20*/  STL.64 [R1+0x5e8], R18 ;  /* 0x0005e81201007387 */ /* 0x000fe40000100a00 */
[----:B------:R-:W0:Y:S02]  /*30b30*/  LDSM.16.MT88.4 R16, [R0+0x8400] ;  /* 0x008400000010783b */ /* 0x000e240000004200 */
[----:B0-----:R0:W-:Y:S02]  /*30b40*/  STL.64 [R1+0x16d8], R18 ;  /* 0x0016d81201007387 */ /* 0x0011e40000100a00 */
[----:B------:R-:W-:Y:S02]  /*30b50*/  STL.64 [R1+0x16d0], R16 ;  /* 0x0016d01001007387 */ /* 0x000fe40000100a00 */
[----:B0-----:R-:W2:Y:S04]  /*30b60*/  LDL R18, [R1+0x118] ;  /* 0x0001180001127983 */ /* 0x001ea80000100800 */
[----:B------:R-:W2:Y:S01]  /*30b70*/  LDL R19, [R1+0x11c] ;  /* 0x00011c0001137983 */ /* 0x000ea20000100800 */
[----:B----4-:R-:W-:Y:S01]  /*30b80*/  HMMA.16816.F32.BF16 R24, R12, R22, R24 ;  /* 0x000000160c18723c */ /* 0x010fe20000041818 */
[----:B------:R-:W-:-:S02]  /*30b90*/  IMAD.MOV.U32 R5, RZ, RZ, R22 ;  /* 0x000000ffff057224 */ /* 0x000fc400078e0016 */
[----:B------:R-:W-:Y:S11]  /*30ba0*/  IMAD.MOV.U32 R9, RZ, RZ, R23 ;  /* 0x000000ffff097224 */ /* 0x000ff600078e0017 */
[----:B------:R-:W-:Y:S09]  /*30bb0*/  @!UPT UIADD3 URZ, URZ, URZ, URZ ;  /* 0x0000003f3f3ff290 */ /* 0x000ff2000fffe03f */
[----:B------:R-:W-:Y:S01]  /*30bc0*/  STL.64 [R1+0x5b0], R24 ;  /* 0x0005b01801007387 */ /* 0x000fe20000100a00 */
[----:B------:R0:W-:Y:S03]  /*30bd0*/  STL.64 [R1+0x5b8], R26 ;  /* 0x0005b81a01007387 */ /* 0x0001e60000100a00 */
[----:B0-----:R-:W3:Y:S01]  /*30be0*/  LDL.LU.64 R26, [R1+0x18c8] ;  /* 0x0018c800011a7983 */ /* 0x001ee20000300a00 */
[----:B------:R-:W3:Y:S02]  /*30bf0*/  LDL.LU.64 R24, [R1+0x18c0] ;  /* 0x0018c00001187983 */ /* 0x000ee40000300a00 */
[----:B------:R-:W3:Y:S02]  /*30c00*/  LDL.LU.64 R22, [R1+0x18b8] ;  /* 0x0018b80001167983 */ /* 0x000ee40000300a00 */
[----:B------:R-:W-:Y:S01]  /*30c10*/  STL [R1+0x169c], R9 ;  /* 0x00169c0901007387 */ /* 0x000fe20000100800 */
[----:B------:R-:W-:Y:S01]  /*30c20*/  STL [R1+0x1698], R5 ;  /* 0x0016980501007387 */ /* 0x000fe20000100800 */
[C---:B---3--:R-:W-:Y:S03]  /*30c30*/  HMMA.16816.F32.BF16 R20, R12.reuse, R22, R24 ;  /* 0x000000160c14723c */ /* 0x048fe60000041818 */
[----:B------:R-:W3:Y:S01]  /*30c40*/  LDL.LU.64 R26, [R1+0x18b0] ;  /* 0x0018b000011a7983 */ /* 0x000ee20000300a00 */
[----:B------:R-:W3:Y:S11]  /*30c50*/  LDL.LU.64 R24, [R1+0x18a8] ;  /* 0x0018a80001187983 */ /* 0x000ef60000300a00 */
[----:B------:R-:W-:Y:S08]  /*30c60*/  @!UPT UIADD3 URZ, URZ, URZ, URZ ;  /* 0x0000003f3f3ff290 */ /* 0x000ff0000fffe03f */
[----:B------:R-:W-:Y:S01]  /*30c70*/  STL.64 [R1+0x5a0], R20 ;  /* 0x0005a01401007387 */ /* 0x000fe20000100a00 */
[----:B------:R0:W-:Y:S03]  /*30c80*/  STL.64 [R1+0x5a8], R22 ;  /* 0x0005a81601007387 */ /* 0x0001e60000100a00 */
[----:B0-----:R-:W3:Y:S02]  /*30c90*/  LDL.LU.64 R22, [R1+0x18a0] ;  /* 0x0018a00001167983 */ /* 0x001ee40000300a00 */
[C---:B---3--:R-:W-:Y:S11]  /*30ca0*/  HMMA.16816.F32.BF16 R24, R12.reuse, R22, R24 ;  /* 0x000000160c18723c */ /* 0x048ff60000041818 */
[----:B------:R-:W-:Y:S11]  /*30cb0*/  @!UPT UIADD3 URZ, URZ, URZ, URZ ;  /* 0x0000003f3f3ff290 */ /* 0x000ff6000fffe03f */
[----:B------:R-:W-:Y:S01]  /*30cc0*/  @!UPT UIADD3 URZ, URZ, URZ, URZ ;  /* 0x0000003f3f3ff290 */ /* 0x000fe2000fffe03f */
[----:B------:R-:W-:Y:S01]  /*30cd0*/  STL.64 [R1+0x590], R24 ;  /* 0x0005901801007387 */ /* 0x000fe20000100a00 */
[----:B------:R0:W-:Y:S03]  /*30ce0*/  STL.64 [R1+0x598], R26 ;  /* 0x0005981a01007387 */ /* 0x0001e60000100a00 */
[----:B0-----:R-:W2:Y:S01]  /*30cf0*/  LDL.LU.64 R26, [R1+0x1898] ;  /* 0x00189800011a7983 */ /* 0x001ea20000300a00 */
[----:B------:R-:W2:Y:S02]  /*30d00*/  LDL.LU.64 R24, [R1+0x1890] ;  /* 0x0018900001187983 */ /* 0x000ea40000300a00 */
[----:B------:R-:W-:Y:S02]  /*30d10*/  IMAD.MOV.U32 R5, RZ, RZ, R23 ;  /* 0x000000ffff057224 */ /* 0x000fe400078e0017 */
[----:B------:R-:W-:Y:S02]  /*30d20*/  IMAD.MOV.U32 R9, RZ, RZ, R22 ;  /* 0x000000ffff097224 */ /* 0x000fe400078e0016 */
[----:B------:R-:W3:Y:S01]  /*30d30*/  LDL.LU.64 R22, [R1+0x1888] ;  /* 0x0018880001167983 */ /* 0x000ee20000300a00 */
[----:B------:R-:W3:Y:S02]  /*30d40*/  LDL.LU.64 R20, [R1+0x1880] ;  /* 0x0018800001147983 */ /* 0x000ee40000300a00 */
[----:B------:R-:W-:Y:S02]  /*30d50*/  STL [R1+0x16a4], R5 ;  /* 0x0016a40501007387 */ /* 0x000fe40000100800 */
[----:B------:R-:W-:Y:S01]  /*30d60*/  STL [R1+0x16a0], R9 ;  /* 0x0016a00901007387 */ /* 0x000fe20000100800 */
[C---:B--2---:R-:W-:Y:S01]  /*30d70*/  HMMA.16816.F32.BF16 R16, R12.reuse, R18, R24 ;  /* 0x000000120c10723c */ /* 0x044fe20000041818 */
[----:B------:R-:W3:Y:S11]  /*30d80*/  LDL.LU.64 R26, [R1+0x1878] ;  /* 0x00187800011a7983 */ /* 0x000ef60000300a00 */
[----:B------:R-:W-:Y:S11]  /*30d90*/  @!UPT UIADD3 URZ, URZ, URZ, URZ ;  /* 0x0000003f3f3ff290 */ /* 0x000ff6000fffe03f */
[----:B------:R-:W-:Y:S01]  /*30da0*/  STL.64 [R1+0x580], R16 ;  /* 0x0005801001007387 */ /* 0x000fe20000100a00 */
[----:B------:R0:W-:Y:S03]  /*30db0*/  STL.64 [R1+0x588], R18 ;  /* 0x0005881201007387 */ /* 0x0001e60000100a00 */
[----:B0-----:R-:W2:Y:S04]  /*30dc0*/  LDL.LU.64 R18, [R1+0x88] ;  /* 0x0000880001127983 */ /* 0x001ea80000300a00 */
[----:B--2---:R3:W-:Y:S02]  /*30dd0*/  STL.64 [R1+0x17d0], R18 ;  /* 0x0017d01201007387 */ /* 0x0047e40000100a00 */
[C---:B---3--:R-:W-:Y:S11]  /*30de0*/  HMMA.16816.F32.BF16 R16, R12.reuse, R26, R20 ;  /* 0x0000001a0c10723c */ /* 0x048ff60000041814 */
[----:B------:R-:W-:Y:S11]  /*30df0*/  @!UPT UIADD3 URZ, URZ, URZ, URZ ;  /* 0x0000003f3f3ff290 */ /* 0x000ff6000fffe03f */
[----:B------:R-:W-:Y:S01]  /*30e00*/  @!UPT UIADD3 URZ, URZ, URZ, URZ ;  /* 0x0000003f3f3ff290 */ /* 0x000fe2000fffe03f */
[----:B------:R-:W-:Y:S01]  /*30e10*/  STL.64 [R1+0x570], R16 ;  /* 0x0005701001007387 */ /* 0x000fe20000100a00 */
[----:B------:R0:W-:Y:S03]  /*30e20*/  STL.64 [R1+0x578], R18 ;  /* 0x0005781201007387 */ /* 0x0001e60000100a00 */
[----:B0-----:R-:W2:Y:S04]  /*30e30*/  LDL R18, [R1+0x98] ;  /* 0x0000980001127983 */ /* 0x001ea80000100800 */
[----:B------:R-:W2:Y:S01]  /*30e40*/  LDL R19, [R1+0x9c] ;  /* 0x00009c0001137983 */ /* 0x000ea20000100800 */
[----:B------:R-:W-:Y:S02]  /*30e50*/  IMAD.MOV.U32 R5, RZ, RZ, R26 ;  /* 0x000000ffff057224 */ /* 0x000fe400078e001a */
[----:B------:R-:W-:Y:S01]  /*30e60*/  IMAD.MOV.U32 R9, RZ, RZ, R27 ;  /* 0x000000ffff097224 */ /* 0x000fe200078e001b */
[----:B--2---:R0:W-:Y:S01]  /*30e70*/  STL.64 [R1+0x17e8], R18 ;  /* 0x0017e81201007387 */ /* 0x0041e20000100a00 */
[----:B------:R-:W2:Y:S02]  /*30e80*/  LDL R26, [R1+0x78] ;  /* 0x00007800011a7983 */ /* 0x000ea40000100800 */
[----:B------:R-:W2:Y:S01]  /*30e90*/  LDL R27, [R1+0x7c] ;  /* 0x00007c00011b7983 */ /* 0x000ea20000100800 */
[----:B0-----:R-:W3:Y:S04]  /*30ea0*/  LDL.LU.64 R18, [R1+0xa8] ;  /* 0x0000a80001127983 */ /* 0x001ee80000300a00 */
[----:B---3--:R-:W-:Y:S01]  /*30eb0*/  STL.64 [R1+0x1800], R18 ;  /* 0x0018001201007387 */ /* 0x008fe20000100a00 */
[----:B--2---:R0:W-:Y:S02]  /*30ec0*/  STL.64 [R1+0x17c8], R26 ;  /* 0x0017c81a01007387 */ /* 0x0041e40000100a00 */
[----:B------:R-:W2:Y:S02]  /*30ed0*/  LDL.LU R24, [R1+0x4f0] ;  /* 0x0004f00001187983 */ /* 0x000ea40000300800 */
[----:B------:R-:W2:Y:S01]  /*30ee0*/  LDL.LU R25, [R1+0x4f4] ;  /* 0x0004f40001197983 */ /* 0x000ea20000300800 */
[----:B0-----:R-:W3:Y:S01]  /*30ef0*/  LDL.LU R26, [R1+0x4f8] ;  /* 0x0004f800011a7983 */ /* 0x001ee20000300800 */
[----:B------:R-:W3:Y:S02]  /*30f00*/  LDL.LU R27, [R1+0x4fc] ;  /* 0x0004fc00011b7983 */ /* 0x000ee40000300800 */
[----:B------:R-:W4:Y:S02]  /*30f10*/  LDL R18, [R1+0xb8] ;  /* 0x0000b80001127983 */ /* 0x000f240000100800 */
[----:B------:R-:W4:Y:S02]  /*30f20*/  LDL R19, [R1+0xbc] ;  /* 0x0000bc0001137983 */ /* 0x000f240000100800 */
[----:B----4-:R0:W-:Y:S04]  /*30f30*/  STL.64 [R1+0x1818], R18 ;  /* 0x0018181201007387 */ /* 0x0101e80000100a00 */
[----:B0-----:R-:W4:Y:S04]  /*30f40*/  LDL.LU.64 R18, [R1+0xc8] ;  /* 0x0000c80001127983 */ /* 0x001f280000300a00 */
[----:B----4-:R-:W-:Y:S01]  /*30f50*/  STL.64 [R1+0x1830], R18 ;  /* 0x0018301201007387 */ /* 0x010fe20000100a00 */
[----:B---3--:R-:W-:Y:S02]  /*30f60*/  STL.64 [R1+0x17e0], R26 ;  /* 0x0017e01a01007387 */ /* 0x008fe40000100a00 */
[----:B--2---:R0:W-:Y:S02]  /*30f70*/  STL.64 [R1+0x17d8], R24 ;  /* 0x0017d81801007387 */ /* 0x0041e40000100a00 */
[----:B0-----:R-:W2:Y:S01]  /*30f80*/  LDL.LU R24, [R1+0x500] ;  /* 0x0005000001187983 */ /* 0x001ea20000300800 */
[----:B------:R-:W2:Y:S02]  /*30f90*/  LDL.LU R25, [R1+0x504] ;  /* 0x0005040001197983 */ /* 0x000ea40000300800 */
[----:B------:R-:W3:Y:S02]  /*30fa0*/  LDL.LU R26, [R1+0x508] ;  /* 0x00050800011a7983 */ /* 0x000ee40000300800 */
[----:B------:R-:W3:Y:S01]  /*30fb0*/  LDL.LU R27, [R1+0x50c] ;  /* 0x00050c00011b7983 */ /* 0x000ee20000300800 */
[----:B------:R-:W4:Y:S04]  /*30fc0*/  LDL R18, [R1+0xd8] ;  /* 0x0000d80001127983 */ /* 0x000f280000100800 */
[----:B------:R-:W4:Y:S04]  /*30fd0*/  LDL R19, [R1+0xdc] ;  /* 0x0000dc0001137983 */ /* 0x000f280000100800 */
        /* <DEDUP_REMOVED lines=11> */
[----:B---3--:R-:W-:Y:S01]  /*31090*/  STL.64 [R1+0x1810], R26 ;  /* 0x0018101a01007387 */ /* 0x008fe20000100a00 */
[----:B--2---:R0:W-:Y:S03]  /*310a0*/  STL.64 [R1+0x1808], R24 ;  /* 0x0018081801007387 */ /* 0x0041e60000100a00 */
[----:B0-----:R-:W2:Y:S01]  /*310b0*/  LDL.LU R24, [R1+0x520] ;  /* 0x0005200001187983 */ /* 0x001ea20000300800 */
[----:B------:R-:W2:Y:S02]  /*310c0*/  LDL.LU R25, [R1+0x524] ;  /* 0x0005240001197983 */ /* 0x000ea40000300800 */
[----:B------:R-:W3:Y:S02]  /*310d0*/  LDL.LU R26, [R1+0x528] ;  /* 0x00052800011a7983 */ /* 0x000ee40000300800 */
[----:B------:R-:W3:Y:S02]  /*310e0*/  LDL.LU R27, [R1+0x52c] ;  /* 0x00052c00011b7983 */ /* 0x000ee40000300800 */
        /* <DEDUP_REMOVED lines=20> */
[----:B0-----:R-:W4:Y:S01]  /*31230*/  LDL.LU R24, [R1+0x560] ;  /* 0x0005600001187983 */ /* 0x001f220000300800 */
[----:B------:R-:W4:Y:S02]  /*31240*/  LDL.LU R25, [R1+0x564] ;  /* 0x0005640001197983 */ /* 0x000f240000300800 */
[----:B------:R-:W4:Y:S02]  /*31250*/  LDL.LU R26, [R1+0x568] ;  /* 0x00056800011a7983 */ /* 0x000f240000300800 */
[----:B------:R-:W4:Y:S01]  /*31260*/  LDL.LU R27, [R1+0x56c] ;  /* 0x00056c00011b7983 */ /* 0x000f220000300800 */
[----:B------:R-:W2:Y:S01]  /*31270*/  LDL.LU R20, [R1+0x4e0] ;  /* 0x0004e00001147983 */ /* 0x000ea20000300800 */
[----:B------:R-:W2:Y:S02]  /*31280*/  LDL.LU R21, [R1+0x4e4] ;  /* 0x0004e40001157983 */ /* 0x000ea40000300800 */
[----:B------:R-:W2:Y:S02]  /*31290*/  LDL.LU R22, [R1+0x4e8] ;  /* 0x0004e80001167983 */ /* 0x000ea40000300800 */
[----:B------:R-:W2:Y:S01]  /*312a0*/  LDL.LU R23, [R1+0x4ec] ;  /* 0x0004ec0001177983 */ /* 0x000ea20000300800 */
[----:B------:R-:W-:Y:S01]  /*312b0*/  STL [R1+0x16ac], R9 ;  /* 0x0016ac0901007387 */ /* 0x000fe20000100800 */
[----:B------:R-:W-:Y:S01]  /*312c0*/  STL [R1+0x16a8], R5 ;  /* 0x0016a80501007387 */ /* 0x000fe20000100800 */
[C---:B----4-:R-:W-:Y:S02]  /*312d0*/  HMMA.16816.F32.BF16 R16, R12.reuse, R18, R24 ;  /* 0x000000120c10723c */ /* 0x050fe40000041818 */
[----:B------:R-:W3:Y:S01]  /*312e0*/  LDL.LU.64 R26, [R1+0x1870] ;  /* 0x00187000011a7983 */ /* 0x000ee20000300a00 */
[----:B------:R-:W3:Y:S11]  /*312f0*/  LDL.LU.64 R24, [R1+0x1868] ;  /* 0x0018680001187983 */ /* 0x000ef60000300a00 */
[----:B------:R-:W-:Y:S09]  /*31300*/  @!UPT UIADD3 URZ, URZ, URZ, URZ ;  /* 0x0000003f3f3ff290 */ /* 0x000ff2000fffe03f */
[----:B------:R-:W-:Y:S01]  /*31310*/  STL.64 [R1+0x560], R16 ;  /* 0x0005601001007387 */ /* 0x000fe20000100a00 */
[----:B------:R0:W-:Y:S03]  /*31320*/  STL.64 [R1+0x568], R18 ;  /* 0x0005681201007387 */ /* 0x0001e60000100a00 */
[----:B0-----:R-:W3:Y:S02]  /*31330*/  LDL.LU.64 R18, [R1+0x1860] ;  /* 0x0018600001127983 */ /* 0x001ee40000300a00 */
[C---:B---3--:R-:W-:Y:S01]  /*31340*/  HMMA.16816.F32.BF16 R24, R12.reuse, R18, R24 ;  /* 0x000000120c18723c */ /* 0x048fe20000041818 */
[----:B------:R-:W-:Y:S02]  /*31350*/  IMAD.MOV.U32 R9, RZ, RZ, R18 ;  /* 0x000000ffff097224 */ /* 0x000fe400078e0012 */
        /* <DEDUP_REMOVED lines=52> */
[----:B---3--:R-:W-:Y:S11]  /*316a0*/  HMMA.16816.F32.BF16 R24, R12, R18, R24 ;  /* 0x000000120c18723c */ /* 0x008ff60000041818 */
[----:B------:R-:W-:Y:S11]  /*316b0*/  @!UPT UIADD3 URZ, URZ, URZ, URZ ;  /* 0x0000003f3f3ff290 */ /* 0x000ff6000fffe03f */
[----:B------:R-:W-:Y:S01]  /*316c0*/  @!UPT UIADD3 URZ, URZ, URZ, URZ ;  /* 0x0000003f3f3ff290 */ /* 0x000fe2000fffe03f */
[----:B------:R-:W-:Y:S01]  /*316d0*/  STL.64 [R1+0x4f0], R24 ;  /* 0x0004f01801007387 */ /* 0x000fe20000100a00 */
[----:B------:R0:W-:Y:S03]  /*316e0*/  STL.64 [R1+0x4f8], R26 ;  /* 0x0004f81a01007387 */ /* 0x0001e60000100a00 */
[----:B0-----:R-:W2:Y:S01]  /*316f0*/  LDL.LU.64 R26, [R1+0x17c8] ;  /* 0x0017c800011a7983 */ /* 0x001ea20000300a00 */
[----:B------:R-:W-:Y:S02]  /*31700*/  IMAD.MOV.U32 R9, RZ, RZ, R19 ;  /* 0x000000ffff097224 */ /* 0x000fe400078e0013 */
[----:B------:R-:W-:-:S03]  /*31710*/  IMAD.MOV.U32 R5, RZ, RZ, R18 ;  /* 0x000000ffff057224 */ /* 0x000fc600078e0012 */
[----:B------:R-:W-:Y:S01]  /*31720*/  STL [R1+0x16cc], R9 ;  /* 0x0016cc0901007387 */ /* 0x000fe20000100800 */
[----:B------:R-:W-:Y:S02]  /*31730*/  STL.64 [R1+0x17b8], R10 ;  /* 0x0017b80a01007387 */ /* 0x000fe40000100a00 */
[----:B------:R-:W-:Y:S02]  /*31740*/  STL [R1+0x17b0], R8 ;  /* 0x0017b00801007387 */ /* 0x000fe40000100800 */
[----:B------:R-:W-:Y:S01]  /*31750*/  STL [R1+0x16c8], R5 ;  /* 0x0016c80501007387 */ /* 0x000fe20000100800 */
[----:B------:R-:W-:Y:S01]  /*31760*/  STL.64 [R1+0x17a8], R6 ;  /* 0x0017a80601007387 */ /* 0x000fe20000100a00 */
[----:B------:R2:W-:Y:S02]  /*31770*/  STL [R1+0x17a0], R4 ;  /* 0x0017a00401007387 */ /* 0x0005e40000100800 */
[----:B------:R-:W3:Y:S01]  /*31780*/  LDL.LU R16, [R1+0x210] ;  /* 0x0002100001107983 */ /* 0x000ee20000300800 */
[----:B--2---:R-:W-:Y:S11]  /*31790*/  HMMA.16816.F32.BF16 R4, R12, R26, R20 ;  /* 0x0000001a0c04723c */ /* 0x004ff60000041814 */
[----:B------:R-:W-:Y:S11]  /*317a0*/  @!UPT UIADD3 URZ, URZ, URZ, URZ ;  /* 0x0000003f3f3ff290 */ /* 0x000ff6000fffe03f */
[----:B------:R-:W-:Y:S01]  /*317b0*/  @!UPT UIADD3 URZ, URZ, URZ, URZ ;  /* 0x0000003f3f3ff290 */ /* 0x000fe2000fffe03f */
[----:B------:R-:W-:Y:S01]  /*317c0*/  STL.64 [R1+0x4e0], R4 ;  /* 0x0004e00401007387 */ /* 0x000fe20000100a00 */
[----:B------:R-:W-:Y:S02]  /*317d0*/  STL.64 [R1+0x4e8], R6 ;  /* 0x0004e80601007387 */ /* 0x000fe40000100a00 */
[----:B------:R-:W3:Y:S02]  /*317e0*/  LDL.LU R17, [R1+0x214] ;  /* 0x0002140001117983 */ /* 0x000ee40000300800 */
[----:B------:R-:W2:Y:S02]  /*317f0*/  LDL.LU R18, [R1+0x218] ;  /* 0x0002180001127983 */ /* 0x000ea40000300800 */
[----:B------:R-:W-:Y:S02]  /*31800*/  IMAD.MOV.U32 R19, RZ, RZ, R2 ;  /* 0x000000ffff137224 */ /* 0x000fe400078e0002 */
[----:B------:R-:W4:Y:S04]  /*31810*/  LDL.LU R2, [R1+0x17c4] ;  /* 0x0017c40001027983 */ /* 0x000f280000300800 */
[----:B--2---:R-:W-:Y:S01]  /*31820*/  STL.64 [R1+0x16e8], R18 ;  /* 0x0016e81201007387 */ /* 0x004fe20000100a00 */
[----:B---3--:R0:W-:Y:S03]  /*31830*/  STL.64 [R1+0x16e0], R16 ;  /* 0x0016e01001007387 */ /* 0x0081e60000100a00 */
        /* <DEDUP_REMOVED lines=9> */
[----:B----4-:R-:W-:-:S02]  /*318d0*/  IMAD.MOV.U32 R19, RZ, RZ, R2 ;  /* 0x000000ffff137224 */ /* 0x010fc400078e0002 */
[----:B------:R-:W4:Y:S01]  /*318e0*/  LDL.LU R2, [R1+0x17c0] ;  /* 0x0017c00001027983 */ /* 0x000f220000300800 */
[----:B------:R-:W2:Y:S02]  /*318f0*/  LDL.LU R24, [R1+0x490] ;  /* 0x0004900001187983 */ /* 0x000ea40000300800 */
[----:B------:R-:W2:Y:S02]  /*31900*/  LDL.LU R25, [R1+0x494] ;  /* 0x0004940001197983 */ /* 0x000ea40000300800 */
[----:B------:R-:W2:Y:S01]  /*31910*/  LDL.LU R26, [R1+0x498] ;  /* 0x00049800011a7983 */ /* 0x000ea20000300800 */
[----:B------:R-:W2:Y:S01]  /*31920*/  LDL.LU R27, [R1+0x49c] ;  /* 0x00049c00011b7983 */ /* 0x000ea20000300800 */
[----:B------:R-:W2:Y:S02]  /*31930*/  LDL.LU R20, [R1+0x4a0] ;  /* 0x0004a00001147983 */ /* 0x000ea40000300800 */
[----:B------:R-:W2:Y:S02]  /*31940*/  LDL.LU R21, [R1+0x4a4] ;  /* 0x0004a40001157983 */ /* 0x000ea40000300800 */
[----:B------:R-:W2:Y:S01]  /*31950*/  LDL.LU R22, [R1+0x4a8] ;  /* 0x0004a80001167983 */ /* 0x000ea20000300800 */
[----:B------:R-:W2:Y:S01]  /*31960*/  LDL.LU R23, [R1+0x4ac] ;  /* 0x0004ac0001177983 */ /* 0x000ea20000300800 */
[----:B------:R-:W3:Y:S02]  /*31970*/  LDL.LU R8, [R1+0x4d0] ;  /* 0x0004d00001087983 */ /* 0x000ee40000300800 */
[----:B------:R-:W3:Y:S02]  /*31980*/  LDL.LU R9, [R1+0x4d4] ;  /* 0x0004d40001097983 */ /* 0x000ee40000300800 */
[----:B------:R-:W3:Y:S01]  /*31990*/  LDL.LU R10, [R1+0x4d8] ;  /* 0x0004d800010a7983 */ /* 0x000ee20000300800 */
[----:B------:R-:W3:Y:S01]  /*319a0*/  LDL.LU R11, [R1+0x4dc] ;  /* 0x0004dc00010b7983 */ /* 0x000ee20000300800 */
[----:B------:R-:W3:Y:S03]  /*319b0*/  LDL.LU.64 R6, [R1+0x68] ;  /* 0x0000680001067983 */ /* 0x000ee60000300a00 */
[----:B--2---:R0:W-:Y:S01]  /*319c0*/  STL.64 [R1+0x1778], R22 ;  /* 0x0017781601007387 */ /* 0x0041e20000100a00 */
[----:B------:R-:W-:Y:S03]  /*319d0*/  STL.64 [R1+0x1770], R20 ;  /* 0x0017701401007387 */ /* 0x000fe60000100a00 */
[----:B0-----:R-:W2:Y:S04]  /*319e0*/  LDL.64 R22, [R1+0x48] ;  /* 0x0000480001167983 */ /* 0x001ea80000100a00 */
[----:B--2---:R0:W-:Y:S04]  /*319f0*/  STL.64 [R1+0x1788], R22 ;  /* 0x0017881601007387 */ /* 0x0041e80000100a00 */
[----:B0-----:R-:W2:Y:S04]  /*31a00*/  LDL R22, [R1+0x58] ;  /* 0x0000580001167983 */ /* 0x001ea80000100800 */
[----:B------:R-:W2:Y:S01]  /*31a10*/  LDL R23, [R1+0x5c] ;  /* 0x00005c0001177983 */ /* 0x000ea20000100800 */
[----:B------:R0:W-:Y:S02]  /*31a20*/  STL.64 [R1+0x1760], R26 ;  /* 0x0017601a01007387 */ /* 0x0001e40000100a00 */
[----:B------:R1:W-:Y:S01]  /*31a30*/  STL.64 [R1+0x1758], R24 ;  /* 0x0017581801007387 */ /* 0x0003e20000100a00 */
[----:B0-----:R-:W2:Y:S04]  /*31a40*/  LDL.LU.64 R26, [R1+0x38] ;  /* 0x00003800011a7983 */ /* 0x001ea80000300a00 */
[----:B--2---:R0:W-:Y:S01]  /*31a50*/  STL.64 [R1+0x1780], R26 ;  /* 0x0017801a01007387 */ /* 0x0041e20000100a00 */
[----:B-1----:R-:W2:Y:S02]  /*31a60*/  LDL.LU R24, [R1+0x4b0] ;  /* 0x0004b00001187983 */ /* 0x002ea40000300800 */
[----:B------:R-:W2:Y:S01]  /*31a70*/  LDL.LU R25, [R1+0x4b4] ;  /* 0x0004b40001197983 */ /* 0x000ea20000300800 */
[----:B0-----:R-:W2:Y:S01]  /*31a80*/  LDL.LU R26, [R1+0x4b8] ;  /* 0x0004b800011a7983 */ /* 0x001ea20000300800 */
[----:B------:R-:W2:Y:S03]  /*31a90*/  LDL.LU R27, [R1+0x4bc] ;  /* 0x0004bc00011b7983 */ /* 0x000ea60000300800 */
[----:B--2---:R-:W-:Y:S01]  /*31aa0*/  STL.64 [R1+0x1798], R26 ;  /* 0x0017981a01007387 */ /* 0x004fe20000100a00 */
[----:B------:R0:W-:Y:S03]  /*31ab0*/  STL.64 [R1+0x1790], R24 ;  /* 0x0017901801007387 */ /* 0x0001e60000100a00 */
[----:B0-----:R-:W2:Y:S01]  /*31ac0*/  LDL.LU R24, [R1+0x4c0] ;  /* 0x0004c00001187983 */ /* 0x001ea20000300800 */
[----:B------:R-:W2:Y:S02]  /*31ad0*/  LDL.LU R25, [R1+0x4c4] ;  /* 0x0004c40001197983 */ /* 0x000ea40000300800 */
[----:B------:R-:W2:Y:S02]  /*31ae0*/  LDL.LU R26, [R1+0x4c8] ;  /* 0x0004c800011a7983 */ /* 0x000ea40000300800 */
[----:B------:R-:W2:Y:S01]  /*31af0*/  LDL.LU R27, [R1+0x4cc] ;  /* 0x0004cc00011b7983 */ /* 0x000ea20000300800 */
[----:B---3--:R-:W-:Y:S01]  /*31b00*/  STL.64 [R1+0x1708], R18 ;  /* 0x0017081201007387 */ /* 0x008fe20000100a00 */
[----:B------:R0:W-:Y:S03]  /*31b10*/  STL.64 [R1+0x1700], R16 ;  /* 0x0017001001007387 */ /* 0x0001e60000100a00 */
[----:B0-----:R-:W3:Y:S01]  /*31b20*/  LDL.LU R16, [R1+0x460] ;  /* 0x0004600001107983 */ /* 0x001ee20000300800 */
[----:B------:R-:W3:Y:S02]  /*31b30*/  LDL.LU R17, [R1+0x464] ;  /* 0x0004640001117983 */ /* 0x000ee40000300800 */
[----:B------:R-:W2:Y:S02]  /*31b40*/  LDL.LU R18, [R1+0x468] ;  /* 0x0004680001127983 */ /* 0x000ea40000300800 */
[----:B------:R-:W2:Y:S02]  /*31b50*/  LDL.LU R19, [R1+0x46c] ;  /* 0x00046c0001137983 */ /* 0x000ea40000300800 */
[----:B--2---:R0:W-:Y:S01]  /*31b60*/  STL.64 [R1+0x1718], R18 ;  /* 0x0017181201007387 */ /* 0x0041e20000100a00 */
[----:B---3--:R-:W-:Y:S03]  /*31b70*/  STL.64 [R1+0x1710], R16 ;  /* 0x0017101001007387 */ /* 0x008fe60000100a00 */
[----:B0-----:R-:W2:Y:S01]  /*31b80*/  LDL.LU.64 R18, [R1+0x8] ;  /* 0x0000080001127983 */ /* 0x001ea20000300a00 */
[C---:B------:R-:W-:Y:S03]  /*31b90*/  HMMA.16816.F32.BF16 R8, R12.reuse, R6, R8 ;  /* 0x000000060c08723c */ /* 0x040fe60000041808 */
[----:B--2---:R0:W-:Y:S04]  /*31ba0*/  STL.64 [R1+0x1730], R18 ;  /* 0x0017301201007387 */ /* 0x0041e80000100a00 */
[----:B0-----:R-:W2:Y:S01]  /*31bb0*/  LDL.LU.64 R18, [R1+0x18] ;  /* 0x0000180001127983 */ /* 0x001ea20000300a00 */
[----:B------:R-:W-:Y:S01]  /*31bc0*/  IMAD.MOV.U32 R5, RZ, RZ, R7 ;  /* 0x000000ffff057224 */ /* 0x000fe200078e0007 */
[C---:B------:R-:W-:Y:S02]  /*31bd0*/  HMMA.16816.F32.BF16 R20, R12.reuse, R22, R24 ;  /* 0x000000160c14723c */ /* 0x040fe40000041818 */
[----:B--2---:R0:W-:Y:S04]  /*31be0*/  STL.64 [R1+0x1748], R18 ;  /* 0x0017481201007387 */ /* 0x0041e80000100a00 */
[----:B0-----:R-:W2:Y:S08]  /*31bf0*/  LDL.LU.64 R18, [R1+0x28] ;  /* 0x0000280001127983 */ /* 0x001eb00000300a00 */
[----:B------:R0:W-:Y:S02]  /*31c00*/  STL.64 [R1+0x4d0], R8 ;  /* 0x0004d00801007387 */ /* 0x0001e40000100a00 */
[----:B------:R1:W-:Y:S02]  /*31c10*/  STL.64 [R1+0x4d8], R10 ;  /* 0x0004d80a01007387 */ /* 0x0003e40000100a00 */
[----:B0-----:R-:W-:Y:S01]  /*31c20*/  IMAD.MOV.U32 R9, RZ, RZ, R6 ;  /* 0x000000ffff097224 */ /* 0x001fe200078e0006 */
[----:B-1----:R-:W3:Y:S01]  /*31c30*/  LDL.LU.64 R10, [R1+0x17b8] ;  /* 0x0017b800010a7983 */ /* 0x002ee20000300a00 */
[----:B------:R-:W2:Y:S02]  /*31c40*/  LDL.LU R8, [R1+0x17b0] ;  /* 0x0017b00001087983 */ /* 0x000ea40000300800 */
[----:B------:R-:W2:Y:S02]  /*31c50*/  LDL.LU.64 R6, [R1+0x17a8] ;  /* 0x0017a80001067983 */ /* 0x000ea40000300a00 */
[----:B------:R-:W3:Y:S01]  /*31c60*/  LDL.LU R4, [R1+0x17a0] ;  /* 0x0017a00001047983 */ /* 0x000ee20000300800 */
[----:B--2---:R-:W-:Y:S01]  /*31c70*/  STL.64 [R1+0x1740], R6 ;  /* 0x0017400601007387 */ /* 0x004fe20000100a00 */
[----:B---3--:R0:W-:Y:S03]  /*31c80*/  STL.64 [R1+0x1738], R4 ;  /* 0x0017380401007387 */ /* 0x0081e60000100a00 */
[----:B0-----:R-:W2:Y:S01]  /*31c90*/  LDL.LU R4, [R1+0x480] ;  /* 0x0004800001047983 */ /* 0x001ea20000300800 */
[----:B------:R-:W2:Y:S02]  /*31ca0*/  LDL.LU R5, [R1+0x484] ;  /* 0x0004840001057983 */ /* 0x000ea40000300800 */
[----:B------:R-:W2:Y:S02]  /*31cb0*/  LDL.LU R6, [R1+0x488] ;  /* 0x0004880001067983 */ /* 0x000ea40000300800 */
[----:B------:R-:W2:Y:S01]  /*31cc0*/  LDL.LU R7, [R1+0x48c] ;  /* 0x00048c0001077983 */ /* 0x000ea20000300800 */
[----:B------:R-:W-:Y:S01]  /*31cd0*/  STL.64 [R1+0x1728], R10 ;  /* 0x0017280a01007387 */ /* 0x000fe20000100a00 */
[----:B------:R0:W-:Y:S03]  /*31ce0*/  STL.64 [R1+0x1720], R8 ;  /* 0x0017200801007387 */ /* 0x0001e60000100a00 */
[----:B0-----:R-:W3:Y:S01]  /*31cf0*/  LDL.LU R8, [R1+0x470] ;  /* 0x0004700001087983 */ /* 0x001ee20000300800 */
[----:B------:R-:W3:Y:S02]  /*31d00*/  LDL.LU R9, [R1+0x474] ;  /* 0x0004740001097983 */ /* 0x000ee40000300800 */
[----:B------:R-:W3:Y:S02]  /*31d10*/  LDL.LU R10, [R1+0x478] ;  /* 0x00047800010a7983 */ /* 0x000ee40000300800 */
[----:B------:R-:W2:Y:S01]  /*31d20*/  LDL.LU.64 R26, [R1+0x1798] ;  /* 0x00179800011a7983 */ /* 0x000ea20000300a00 */
[----:B------:R-:W2:Y:S01]  /*31d30*/  LDL.LU.64 R24, [R1+0x1790] ;  /* 0x0017900001187983 */ /* 0x000ea20000300a00 */
[----:B------:R-:W-:Y:S02]  /*31d40*/  STL.64 [R1+0x4c0], R20 ;  /* 0x0004c01401007387 */ /* 0x000fe40000100a00 */
[----:B------:R0:W-:Y:S02]  /*31d50*/  STL.64 [R1+0x4c8], R22 ;  /* 0x0004c81601007387 */ /* 0x0001e40000100a00 */
[----:B0-----:R-:W2:Y:S02]  /*31d60*/  LDL.LU.64 R22, [R1+0x1788] ;  /* 0x0017880001167983 */ /* 0x001ea40000300a00 */
[C---:B--2---:R-:W-:Y:S01]  /*31d70*/  HMMA.16816.F32.BF16 R24, R12.reuse, R22, R24 ;  /* 0x000000160c18723c */ /* 0x044fe20000041818 */
[----:B------:R-:W-:Y:S11]  /*31d80*/  IMAD.MOV.U32 R0, RZ, RZ, R23 ;  /* 0x000000ffff007224 */ /* 0x000ff600078e0017 */
[----:B------:R-:W-:Y:S11]  /*31d90*/  @!UPT UIADD3 URZ, URZ, URZ, URZ ;  /* 0x0000003f3f3ff290 */ /* 0x000ff6000fffe03f */
[----:B------:R-:W-:Y:S01]  /*31da0*/  STL.64 [R1+0x4b0], R24 ;  /* 0x0004b01801007387 */ /* 0x000fe20000100a00 */
[----:B------:R0:W-:Y:S03]  /*31db0*/  STL.64 [R1+0x4b8], R26 ;  /* 0x0004b81a01007387 */ /* 0x0001e60000100a00 */
[----:B0-----:R-:W2:Y:S01]  /*31dc0*/  LDL.LU.64 R26, [R1+0x1780] ;  /* 0x00178000011a7983 */ /* 0x001ea20000300a00 */
[----:B------:R-:W2:Y:S02]  /*31dd0*/  LDL.LU.64 R22, [R1+0x1778] ;  /* 0x0017780001167983 */ /* 0x000ea40000300a00 */
[----:B------:R-:W2:Y:S02]  /*31de0*/  LDL.LU.64 R20, [R1+0x1770] ;  /* 0x0017700001147983 */ /* 0x000ea40000300a00 */
[C---:B--2---:R-:W-:Y:S01]  /*31df0*/  HMMA.16816.F32.BF16 R20, R12.reuse, R26, R20 ;  /* 0x0000001a0c14723c */ /* 0x044fe20000041814 */
[----:B------:R-:W-:Y:S11]  /*31e00*/  IMAD.MOV.U32 R3, RZ, RZ, R27 ;  /* 0x000000ffff037224 */ /* 0x000ff600078e001b */
[----:B------:R-:W-:Y:S11]  /*31e10*/  @!UPT UIADD3 URZ, URZ, URZ, URZ ;  /* 0x0000003f3f3ff290 */ /* 0x000ff6000fffe03f */
[----:B------:R0:W-:Y:S01]  /*31e20*/  STL.64 [R1+0x4a0], R20 ;  /* 0x0004a01401007387 */ /* 0x0001e20000100a00 */
[----:B------:R1:W-:Y:S02]  /*31e30*/  STL.64 [R1+0x4a8], R22 ;  /* 0x0004a81601007387 */ /* 0x0003e40000100a00 */
[----:B0-----:R-:W-:Y:S01]  /*31e40*/  IMAD.MOV.U32 R20, RZ, RZ, R26 ;  /* 0x000000ffff147224 */ /* 0x001fe200078e001a */
[----:B-1----:R-:W2:Y:S01]  /*31e50*/  LDL.LU.64 R22, [R1+0x1768] ;  /* 0x0017680001167983 */ /* 0x002ea20000300a00 */
[----:B------:R-:W2:Y:S02]  /*31e60*/  LDL.LU.64 R26, [R1+0x1760] ;  /* 0x00176000011a7983 */ /* 0x000ea40000300a00 */
[----:B------:R-:W2:Y:S02]  /*31e70*/  LDL.LU.64 R24, [R1+0x1758] ;  /* 0x0017580001187983 */ /* 0x000ea40000300a00 */
[----:B------:R-:W-:Y:S01]  /*31e80*/  IMAD.MOV.U32 R21, RZ, RZ, R19 ;  /* 0x000000ffff157224 */ /* 0x000fe200078e0013 */
[C---:B--2---:R-:W-:Y:S11]  /*31e90*/  HMMA.16816.F32.BF16 R24, R12.reuse, R18, R24 ;  /* 0x000000120c18723c */ /* 0x044ff60000041818 */
[----:B------:R-:W-:Y:S11]  /*31ea0*/  @!UPT UIADD3 URZ, URZ, URZ, URZ ;  /* 0x0000003f3f3ff290 */ /* 0x000ff6000fffe03f */
[----:B------:R-:W-:Y:S01]  /*31eb0*/  @!UPT UIADD3 URZ, URZ, URZ, URZ ;  /* 0x0000003f3f3ff290 */ /* 0x000fe2000fffe03f */
[----:B------:R0:W-:Y:S01]  /*31ec0*/  STL.64 [R1+0x490], R24 ;  /* 0x0004901801007387 */ /* 0x0001e20000100a00 */
[----:B------:R1:W-:Y:S02]  /*31ed0*/  STL.64 [R1+0x498], R26 ;  /* 0x0004981a01007387 */ /* 0x0003e40000100a00 */
[----:B0-----:R-:W-:Y:S01]  /*31ee0*/  IMAD.MOV.U32 R24, RZ, RZ, R18 ;  /* 0x000000ffff187224 */ /* 0x001fe200078e0012 */
[----:B-1----:R-:W2:Y:S01]  /*31ef0*/  LDL.LU.64 R26, [R1+0x1750] ;  /* 0x00175000011a7983 */ /* 0x002ea20000300a00 */
[----:B------:R-:W2:Y:S02]  /*31f00*/  LDL.LU.64 R18, [R1+0x1748] ;  /* 0x0017480001127983 */ /* 0x000ea40000300a00 */
[----:B--2---:R-:W-:Y:S01]  /*31f10*/  HMMA.16816.F32.BF16 R4, R12, R18, R4 ;  /* 0x000000120c04723c */ /* 0x004fe20000041804 */
[----:B------:R-:W-:Y:S02]  /*31f20*/  IMAD.MOV.U32 R28, RZ, RZ, R18 ;  /* 0x000000ffff1c7224 */ /* 0x000fe400078e0012 */
[----:B------:R-:W-:Y:S11]  /*31f30*/  IMAD.MOV.U32 R25, RZ, RZ, R19 ;  /* 0x000000ffff197224 */ /* 0x000ff600078e0013 */
[----:B------:R-:W-:Y:S09]  /*31f40*/  @!UPT UIADD3 URZ, URZ, URZ, URZ ;  /* 0x0000003f3f3ff290 */ /* 0x000ff2000fffe03f */
[----:B------:R-:W-:Y:S01]  /*31f50*/  STL.64 [R1+0x480], R4 ;  /* 0x0004800401007387 */ /* 0x000fe20000100a00 */
[----:B------:R0:W-:Y:S03]  /*31f60*/  STL.64 [R1+0x488], R6 ;  /* 0x0004880601007387 */ /* 0x0001e60000100a00 */
[----:B0-----:R-:W2:Y:S01]  /*31f70*/  LDL.LU.64 R6, [R1+0x1740] ;  /* 0x0017400001067983 */ /* 0x001ea20000300a00 */
[----:B------:R-:W2:Y:S02]  /*31f80*/  LDL.LU.64 R4, [R1+0x1738] ;  /* 0x0017380001047983 */ /* 0x000ea40000300a00 */
[----:B------:R-:W3:Y:S02]  /*31f90*/  LDL.LU.64 R18, [R1+0x1730] ;  /* 0x0017300001127983 */ /* 0x000ee40000300a00 */
[----:B----4-:R-:W-:-:S07]  /*31fa0*/  IMAD.MOV.U32 R11, RZ, RZ, R2 ;  /* 0x000000ffff0b7224 */ /* 0x010fce00078e0002 */
[C---:B---3--:R-:W-:Y:S01]  /*31fb0*/  HMMA.16816.F32.BF16 R8, R12.reuse, R18, R8 ;  /* 0x000000120c08723c */ /* 0x048fe20000041808 */
[----:B------:R-:W-:Y:S02]  /*31fc0*/  IMAD.MOV.U32 R2, RZ, RZ, R18 ;  /* 0x000000ffff027224 */ /* 0x000fe400078e0012 */
[----:B------:R-:W-:Y:S11]  /*31fd0*/  IMAD.MOV.U32 R29, RZ, RZ, R19 ;  /* 0x000000ffff1d7224 */ /* 0x000ff600078e0013 */
[----:B------:R-:W-:Y:S09]  /*31fe0*/  @!UPT UIADD3 URZ, URZ, URZ, URZ ;  /* 0x0000003f3f3ff290 */ /* 0x000ff2000fffe03f */
[----:B------:R-:W-:Y:S01]  /*31ff0*/  STL.64 [R1+0x470], R8 ;  /* 0x0004700801007387 */ /* 0x000fe20000100a00 */
[----:B------:R0:W-:Y:S03]  /*32000*/  STL.64 [R1+0x478], R10 ;  /* 0x0004780a01007387 */ /* 0x0001e60000100a00 */
[----:B0-----:R-:W3:Y:S01]  /*32010*/  LDL.LU.64 R10, [R1+0x1728] ;  /* 0x00172800010a7983 */ /* 0x001ee20000300a00 */
[----:B------:R-:W4:Y:S02]  /*32020*/  LDL.LU.64 R8, [R1+0x1720] ;  /* 0x0017200001087983 */ /* 0x000f240000300a00 */
[----:B------:R-:W2:Y:S02]  /*32030*/  LDL.LU.64 R18, [R1+0x1718] ;  /* 0x0017180001127983 */ /* 0x000ea40000300a00 */
[----:B------:R-:W2:Y:S02]  /*32040*/  LDL.LU.64 R16, [R1+0x1710] ;  /* 0x0017100001107983 */ /* 0x000ea40000300a00 */
[C---:B--2---:R-:W-:Y:S11]  /*32050*/  HMMA.16816.F32.BF16 R16, R12.reuse, R26, R16 ;  /* 0x0000001a0c10723c */ /* 0x044ff60000041810 */
[----:B------:R-:W-:Y:S11]  /*32060*/  @!UPT UIADD3 URZ, URZ, URZ, URZ ;  /* 0x0000003f3f3ff290 */ /* 0x000ff6000fffe03f */
[----:B------:R-:W-:Y:S01]  /*32070*/  @!UPT UIADD3 URZ, URZ, URZ, URZ ;  /* 0x0000003f3f3ff290 */ /* 0x000fe2000fffe03f */
[----:B------:R-:W-:Y:S01]  /*32080*/  STL.64 [R1+0x460], R16 ;  /* 0x0004601001007387 */ /* 0x000fe20000100a00 */
[----:B------:R0:W-:Y:S03]  /*32090*/  STL.64 [R1+0x468], R18 ;  /* 0x0004681201007387 */ /* 0x0001e60000100a00 */
[----:B0-----:R-:W2:Y:S01]  /*320a0*/  LDL.LU.64 R18, [R1+0x1708] ;  /* 0x0017080001127983 */ /* 0x001ea20000300a00 */
[----:B------:R-:W2:Y:S02]  /*320b0*/  LDL.LU.64 R16, [R1+0x1700] ;  /* 0x0017000001107983 */ /* 0x000ea40000300a00 */
[----:B------:R-:W-:Y:S02]  /*320c0*/  STL.64 [R1+0x1468], R26 ;  /* 0x0014681a01007387 */ /* 0x000fe40000100a00 */
[----:B------:R-:W-:Y:S01]  /*320d0*/  STL.64 [R1+0x1460], R24 ;  /* 0x0014601801007387 */ /* 0x000fe20000100a00 */
[C---:B--2---:R-:W-:Y:S11]  /*320e0*/  HMMA.16816.F32.BF16 R16, R12.reuse, R22, R16 ;  /* 0x000000160c10723c */ /* 0x044ff60000041810 */
[----:B------:R-:W-:Y:S11]  /*320f0*/  @!UPT UIADD3 URZ, URZ, URZ, URZ ;  /* 0x0000003f3f3ff290 */ /* 0x000ff6000fffe03f */
[----:B------:R-:W-:Y:S01]  /*32100*/  @!UPT UIADD3 URZ, URZ, URZ, URZ ;  /* 0x0000003f3f3ff290 */ /* 0x000fe2000fffe03f */
[----:B------:R-:W-:Y:S01]  /*32110*/  STL.64 [R1+0x450], R16 ;  /* 0x0004501001007387 */ /* 0x000fe20000100a00 */
[----:B------:R0:W-:Y:S03]  /*32120*/  STL.64 [R1+0x458], R18 ;  /* 0x0004581201007387 */ /* 0x0001e60000100a00 */
[----:B0-----:R-:W3:Y:S01]  /*32130*/  LDL.LU.64 R18, [R1+0x16f8] ;  /* 0x0016f80001127983 */ /* 0x001ee20000300a00 */
[----:B------:R-:W3:Y:S02]  /*32140*/  LDL.LU.64 R16, [R1+0x16f0] ;  /* 0x0016f00001107983 */ /* 0x000ee40000300a00 */
[----:B------:R-:W-:Y:S02]  /*32150*/  STL.64 [R1+0x1480], R22 ;  /* 0x0014801601007387 */ /* 0x000fe40000100a00 */
[----:B------:R0:W-:Y:S02]  /*32160*/  STL.64 [R1+0x1478], R20 ;  /* 0x0014781401007387 */ /* 0x0001e40000100a00 */
[----:B0-----:R-:W2:Y:S01]  /*32170*/  LDL.LU R20, [R1+0x430] ;  /* 0x0004300001147983 */ /* 0x001ea20000300800 */
[----:B------:R-:W2:Y:S02]  /*32180*/  LDL.LU R21, [R1+0x434] ;  /* 0x0004340001157983 */ /* 0x000ea40000300800 */
[----:B------:R-:W2:Y:S02]  /*32190*/  LDL.LU R22, [R1+0x438] ;  /* 0x0004380001167983 */ /* 0x000ea40000300800 */
[----:B------:R-:W2:Y:S01]  /*321a0*/  LDL.LU R23, [R1+0x43c] ;  /* 0x00043c0001177983 */ /* 0x000ea20000300800 */
[C---:B---3--:R-:W-:Y:S11]  /*321b0*/  HMMA.16816.F32.BF16 R16, R12.reuse, R10, R16 ;  /* 0x0000000a0c10723c */ /* 0x048ff60000041810 */
[----:B------:R-:W-:Y:S11]  /*321c0*/  @!UPT UIADD3 URZ, URZ, URZ, URZ ;  /* 0x0000003f3f3ff290 */ /* 0x000ff6000fffe03f */
[----:B------:R-:W-:Y:S01]  /*321d0*/  @!UPT UIADD3 URZ, URZ, URZ, URZ ;  /* 0x0000003f3f3ff290 */ /* 0x000fe2000fffe03f */
[----:B------:R-:W-:Y:S01]  /*321e0*/  STL.64 [R1+0x440], R16 ;  /* 0x0004401001007387 */ /* 0x000fe20000100a00 */
[----:B------:R0:W-:Y:S03]  /*321f0*/  STL.64 [R1+0x448], R18 ;  /* 0x0004481201007387 */ /* 0x0001e60000100a00 */
[----:B0-----:R-:W3:Y:S01]  /*32200*/  LDL.LU.64 R18, [R1+0x16e8] ;  /* 0x0016e80001127983 */ /* 0x001ee20000300a00 */
[----:B------:R-:W3:Y:S02]  /*32210*/  LDL.LU.64 R16, [R1+0x16e0] ;  /* 0x0016e00001107983 */ /* 0x000ee40000300a00 */
[----:B----4-:R-:W-:Y:S02]  /*32220*/  IMAD.MOV.U32 R26, RZ, RZ, R8 ;  /* 0x000000ffff1a7224 */ /* 0x010fe400078e0008 */
[----:B------:R-:W-:Y:S01]  /*32230*/  IMAD.MOV.U32 R27, RZ, RZ, R4 ;  /* 0x000000ffff1b7224 */ /* 0x000fe200078e0004 */
[----:B---3--:R-:W-:Y:S01]  /*32240*/  HMMA.16816.F32.BF16 R12, R12, R6, R16 ;  /* 0x000000060c0c723c */ /* 0x008fe20000041810 */
[----:B------:R-:W2:Y:S01]  /*32250*/  LDL.LU.64 R18, [R1+0x16d8] ;  /* 0x0016d80001127983 */ /* 0x000ea20000300a00 */
[----:B------:R-:W2:Y:S11]  /*32260*/  LDL.LU.64 R16, [R1+0x16d0] ;  /* 0x0016d00001107983 */ /* 0x000eb60000300a00 */
[----:B------:R-:W-:Y:S10]  /*32270*/  @!UPT UIADD3 URZ, URZ, URZ, URZ ;  /* 0x0000003f3f3ff290 */ /* 0x000ff4000fffe03f */
[----:B------:R-:W-:Y:S01]  /*32280*/  STL.64 [R1+0x5d0], R12 ;  /* 0x0005d00c01007387 */ /* 0x000fe20000100a00 */
[----:B------:R0:W-:Y:S01]  /*32290*/  STL.64 [R1+0x5d8], R14 ;  /* 0x0005d80e01007387 */ /* 0x0001e20000100a00 */
[----:B--2---:R-:W-:Y:S11]  /*322a0*/  HMMA.16816.F32.BF16 R20, R16, R26, R20 ;  /* 0x0000001a1014723c */ /* 0x004ff60000041814 */
[----:B------:R-:W-:Y:S11]  /*322b0*/  @!UPT UIADD3 URZ, URZ, URZ, URZ ;  /* 0x0000003f3f3ff290 */ /* 0x000ff6000fffe03f */
[----:B------:R-:W-:Y:S01]  /*322c0*/  @!UPT UIADD3 URZ, URZ, URZ, URZ ;  /* 0x0000003f3f3ff290 */ /* 0x000fe2000fffe03f */
[----:B------:R1:W-:Y:S01]  /*322d0*/  STL.64 [R1+0x220], R20 ;  /* 0x0002201401007387 */ /* 0x0003e20000100a00 */
[----:B------:R2:W-:Y:S02]  /*322e0*/  STL.64 [R1+0x228], R22 ;  /* 0x0002281601007387 */ /* 0x0005e40000100a00 */
[----:B0-----:R-:W3:Y:S02]  /*322f0*/  LDL.LU R14, [R1+0x58] ;  /* 0x00005800010e7983 */ /* 0x001ee40000300800 */
[----:B------:R-:W3:Y:S02]  /*32300*/  LDL.LU R15, [R1+0x5c] ;  /* 0x00005c00010f7983 */ /* 0x000ee40000300800 */
[----:B------:R-:W-:Y:S02]  /*32310*/  IMAD.MOV.U32 R8, RZ, RZ, R20 ;  /* 0x000000ffff087224 */ /* 0x000fe400078e0014 */
[----:B------:R-:W-:Y:S01]  /*32320*/  IMAD.MOV.U32 R4, RZ, RZ, R21 ;  /* 0x000000ffff047224 */ /* 0x000fe200078e0015 */
[----:B---3--:R0:W-:Y:S01]  /*32330*/  STL.64 [R1+0x1488], R14 ;  /* 0x0014880e01007387 */ /* 0x0081e20000100a00 */
[----:B-1----:R-:W3:Y:S02]  /*32340*/  LDL.LU R20, [R1+0x2d0] ;  /* 0x0002d00001147983 */ /* 0x002ee40000300800 */
[----:B------:R-:W3:Y:S02]  /*32350*/  LDL.LU R21, [R1+0x2d4] ;  /* 0x0002d40001157983 */ /* 0x000ee40000300800 */
[----:B--2---:R-:W2:Y:S01]  /*32360*/  LDL.LU R22, [R1+0x2d8] ;  /* 0x0002d80001167983 */ /* 0x004ea20000300800 */
[----:B------:R-:W2:Y:S01]  /*32370*/  LDL.LU R23, [R1+0x2dc] ;  /* 0x0002dc0001177983 */ /* 0x000ea20000300800 */
[----:B0-----:R-:W-:-:S02]  /*32380*/  IMAD.MOV.U32 R14, RZ, RZ, R9 ;  /* 0x000000ffff0e7224 */ /* 0x001fc400078e0009 */
[----:B------:R-:W-:Y:S01]  /*32390*/  IMAD.MOV.U32 R15, RZ, RZ, R5 ;  /* 0x000000ffff0f7224 */ /* 0x000fe200078e0005 */
[----:B--2---:R-:W-:Y:S01]  /*323a0*/  STL.64 [R1+0x1498], R22 ;  /* 0x0014981601007387 */ /* 0x004fe20000100a00 */
[----:B---3--:R-:W-:Y:S02]  /*323b0*/  STL.64 [R1+0x1490], R20 ;  /* 0x0014901401007387 */ /* 0x008fe40000100a00 */
[----:B------:R-:W2:Y:S02]  /*323c0*/  LDL.LU R9, [R1+0x16cc] ;  /* 0x0016cc0001097983 */ /* 0x000ea40000300800 */
[----:B------:R-:W3:Y:S01]  /*323d0*/  LDL.LU R5, [R1+0x16c8] ;  /* 0x0016c80001057983 */ /* 0x000ee20000300800 */
[----:B------:R0:W-:Y:S04]  /*323e0*/  STL.64 [R1+0x14a0], R14 ;  /* 0x0014a00e01007387 */ /* 0x0001e80000100a00 */
[----:B0-----:R-:W4:Y:S01]  /*323f0*/  LDL.LU R14, [R1+0x78] ;  /* 0x00007800010e7983 */ /* 0x001f220000300800 */
[----:B------:R-:W4:Y:S03]  /*32400*/  LDL.LU R15, [R1+0x7c] ;  /* 0x00007c00010f7983 */ /* 0x000f260000300800 */
[----:B----4-:R3:W-:Y:S01]  /*32410*/  STL.64 [R1+0x14b8], R14 ;  /* 0x0014b80e01007387 */ /* 0x0107e20000100a00 */
[----:B------:R-:W4:Y:S02]  /*32420*/  LDL.LU R20, [R1+0x2e0] ;  /* 0x0002e00001147983 */ /* 0x000f240000300800 */
[----:B------:R-:W4:Y:S02]  /*32430*/  LDL.LU R21, [R1+0x2e4] ;  /* 0x0002e40001157983 */ /* 0x000f240000300800 */
[----:B------:R-:W4:Y:S01]  /*32440*/  LDL.LU R22, [R1+0x2e8] ;  /* 0x0002e80001167983 */ /* 0x000f220000300800 */
[----:B------:R-:W4:Y:S01]  /*32450*/  LDL.LU R23, [R1+0x2ec] ;  /* 0x0002ec0001177983 */ /* 0x000f220000300800 */
[----:B---3--:R-:W-:-:S02]  /*32460*/  IMAD.MOV.U32 R14, RZ, RZ, R5 ;  /* 0x000000ffff0e7224 */ /* 0x008fc400078e0005 */
[----:B--2---:R-:W-:Y:S01]  /*32470*/  IMAD.MOV.U32 R15, RZ, RZ, R9 ;  /* 0x000000ffff0f7224 */ /* 0x004fe200078e0009 */
[----:B------:R-:W2:Y:S01]  /*32480*/  LDL.LU R5, [R1+0x16c4] ;  /* 0x0016c40001057983 */ /* 0x000ea20000300800 */
[----:B------:R-:W3:Y:S03]  /*32490*/  LDL.LU R9, [R1+0x16c0] ;  /* 0x0016c00001097983 */ /* 0x000ee60000300800 */
[----:B------:R-:W-:Y:S04]  /*324a0*/  STL.64 [R1+0x14d0], R14 ;  /* 0x0014d00e01007387 */ /* 0x000fe80000100a00 */
[----:B----4-:R-:W-:Y:S01]  /*324b0*/  STL.64 [R1+0x14b0], R22 ;  /* 0x0014b01601007387 */ /* 0x010fe20000100a00 */
[----:B------:R0:W-:Y:S03]  /*324c0*/  STL.64 [R1+0x14a8], R20 ;  /* 0x0014a81401007387 */ /* 0x0001e60000100a00 */
[----:B0-----:R-:W4:Y:S01]  /*324d0*/  LDL.LU R20, [R1+0x2f0] ;  /* 0x0002f00001147983 */ /* 0x001f220000300800 */
[----:B------:R-:W4:Y:S02]  /*324e0*/  LDL.LU R21, [R1+0x2f4] ;  /* 0x0002f40001157983 */ /* 0x000f240000300800 */
[----:B------:R-:W2:Y:S02]  /*324f0*/  LDL.LU R22, [R1+0x2f8] ;  /* 0x0002f80001167983 */ /* 0x000ea40000300800 */
[----:B------:R-:W2:Y:S01]  /*32500*/  LDL.LU R23, [R1+0x2fc] ;  /* 0x0002fc0001177983 */ /* 0x000ea20000300800 */
[----:B------:R-:W2:Y:S01]  /*32510*/  LDL.LU R14, [R1+0x98] ;  /* 0x00009800010e7983 */ /* 0x000ea20000300800 */
[----:B------:R-:W2:Y:S03]  /*32520*/  LDL.LU R15, [R1+0x9c] ;  /* 0x00009c00010f7983 */ /* 0x000ea60000300800 */
[----:B--2---:R-:W-:Y:S01]  /*32530*/  STL.64 [R1+0x14e8], R14 ;  /* 0x0014e80e01007387 */ /* 0x004fe20000100a00 */
[----:B------:R-:W-:Y:S02]  /*32540*/  STL.64 [R1+0x14c8], R22 ;  /* 0x0014c81601007387 */ /* 0x000fe40000100a00 */
[----:B----4-:R0:W-:Y:S02]  /*32550*/  STL.64 [R1+0x14c0], R20 ;  /* 0x0014c01401007387 */ /* 0x0101e40000100a00 */
[----:B0-----:R-:W2:Y:S01]  /*32560*/  LDL.LU R20, [R1+0x300] ;  /* 0x0003000001147983 */ /* 0x001ea20000300800 */
[----:B------:R-:W2:Y:S02]  /*32570*/  LDL.LU R21, [R1+0x304] ;  /* 0x0003040001157983 */ /* 0x000ea40000300800 */
[----:B------:R-:W4:Y:S02]  /*32580*/  LDL.LU R22, [R1+0x308] ;  /* 0x0003080001167983 */ /* 0x000f240000300800 */
[----:B------:R-:W4:Y:S02]  /*32590*/  LDL.LU R23, [R1+0x30c] ;  /* 0x00030c0001177983 */ /* 0x000f240000300800 */
[----:B---3--:R-:W-:-:S02]  /*325a0*/  IMAD.MOV.U32 R14, RZ, RZ, R9 ;  /* 0x000000ffff0e7224 */ /* 0x008fc400078e0009 */
[----:B------:R-:W-:Y:S01]  /*325b0*/  IMAD.MOV.U32 R15, RZ, RZ, R5 ;  /* 0x000000ffff0f7224 */ /* 0x000fe200078e0005 */
[----:B------:R-:W3:Y:S01]  /*325c0*/  LDL.LU R9, [R1+0x16bc] ;  /* 0x0016bc0001097983 */ /* 0x000ee20000300800 */
[----:B------:R-:W3:Y:S03]  /*325d0*/  LDL.LU R5, [R1+0x16b8] ;  /* 0x0016b80001057983 */ /* 0x000ee60000300800 */
[----:B------:R-:W-:Y:S04]  /*325e0*/  STL.64 [R1+0x1500], R14 ;  /* 0x0015000e01007387 */ /* 0x000fe80000100a00 */
[----:B----4-:R-:W-:Y:S01]  /*325f0*/  STL.64 [R1+0x14e0], R22 ;  /* 0x0014e01601007387 */ /* 0x010fe20000100a00 */
[----:B--2---:R0:W-:Y:S03]  /*32600*/  STL.64 [R1+0x14d8], R20 ;  /* 0x0014d81401007387 */ /* 0x0041e60000100a00 */
[----:B0-----:R-:W2:Y:S01]  /*32610*/  LDL.LU R20, [R1+0x310] ;  /* 0x0003100001147983 */ /* 0x001ea20000300800 */
[----:B------:R-:W2:Y:S02]  /*32620*/  LDL.LU R21, [R1+0x314] ;  /* 0x0003140001157983 */ /* 0x000ea40000300800 */
[----:B------:R-:W4:Y:S02]  /*32630*/  LDL.LU R22, [R1+0x318] ;  /* 0x0003180001167983 */ /* 0x000f240000300800 */
[----:B------:R-:W4:Y:S01]  /*32640*/  LDL.LU R23, [R1+0x31c] ;  /* 0x00031c0001177983 */ /* 0x000f220000300800 */
[----:B------:R-:W2:Y:S01]  /*32650*/  LDL.LU R14, [R1+0xb8] ;  /* 0x0000b800010e7983 */ /* 0x000ea20000300800 */
[----:B------:R-:W2:Y:S03]  /*32660*/  LDL.LU R15, [R1+0xbc] ;  /* 0x0000bc00010f7983 */ /* 0x000ea60000300800 */
[----:B--2---:R3:W-:Y:S01]  /*32670*/  STL.64 [R1+0x1518], R14 ;  /* 0x0015180e01007387 */ /* 0x0047e20000100a00 */
[----:B----4-:R-:W-:Y:S02]  /*32680*/  STL.64 [R1+0x14f8], R22 ;  /* 0x0014f81601007387 */ /* 0x010fe40000100a00 */
[----:B------:R0:W-:Y:S02]  /*32690*/  STL.64 [R1+0x14f0], R20 ;  /* 0x0014f01401007387 */ /* 0x0001e40000100a00 */
[----:B---3--:R-:W-:-:S02]  /*326a0*/  IMAD.MOV.U32 R14, RZ, RZ, R5 ;  /* 0x000000ffff0e7224 */ /* 0x008fc400078e0005 */
[----:B------:R-:W-:Y:S01]  /*326b0*/  IMAD.MOV.U32 R15, RZ, RZ, R9 ;  /* 0x000000ffff0f7224 */ /* 0x000fe200078e0009 */
[----:B0-----:R-:W2:Y:S01]  /*326c0*/  LDL.LU R20, [R1+0x320] ;  /* 0x0003200001147983 */ /* 0x001ea20000300800 */
[----:B------:R-:W2:Y:S02]  /*326d0*/  LDL.LU R21, [R1+0x324] ;  /* 0x0003240001157983 */ /* 0x000ea40000300800 */
[----:B------:R-:W3:Y:S02]  /*326e0*/  LDL.LU R22, [R1+0x328] ;  /* 0x0003280001167983 */ /* 0x000ee40000300800 */
[----:B------:R-:W3:Y:S01]  /*326f0*/  LDL.LU R23, [R1+0x32c] ;  /* 0x00032c0001177983 */ /* 0x000ee20000300800 */
[----:B------:R-:W4:Y:S01]  /*32700*/  LDL.LU R5, [R1+0x16b4] ;  /* 0x0016b40001057983 */ /* 0x000f220000300800 */
[----:B------:R-:W2:Y:S02]  /*32710*/  LDL.LU R9, [R1+0x16b0] ;  /* 0x0016b00001097983 */ /* 0x000ea40000300800 */
[----:B------:R0:W-:Y:S02]  /*32720*/  STL.64 [R1+0x1530], R14 ;  /* 0x0015300e01007387 */ /* 0x0001e40000100a00 */
[----:B0-----:R-:W2:Y:S01]  /*32730*/  LDL.LU R14, [R1+0xd8] ;  /* 0x0000d800010e7983 */ /* 0x001ea20000300800 */
[----:B------:R-:W2:Y:S03]  /*32740*/  LDL.LU R15, [R1+0xdc] ;  /* 0x0000dc00010f7983 */ /* 0x000ea60000300800 */
[----:B--2---:R-:W-:Y:S01]  /*32750*/  STL.64 [R1+0x1548], R14 ;  /* 0x0015480e01007387 */ /* 0x004fe20000100a00 */
[----:B---3--:R-:W-:Y:S02]  /*32760*/  STL.64 [R1+0x1510], R22 ;  /* 0x0015101601007387 */ /* 0x008fe40000100a00 */
[----:B------:R0:W-:Y:S02]  /*32770*/  STL.64 [R1+0x1508], R20 ;  /* 0x0015081401007387 */ /* 0x0001e40000100a00 */
[----:B0-----:R-:W2:Y:S01]  /*32780*/  LDL.LU R20, [R1+0x330] ;  /* 0x0003300001147983 */ /* 0x001ea20000300800 */
[----:B------:R-:W2:Y:S02]  /*32790*/  LDL.LU R21, [R1+0x334] ;  /* 0x0003340001157983 */ /* 0x000ea40000300800 */
[----:B------:R-:W3:Y:S02]  /*327a0*/  LDL.LU R22, [R1+0x338] ;  /* 0x0003380001167983 */ /* 0x000ee40000300800 */
[----:B------:R-:W3:Y:S02]  /*327b0*/  LDL.LU R23, [R1+0x33c] ;  /* 0x00033c0001177983 */ /* 0x000ee40000300800 */
[----:B------:R-:W-:-:S02]  /*327c0*/  IMAD.MOV.U32 R14, RZ, RZ, R9 ;  /* 0x000000ffff0e7224 */ /* 0x000fc400078e0009 */
[----:B----4-:R-:W-:Y:S01]  /*327d0*/  IMAD.MOV.U32 R15, RZ, RZ, R5 ;  /* 0x000000ffff0f7224 */ /* 0x010fe200078e0005 */
[----:B------:R-:W4:Y:S01]  /*327e0*/  LDL.LU R9, [R1+0x16ac] ;  /* 0x0016ac0001097983 */ /* 0x000f220000300800 */
[----:B------:R-:W4:Y:S03]  /*327f0*/  LDL.LU R5, [R1+0x16a8] ;  /* 0x0016a80001057983 */ /* 0x000f260000300800 */
[----:B------:R-:W-:Y:S04]  /*32800*/  STL.64 [R1+0x1560], R14 ;  /* 0x0015600e01007387 */ /* 0x000fe80000100a00 */
[----:B---3--:R-:W-:Y:S01]  /*32810*/  STL.64 [R1+0x1528], R22 ;  /* 0x0015281601007387 */ /* 0x008fe20000100a00 */
[----:B--2---:R0:W-:Y:S03]  /*32820*/  STL.64 [R1+0x1520], R20 ;  /* 0x0015201401007387 */ /* 0x0041e60000100a00 */
[----:B0-----:R-:W2:Y:S01]  /*32830*/  LDL.LU R20, [R1+0x340] ;  /* 0x0003400001147983 */ /* 0x001ea20000300800 */
[----:B------:R-:W2:Y:S02]  /*32840*/  LDL.LU R21, [R1+0x344] ;  /* 0x0003440001157983 */ /* 0x000ea40000300800 */
[----:B------:R-:W3:Y:S02]  /*32850*/  LDL.LU R22, [R1+0x348] ;  /* 0x0003480001167983 */ /* 0x000ee40000300800 */
[----:B------:R-:W3:Y:S01]  /*32860*/  LDL.LU R23, [R1+0x34c] ;  /* 0x00034c0001177983 */ /* 0x000ee20000300800 */
[----:B------:R-:W2:Y:S01]  /*32870*/  LDL.LU R14, [R1+0xf8] ;  /* 0x0000f800010e7983 */ /* 0x000ea20000300800 */
        /* <DEDUP_REMOVED lines=8> */
[----:B----4-:R-:W-:-:S02]  /*32900*/  IMAD.MOV.U32 R14, RZ, RZ, R5 ;  /* 0x000000ffff0e7224 */ /* 0x010fc400078e0005 */
[----:B------:R-:W-:Y:S01]  /*32910*/  IMAD.MOV.U32 R15, RZ, RZ, R9 ;  /* 0x000000ffff0f7224 */ /* 0x000fe200078e0009 */
        /* <DEDUP_REMOVED lines=11> */
[----:B--2---:R4:W-:Y:S01]  /*329d0*/  STL.64 [R1+0x15a8], R14 ;  /* 0x0015a80e01007387 */ /* 0x0049e20000100a00 */
[----:B---3--:R-:W-:Y:S02]  /*329e0*/  STL.64 [R1+0x1570], R22 ;  /* 0x0015701601007387 */ /* 0x008fe40000100a00 */
[----:B------:R0:W-:Y:S02]  /*329f0*/  STL.64 [R1+0x1568], R20 ;  /* 0x0015681401007387 */ /* 0x0001e40000100a00 */
[----:B----4-:R-:W-:-:S02]  /*32a00*/  IMAD.MOV.U32 R14, RZ, RZ, R9 ;  /* 0x000000ffff0e7224 */ /* 0x010fc400078e0009 */
        /* <DEDUP_REMOVED lines=95> */
[----:B------:R-:W-:-:S02]  /*33000*/  IMAD.MOV.U32 R14, RZ, RZ, R9 ;  /* 0x000000ffff0e7224 */ /* 0x000fc400078e0009 */
[----:B----4-:R-:W-:Y:S01]  /*33010*/  IMAD.MOV.U32 R15, RZ, RZ, R5 ;  /* 0x000000ffff0f7224 */ /* 0x010fe200078e0005 */
[----:B---3--:R-:W-:Y:S01]  /*33020*/  STL.64 [R1+0x1678], R22 ;  /* 0x0016781601007387 */ /* 0x008fe20000100a00 */
[----:B--2---:R0:W-:Y:S03]  /*33030*/  STL.64 [R1+0x1670], R20 ;  /* 0x0016701401007387 */ /* 0x0041e60000100a00 */
[----:B0-----:R-:W2:Y:S01]  /*33040*/  LDL.LU R20, [R1+0x420] ;  /* 0x0004200001147983 */ /* 0x001ea20000300800 */
[----:B------:R-:W2:Y:S02]  /*33050*/  LDL.LU R21, [R1+0x424] ;  /* 0x0004240001157983 */ /* 0x000ea40000300800 */
[----:B------:R-:W2:Y:S02]  /*33060*/  LDL.LU R22, [R1+0x428] ;  /* 0x0004280001167983 */ /* 0x000ea40000300800 */
[----:B------:R-:W2:Y:S01]  /*33070*/  LDL.LU R23, [R1+0x42c] ;  /* 0x00042c0001177983 */ /* 0x000ea20000300800 */
[----:B------:R-:W3:Y:S01]  /*33080*/  LDL.LU R24, [R1+0x2c0] ;  /* 0x0002c00001187983 */ /* 0x000ee20000300800 */
[----:B------:R-:W3:Y:S02]  /*33090*/  LDL.LU R25, [R1+0x2c4] ;  /* 0x0002c40001197983 */ /* 0x000ee40000300800 */
[----:B------:R-:W3:Y:S02]  /*330a0*/  LDL.LU R26, [R1+0x2c8] ;  /* 0x0002c800011a7983 */ /* 0x000ee40000300800 */
[----:B------:R-:W3:Y:S01]  /*330b0*/  LDL.LU R27, [R1+0x2cc] ;  /* 0x0002cc00011b7983 */ /* 0x000ee20000300800 */
[----:B------:R-:W-:Y:S01]  /*330c0*/  STL [R1+0x1308], R8 ;  /* 0x0013080801007387 */ /* 0x000fe20000100800 */
[----:B------:R-:W-:Y:S01]  /*330d0*/  STL [R1+0x1304], R4 ;  /* 0x0013040401007387 */ /* 0x000fe20000100800 */
[C---:B--2---:R-:W-:Y:S02]  /*330e0*/  HMMA.16816.F32.BF16 R12, R16.reuse, R14, R20 ;  /* 0x0000000e100c723c */ /* 0x044fe40000041814 */
[----:B------:R-:W2:Y:S01]  /*330f0*/  LDL.LU.64 R22, [R1+0x1678] ;  /* 0x0016780001167983 */ /* 0x000ea20000300a00 */
[----:B------:R-:W2:Y:S11]  /*33100*/  LDL.LU.64 R20, [R1+0x1670] ;  /* 0x0016700001147983 */ /* 0x000eb60000300a00 */
[----:B------:R-:W-:Y:S09]  /*33110*/  @!UPT UIADD3 URZ, URZ, URZ, URZ ;  /* 0x0000003f3f3ff290 */ /* 0x000ff2000fffe03f */
[----:B------:R-:W-:Y:S01]  /*33120*/  STL.64 [R1+0x230], R12 ;  /* 0x0002300c01007387 */ /* 0x000fe20000100a00 */
[----:B------:R0:W-:Y:S03]  /*33130*/  STL.64 [R1+0x238], R14 ;  /* 0x0002380e01007387 */ /* 0x0001e60000100a00 */
[----:B0-----:R-:W2:Y:S02]  /*33140*/  LDL.LU.64 R14, [R1+0x1668] ;  /* 0x00166800010e7983 */ /* 0x001ea40000300a00 */
[----:B--2---:R-:W-:Y:S02]  /*33150*/  HMMA.16816.F32.BF16 R12, R16, R14, R20 ;  /* 0x0000000e100c723c */ /* 0x004fe40000041814 */
[----:B------:R-:W2:Y:S01]  /*33160*/  LDL.LU.64 R22, [R1+0x1660] ;  /* 0x0016600001167983 */ /* 0x000ea20000300a00 */
[----:B------:R-:W2:Y:S11]  /*33170*/  LDL.LU.64 R20, [R1+0x1658] ;  /* 0x0016580001147983 */ /* 0x000eb60000300a00 */
[----:B------:R-:W-:Y:S09]  /*33180*/  @!UPT UIADD3 URZ, URZ, URZ, URZ ;  /* 0x0000003f3f3ff290 */ /* 0x000ff2000fffe03f */
[----:B------:R-:W-:Y:S01]  /*33190*/  STL.64 [R1+0x240], R12 ;  /* 0x0002400c01007387 */ /* 0x000fe20000100a00 */
[----:B------:R0:W-:Y:S03]  /*331a0*/  STL.64 [R1+0x248], R14 ;  /* 0x0002480e01007387 */ /* 0x0001e60000100a00 */
[----:B0-----:R-:W2:Y:S01]  /*331b0*/  LDL.LU.64 R14, [R1+0x1650] ;  /* 0x00165000010e7983 */ /* 0x001ea20000300a00 */
[----:B------:R-:W-:Y:S02]  /*331c0*/  IMAD.MOV.U32 R5, RZ, RZ, R13 ;  /* 0x000000ffff057224 */ /* 0x000fe400078e000d */
[----:B------:R-:W-:-:S05]  /*331d0*/  IMAD.MOV.U32 R9, RZ, RZ, R12 ;  /* 0x000000ffff097224 */ /* 0x000fca00078e000c */
        /* <DEDUP_REMOVED lines=137> */
[----:B------:R-:W4:Y:S11]  /*33a70*/  LDL.LU.64 R20, [R1+0x1478] ;  /* 0x0014780001147983 */ /* 0x000f360000300a00 */
[----:B------:R-:W-:Y:S09]  /*33a80*/  @!UPT UIADD3 URZ, URZ, URZ, URZ ;  /* 0x0000003f3f3ff290 */ /* 0x000ff2000fffe03f */
[----:B------:R0:W-:Y:S01]  /*33a90*/  STL.64 [R1+0x2d0], R12 ;  /* 0x0002d00c01007387 */ /* 0x0001e20000100a00 */
[----:B------:R1:W-:Y:S02]  /*33aa0*/  STL.64 [R1+0x2d8], R14 ;  /* 0x0002d80e01007387 */ /* 0x0003e40000100a00 */
[----:B0-----:R-:W-:-:S05]  /*33ab0*/  IMAD.MOV.U32 R13, RZ, RZ, R15 ;  /* 0x000000ffff0d7224 */ /* 0x001fca00078e000f */
[----:B------:R3:W-:Y:S01]  /*33ac0*/  STL [R1+0x1314], R13 ;  /* 0x0013140d01007387 */ /* 0x0007e20000100800 */
[----:B-1----:R-:W3:Y:S02]  /*33ad0*/  LDL.LU R14, [R1+0x48] ;  /* 0x00004800010e7983 */ /* 0x002ee40000300800 */
[----:B------:R-:W-:Y:S02]  /*33ae0*/  IMAD.MOV.U32 R15, RZ, RZ, R0 ;  /* 0x000000ffff0f7224 */ /* 0x000fe400078e0000 */
[----:B------:R-:W2:Y:S05]  /*33af0*/  LDL.LU R0, [R1+0x1470] ;  /* 0x0014700001007983 */ /* 0x000eaa0000300800 */
[----:B---3--:R-:W-:Y:S01]  /*33b00*/  HMMA.16816.F32.BF16 R12, R16, R14, R24 ;  /* 0x0000000e100c723c */ /* 0x008fe20000041818 */
[----:B------:R-:W3:Y:S01]  /*33b10*/  LDL.LU.64 R26, [R1+0x1468] ;  /* 0x00146800011a7983 */ /* 0x000ee20000300a00 */
[----:B------:R-:W2:Y:S11]  /*33b20*/  LDL.LU.64 R24, [R1+0x1460] ;  /* 0x0014600001187983 */ /* 0x000eb60000300a00 */
[----:B------:R-:W-:Y:S10]  /*33b30*/  @!UPT UIADD3 URZ, URZ, URZ, URZ ;  /* 0x0000003f3f3ff290 */ /* 0x000ff4000fffe03f */
[----:B------:R0:W-:Y:S01]  /*33b40*/  STL.64 [R1+0x2c0], R12 ;  /* 0x0002c00c01007387 */ /* 0x0001e20000100a00 */
[----:B------:R-:W-:Y:S03]  /*33b50*/  STL.64 [R1+0x2c8], R14 ;  /* 0x0002c80e01007387 */ /* 0x000fe60000100a00 */
[----:B0-----:R-:W2:Y:S01]  /*33b60*/  LDL.LU R13, [R1+0x680] ;  /* 0x00068000010d7983 */ /* 0x001ea20000300800 */
[----:B------:R-:W2:Y:S02]  /*33b70*/  LDL.LU R5, [R1+0x684] ;  /* 0x0006840001057983 */ /* 0x000ea40000300800 */
[----:B------:R-:W2:Y:S02]  /*33b80*/  LDL.LU R9, [R1+0x678] ;  /* 0x0006780001097983 */ /* 0x000ea40000300800 */
[----:B------:R-:W2:Y:S01]  /*33b90*/  LDL.LU R4, [R1+0x670] ;  /* 0x0006700001047983 */ /* 0x000ea20000300800 */
[----:B------:R-:W-:Y:S04]  /*33ba0*/  STL.64 [R1+0x13c0], R6 ;  /* 0x0013c00601007387 */ /* 0x000fe80000100a00 */
[----:B--2---:R0:W-:Y:S04]  /*33bb0*/  STL.64 [R1+0x13b8], R4 ;  /* 0x0013b80401007387 */ /* 0x0041e80000100a00 */
[----:B0-----:R-:W2:Y:S01]  /*33bc0*/  LDL.LU R4, [R1+0x1d0] ;  /* 0x0001d00001047983 */ /* 0x001ea20000300800 */
[----:B------:R-:W2:Y:S02]  /*33bd0*/  LDL.LU R5, [R1+0x1d4] ;  /* 0x0001d40001057983 */ /* 0x000ea40000300800 */
[----:B------:R-:W2:Y:S02]  /*33be0*/  LDL.LU R6, [R1+0x1d8] ;  /* 0x0001d80001067983 */ /* 0x000ea40000300800 */
[----:B------:R-:W2:Y:S02]  /*33bf0*/  LDL.LU R7, [R1+0x1dc] ;  /* 0x0001dc0001077983 */ /* 0x000ea40000300800 */
[----:B--2---:R-:W-:Y:S01]  /*33c00*/  STL.64 [R1+0x13d0], R6 ;  /* 0x0013d00601007387 */ /* 0x004fe20000100a00 */
[----:B------:R0:W-:Y:S03]  /*33c10*/  STL.64 [R1+0x13c8], R4 ;  /* 0x0013c80401007387 */ /* 0x0001e60000100a00 */
[----:B0-----:R-:W2:Y:S01]  /*33c20*/  LDL.LU R4, [R1+0x1e0] ;  /* 0x0001e00001047983 */ /* 0x001ea20000300800 */
[----:B------:R-:W2:Y:S02]  /*33c30*/  LDL.LU R5, [R1+0x1e4] ;  /* 0x0001e40001057983 */ /* 0x000ea40000300800 */
[----:B------:R-:W2:Y:S02]  /*33c40*/  LDL.LU R6, [R1+0x1e8] ;  /* 0x0001e80001067983 */ /* 0x000ea40000300800 */
[----:B------:R-:W-:-:S02]  /*33c50*/  IMAD.MOV.U32 R7, RZ, RZ, R0 ;  /* 0x000000ffff077224 */ /* 0x000fc400078e0000 */
[----:B------:R-:W3:Y:S04]  /*33c60*/  LDL.LU R0, [R1+0x145c] ;  /* 0x00145c0001007983 */ /* 0x000ee80000300800 */
[----:B--2---:R-:W-:Y:S01]  /*33c70*/  STL.64 [R1+0x13e0], R6 ;  /* 0x0013e00601007387 */ /* 0x004fe20000100a00 */
[----:B------:R0:W-:Y:S03]  /*33c80*/  STL.64 [R1+0x13d8], R4 ;  /* 0x0013d80401007387 */ /* 0x0001e60000100a00 */
[----:B0-----:R-:W2:Y:S01]  /*33c90*/  LDL.LU R4, [R1+0x1f0] ;  /* 0x0001f00001047983 */ /* 0x001ea20000300800 */
[----:B------:R-:W2:Y:S02]  /*33ca0*/  LDL.LU R5, [R1+0x1f4] ;  /* 0x0001f40001057983 */ /* 0x000ea40000300800 */
[----:B------:R-:W2:Y:S02]  /*33cb0*/  LDL.LU R6, [R1+0x1f8] ;  /* 0x0001f80001067983 */ /* 0x000ea40000300800 */
[----:B------:R-:W2:Y:S02]  /*33cc0*/  LDL.LU R7, [R1+0x1fc] ;  /* 0x0001fc0001077983 */ /* 0x000ea40000300800 */
[----:B--2---:R0:W-:Y:S01]  /*33cd0*/  STL.64 [R1+0x13f0], R6 ;  /* 0x0013f00601007387 */ /* 0x0041e20000100a00 */
[----:B------:R-:W-:Y:S02]  /*33ce0*/  STL.64 [R1+0x13e8], R4 ;  /* 0x0013e80401007387 */ /* 0x000fe40000100a00 */
[----:B0-----:R-:W-:-:S02]  /*33cf0*/  IMAD.MOV.U32 R6, RZ, RZ, R2 ;  /* 0x000000ffff067224 */ /* 0x001fc400078e0002 */
[----:B------:R-:W-:Y:S01]  /*33d00*/  IMAD.MOV.U32 R7, RZ, RZ, R29 ;  /* 0x000000ffff077224 */ /* 0x000fe200078e001d */
[----:B------:R-:W2:Y:S04]  /*33d10*/  LDL.LU R2, [R1+0x1458] ;  /* 0x0014580001027983 */ /* 0x000ea80000300800 */
[----:B------:R0:W-:Y:S02]  /*33d20*/  STL.64 [R1+0x1408], R6 ;  /* 0x0014080601007387 */ /* 0x0001e40000100a00 */
[----:B0-----:R-:W-:Y:S02]  /*33d30*/  IMAD.MOV.U32 R6, RZ, RZ, R28 ;  /* 0x000000ffff067224 */ /* 0x001fe400078e001c */
[----:B------:R-:W-:-:S05]  /*33d40*/  IMAD.MOV.U32 R7, RZ, RZ, R25 ;  /* 0x000000ffff077224 */ /* 0x000fca00078e0019 */
[----:B------:R0:W-:Y:S02]  /*33d50*/  STL.64 [R1+0x1420], R6 ;  /* 0x0014200601007387 */ /* 0x0001e40000100a00 */
[----:B0-----:R-:W-:Y:S02]  /*33d60*/  IMAD.MOV.U32 R6, RZ, RZ, R24 ;  /* 0x000000ffff067224 */ /* 0x001fe400078e0018 */
[----:B----4-:R-:W-:-:S05]  /*33d70*/  IMAD.MOV.U32 R7, RZ, RZ, R21 ;  /* 0x000000ffff077224 */ /* 0x010fca00078e0015 */
[----:B------:R-:W-:Y:S01]  /*33d80*/  STL.64 [R1+0x1438], R6 ;  /* 0x0014380601007387 */ /* 0x000fe20000100a00 */
[----:B------:R-:W4:Y:S02]  /*33d90*/  LDL.LU R8, [R1+0x664] ;  /* 0x0006640001087983 */ /* 0x000f240000300800 */
[----:B------:R-:W-:Y:S01]  /*33da0*/  STL.64 [R1+0x1400], R10 ;  /* 0x0014000a01007387 */ /* 0x000fe20000100a00 */
[----:B----4-:R0:W-:Y:S04]  /*33db0*/  STL.64 [R1+0x13f8], R8 ;  /* 0x0013f80801007387 */ /* 0x0101e80000100a00 */
[----:B0-----:R-:W4:Y:S01]  /*33dc0*/  LDL.LU R8, [R1+0x200] ;  /* 0x0002000001087983 */ /* 0x001f220000300800 */
[----:B------:R-:W4:Y:S02]  /*33dd0*/  LDL.LU R9, [R1+0x204] ;  /* 0x0002040001097983 */ /* 0x000f240000300800 */
[----:B------:R-:W2:Y:S02]  /*33de0*/  LDL.LU R10, [R1+0x208] ;  /* 0x00020800010a7983 */ /* 0x000ea40000300800 */
[----:B---3--:R-:W-:-:S05]  /*33df0*/  IMAD.MOV.U32 R11, RZ, RZ, R0 ;  /* 0x000000ffff0b7224 */ /* 0x008fca00078e0000 */
[----:B--2---:R-:W-:Y:S01]  /*33e00*/  STL.64 [R1+0x1418], R10 ;  /* 0x0014180a01007387 */ /* 0x004fe20000100a00 */
[----:B----4-:R0:W-:Y:S03]  /*33e10*/  STL.64 [R1+0x1410], R8 ;  /* 0x0014100801007387 */ /* 0x0101e60000100a00 */
[----:B0-----:R-:W2:Y:S01]  /*33e20*/  LDL.LU R8, [R1+0x290] ;  /* 0x0002900001087983 */ /* 0x001ea20000300800 */
[----:B------:R-:W-:Y:S02]  /*33e30*/  IMAD.MOV.U32 R9, RZ, RZ, R2 ;  /* 0x000000ffff097224 */ /* 0x000fe400078e0002 */
[----:B------:R-:W3:Y:S02]  /*33e40*/  LDL.LU R2, [R1+0x1454] ;  /* 0x0014540001027983 */ /* 0x000ee40000300800 */
[----:B------:R-:W4:Y:S01]  /*33e50*/  LDL.LU R10, [R1+0x298] ;  /* 0x00029800010a7983 */ /* 0x000f220000300800 */
[----:B------:R-:W4:Y:S04]  /*33e60*/  LDL.LU R11, [R1+0x29c] ;  /* 0x00029c00010b7983 */ /* 0x000f280000300800 */
[----:B----4-:R3:W-:Y:S01]  /*33e70*/  STL.64 [R1+0x1430], R10 ;  /* 0x0014300a01007387 */ /* 0x0107e20000100a00 */
[----:B--2---:R0:W-:Y:S02]  /*33e80*/  STL.64 [R1+0x1428], R8 ;  /* 0x0014280801007387 */ /* 0x0041e40000100a00 */
[----:B---3--:R-:W-:Y:S01]  /*33e90*/  IMAD.MOV.U32 R10, RZ, RZ, R2 ;  /* 0x000000ffff0a7224 */ /* 0x008fe200078e0002 */
[----:B0-----:R-:W2:Y:S01]  /*33ea0*/  LDL.LU R8, [R1+0x2a0] ;  /* 0x0002a00001087983 */ /* 0x001ea20000300800 */
[----:B------:R-:W2:Y:S02]  /*33eb0*/  LDL.LU R9, [R1+0x2a4] ;  /* 0x0002a40001097983 */ /* 0x000ea40000300800 */
[----:B------:R-:W3:Y:S02]  /*33ec0*/  LDL.LU R2, [R1+0x1450] ;  /* 0x0014500001027983 */ /* 0x000ee40000300800 */
[----:B------:R-:W4:Y:S02]  /*33ed0*/  LDL.LU R11, [R1+0x2ac] ;  /* 0x0002ac00010b7983 */ /* 0x000f240000300800 */
[----:B------:R-:W-:-:S02]  /*33ee0*/  IMAD.MOV.U32 R6, RZ, RZ, R20 ;  /* 0x000000ffff067224 */ /* 0x000fc400078e0014 */
[----:B------:R-:W-:Y:S01]  /*33ef0*/  IMAD.MOV.U32 R7, RZ, RZ, R3 ;  /* 0x000000ffff077224 */ /* 0x000fe200078e0003 */
[----:B----4-:R-:W-:Y:S01]  /*33f00*/  STL.64 [R1+0x1448], R10 ;  /* 0x0014480a01007387 */ /* 0x010fe20000100a00 */
[----:B--2---:R0:W-:Y:S03]  /*33f10*/  STL.64 [R1+0x1440], R8 ;  /* 0x0014400801007387 */ /* 0x0041e60000100a00 */
[----:B0-----:R-:W2:Y:S01]  /*33f20*/  LDL.LU R8, [R1+0x2b0] ;  /* 0x0002b00001087983 */ /* 0x001ea20000300800 */
[----:B------:R-:W2:Y:S02]  /*33f30*/  LDL.LU R9, [R1+0x2b4] ;  /* 0x0002b40001097983 */ /* 0x000ea40000300800 */
[----:B------:R-:W2:Y:S02]  /*33f40*/  LDL.LU R10, [R1+0x2b8] ;  /* 0x0002b800010a7983 */ /* 0x000ea40000300800 */
[----:B---3--:R-:W-:-:S02]  /*33f50*/  IMAD.MOV.U32 R11, RZ, RZ, R2 ;  /* 0x000000ffff0b7224 */ /* 0x008fc400078e0002 */
[----:B------:R-:W-:Y:S01]  /*33f60*/  IMAD.MOV.U32 R12, RZ, RZ, R15 ;  /* 0x000000ffff0c7224 */ /* 0x000fe200078e000f */
[----:B------:R-:W3:Y:S01]  /*33f70*/  LDL.LU R14, [R1+0x65c] ;  /* 0x00065c00010e7983 */ /* 0x000ee20000300800 */
[----:B------:R-:W4:Y:S02]  /*33f80*/  LDL.LU R15, [R1+0x66c] ;  /* 0x00066c00010f7983 */ /* 0x000f240000300800 */
[----:B------:R-:W3:Y:S02]  /*33f90*/  LDL.LU R29, [R1+0x654] ;  /* 0x00065400011d7983 */ /* 0x000ee40000300800 */
        /* <DEDUP_REMOVED lines=8> */
[----:B------:R-:W-:Y:S01]  /*34020*/  STL [R1+0x1318], R12 ;  /* 0x0013180c01007387 */ /* 0x000fe20000100800 */
[C---:B--2---:R-:W-:Y:S01]  /*34030*/  HMMA.16816.F32.BF16 R4, R16.reuse, R6, R8 ;  /* 0x000000061004723c */ /* 0x044fe20000041808 */
[----:B------:R-:W2:Y:S01]  /*34040*/  LDL.LU.64 R10, [R1+0x1448] ;  /* 0x00144800010a7983 */ /* 0x000ea20000300a00 */
[----:B------:R-:W2:Y:S11]  /*34050*/  LDL.LU.64 R8, [R1+0x1440] ;  /* 0x0014400001087983 */ /* 0x000eb60000300a00 */
[----:B------:R-:W-:Y:S10]  /*34060*/  @!UPT UIADD3 URZ, URZ, URZ, URZ ;  /* 0x0000003f3f3ff290 */ /* 0x000ff4000fffe03f */
        /* <DEDUP_REMOVED lines=32> */
[----:B---3--:R0:W-:Y:S02]  /*34270*/  STL.64 [R1+0x13b0], R24 ;  /* 0x0013b01801007387 */ /* 0x0081e40000100a00 */
[----:B0-----:R-:W3:Y:S01]  /*34280*/  LDL.LU R24, [R1+0x1c0] ;  /* 0x0001c00001187983 */ /* 0x001ee20000300800 */
[----:B------:R-:W3:Y:S02]  /*34290*/  LDL.LU R25, [R1+0x1c4] ;  /* 0x0001c40001197983 */ /* 0x000ee40000300800 */
[----:B------:R-:W3:Y:S02]  /*342a0*/  LDL.LU R26, [R1+0x1c8] ;  /* 0x0001c800011a7983 */ /* 0x000ee40000300800 */
[----:B------:R-:W3:Y:S01]  /*342b0*/  LDL.LU R27, [R1+0x1cc] ;  /* 0x0001cc00011b7983 */ /* 0x000ee20000300800 */
[C---:B--2---:R-:W-:Y:S11]  /*342c0*/  HMMA.16816.F32.BF16 R4, R16.reuse, R22, R4 ;  /* 0x000000161004723c */ /* 0x044ff60000041804 */
[----:B------:R-:W-:Y:S11]  /*342d0*/  @!UPT UIADD3 URZ, URZ, URZ, URZ ;  /* 0x0000003f3f3ff290 */ /* 0x000ff6000fffe03f */
[----:B------:R-:W-:Y:S01]  /*342e0*/  @!UPT UIADD3 URZ, URZ, URZ, URZ ;  /* 0x0000003f3f3ff290 */ /* 0x000fe2000fffe03f */
[----:B------:R-:W-:Y:S01]  /*342f0*/  STL.64 [R1+0x1e0], R4 ;  /* 0x0001e00401007387 */ /* 0x000fe20000100a00 */
[----:B------:R0:W-:Y:S03]  /*34300*/  STL.64 [R1+0x1e8], R6 ;  /* 0x0001e80601007387 */ /* 0x0001e60000100a00 */
[----:B0-----:R-:W2:Y:S01]  /*34310*/  LDL.LU.64 R6, [R1+0x13d0] ;  /* 0x0013d00001067983 */ /* 0x001ea20000300a00 */
[----:B------:R-:W2:Y:S02]  /*34320*/  LDL.LU.64 R4, [R1+0x13c8] ;  /* 0x0013c80001047983 */ /* 0x000ea40000300a00 */
[----:B--2---:R-:W-:Y:S11]  /*34330*/  HMMA.16816.F32.BF16 R4, R16, R10, R4 ;  /* 0x0000000a1004723c */ /* 0x004ff60000041804 */
[----:B------:R-:W-:Y:S11]  /*34340*/  @!UPT UIADD3 URZ, URZ, URZ, URZ ;  /* 0x0000003f3f3ff290 */ /* 0x000ff6000fffe03f */
[----:B------:R-:W-:Y:S01]  /*34350*/  @!UPT UIADD3 URZ, URZ, URZ, URZ ;  /* 0x0000003f3f3ff290 */ /* 0x000fe2000fffe03f */
[----:B------:R-:W-:Y:S01]  /*34360*/  STL.64 [R1+0x1d0], R4 ;  /* 0x0001d00401007387 */ /* 0x000fe20000100a00 */
[----:B------:R0:W-:Y:S02]  /*34370*/  STL.64 [R1+0x1d8], R6 ;  /* 0x0001d80601007387 */ /* 0x0001e40000100a00 */
[----:B------:R-:W-:Y:S02]  /*34380*/  IMAD.MOV.U32 R10, RZ, RZ, R7 ;  /* 0x000000ffff0a7224 */ /* 0x000fe400078e0007 */
[----:B0-----:R-:W3:Y:S01]  /*34390*/  LDL.LU.64 R6, [R1+0x13c0] ;  /* 0x0013c00001067983 */ /* 0x001ee20000300a00 */
[----:B------:R-:W2:Y:S02]  /*343a0*/  LDL.LU.64 R4, [R1+0x13b8] ;  /* 0x0013b80001047983 */ /* 0x000ea40000300a00 */
[----:B------:R-:W-:Y:S01]  /*343b0*/  STL [R1+0x131c], R10 ;  /* 0x00131c0a01007387 */ /* 0x000fe20000100800 */
[----:B------:R-:W-:Y:S02]  /*343c0*/  IADD3 R13, P6, R13, UR12, RZ ;  /* 0x0000000c0d0d7c10 */ /* 0x000fe4000ffde0ff */
[----:B------:R-:W-:-:S02]  /*343d0*/  IADD3 R9, P2, R9, UR12, RZ ;  /* 0x0000000c09097c10 */ /* 0x000fc4000ff5e0ff */
[----:B------:R-:W-:Y:S01]  /*343e0*/  IADD3 R8, P4, R8, UR12, RZ ;  /* 0x0000000c08087c10 */ /* 0x000fe2000ff9e0ff */
[----:B---3--:R-:W-:Y:S01]  /*343f0*/  HMMA.16816.F32.BF16 R16, R16, R6, R24 ;  /* 0x000000061010723c */ /* 0x008fe20000041818 */
[----:B------:R-:W3:Y:S01]  /*34400*/  LDL.LU.64 R24, [R1+0x13b0] ;  /* 0x0013b00001187983 */ /* 0x000ee20000300a00 */
[----:B--2---:R-:W-:Y:S02]  /*34410*/  IADD3 R5, P1, R5, UR12, RZ ;  /* 0x0000000c05057c10 */ /* 0x004fe4000ff3e0ff */
[----:B------:R-:W-:Y:S02]  /*34420*/  IADD3 R4, P3, R4, UR12, RZ ;  /* 0x0000000c04047c10 */ /* 0x000fe4000ff7e0ff */
[----:B------:R-:W-:Y:S02]  /*34430*/  IADD3 R14, P5, R14, UR12, RZ ;  /* 0x0000000c0e0e7c10 */ /* 0x000fe4000ffbe0ff */
[----:B----4-:R-:W-:Y:S01]  /*34440*/  IADD3.X R15, R15, UR6, RZ, P6, !PT ;  /* 0x000000060f0f7c10 */ /* 0x010fe2000b7fe4ff */
[----:B------:R-:W-:Y:S01]  /*34450*/  IADD3 R29, P6, R29, UR12, RZ ;  /* 0x0000000c1d1d7c10 */ /* 0x000fe2000ffde0ff */
[----:B------:R-:W-:Y:S01]  /*34460*/  IADD3.X R28, R28, UR6, RZ, P1, !PT ;  /* 0x000000061c1c7c10 */ /* 0x000fe20008ffe4ff */
[----:B------:R-:W-:Y:S01]  /*34470*/  IADD3 R21, P1, R21, UR12, RZ ;  /* 0x0000000c15157c10 */ /* 0x000fe2000ff3e0ff */
[----:B------:R-:W-:Y:S11]  /*34480*/  IADD3.X R20, R20, UR6, RZ, P3, !PT ;  /* 0x0000000614147c10 */ /* 0x000ff60009ffe4ff */
[----:B------:R-:W-:Y:S01]  /*34490*/  @!UPT UIADD3 URZ, URZ, URZ, URZ ;  /* 0x0000003f3f3ff290 */ /* 0x000fe2000fffe03f */
[----:B------:R-:W-:Y:S01]  /*344a0*/  IMAD.MOV.U32 R6, RZ, RZ, R19 ;  /* 0x000000ffff067224 */ /* 0x000fe200078e0013 */
[----:B------:R-:W-:Y:S01]  /*344b0*/  STL.64 [R1+0x1c0], R16 ;  /* 0x0001c01001007387 */ /* 0x000fe20000100a00 */
[----:B------:R-:W-:Y:S03]  /*344c0*/  STL.64 [R1+0x1c8], R18 ;  /* 0x0001c81201007387 */ /* 0x000fe60000100a00 */
[----:B------:R0:W-:Y:S01]  /*344d0*/  STL [R1+0x1320], R6 ;  /* 0x0013200601007387 */ /* 0x0001e20000100800 */
[----:B------:R-:W-:Y:S02]  /*344e0*/  STL [R1+0x680], R13 ;  /* 0x0006800d01007387 */ /* 0x000fe40000100800 */
[----:B------:R-:W-:Y:S02]  /*344f0*/  STL [R1+0x684], R5 ;  /* 0x0006840501007387 */ /* 0x000fe40000100800 */
[----:B------:R-:W-:Y:S01]  /*34500*/  STL [R1+0x678], R9 ;  /* 0x0006780901007387 */ /* 0x000fe20000100800 */
[----:B------:R-:W-:Y:S01]  /*34510*/  STL [R1+0x670], R4 ;  /* 0x0006700401007387 */ /* 0x000fe20000100800 */
[----:B------:R-:W-:Y:S02]  /*34520*/  STL [R1+0x664], R8 ;  /* 0x0006640801007387 */ /* 0x000fe40000100800 */
[----:B------:R-:W-:Y:S02]  /*34530*/  STL [R1+0x65c], R14 ;  /* 0x00065c0e01007387 */ /* 0x000fe40000100800 */
[----:B------:R-:W-:Y:S01]  /*34540*/  STL [R1+0x66c], R15 ;  /* 0x00066c0f01007387 */ /* 0x000fe20000100800 */
[----:B------:R-:W-:Y:S01]  /*34550*/  STL [R1+0x654], R29 ;  /* 0x0006541d01007387 */ /* 0x000fe20000100800 */
[----:B------:R-:W-:Y:S02]  /*34560*/  STL [R1+0x67c], R28 ;  /* 0x00067c1c01007387 */ /* 0x000fe40000100800 */
[----:B------:R-:W-:Y:S01]  /*34570*/  STL [R1+0x64c], R21 ;  /* 0x00064c1501007387 */ /* 0x000fe20000100800 */
[----:B---3--:R-:W-:Y:S01]  /*34580*/  IADD3.X R25, R25, UR6, RZ, P2, !PT ;  /* 0x0000000619197c10 */ /* 0x008fe200097fe4ff */
[----:B------:R-:W-:-:S04]  /*34590*/  IADD3 R24, P2, R24, UR12, RZ ;  /* 0x0000000c18187c10 */ /* 0x000fc8000ff5e0ff */
[----:B------:R-:W-:Y:S01]  /*345a0*/  STL [R1+0x674], R25 ;  /* 0x0006741901007387 */ /* 0x000fe20000100800 */
[----:B------:R-:W-:Y:S02]  /*345b0*/  STL [R1+0x644], R24 ;  /* 0x0006441801007387 */ /* 0x000fe40000100800 */
[----:B------:R-:W-:Y:S02]  /*345c0*/  STL [R1+0x668], R20 ;  /* 0x0006681401007387 */ /* 0x000fe40000100800 */
[----:B0-----:R-:W2:Y:S01]  /*345d0*/  LDL.LU R6, [R1+0x650] ;  /* 0x0006500001067983 */ /* 0x001ea20000300800 */
[----:B------:R-:W-:Y:S02]  /*345e0*/  IADD3 R3, P3, R3, UR12, RZ ;  /* 0x0000000c03037c10 */ /* 0x000fe4000ff7e0ff */
[----:B------:R-:W-:-:S03]  /*345f0*/  IADD3.X R0, R0, UR6, RZ, P4, !PT ;  /* 0x0000000600007c10 */ /* 0x000fc6000a7fe4ff */
[----:B------:R-:W-:Y:S04]  /*34600*/  STL [R1+0x63c], R3 ;  /* 0x00063c0301007387 */ /* 0x000fe80000100800 */
[----:B--2---:R0:W-:Y:S01]  /*34610*/  STL [R1+0x13a4], R6 ;  /* 0x0013a40601007387 */ /* 0x0041e20000100800 */
[----:B------:R-:W-:Y:S03]  /*34620*/  STL [R1+0x660], R0 ;  /* 0x0006600001007387 */ /* 0x000fe60000100800 */
[----:B0-----:R-:W2:Y:S01]  /*34630*/  LDL.LU R6, [R1+0x62c] ;  /* 0x00062c0001067983 */ /* 0x001ea20000300800 */
[----:B------:R-:W-:-:S05]  /*34640*/  IADD3 R2, P4, R2, UR12, RZ ;  /* 0x0000000c02027c10 */ /* 0x000fca000ff9e0ff */
[----:B------:R-:W-:Y:S01]  /*34650*/  STL [R1+0x634], R2 ;  /* 0x0006340201007387 */ /* 0x000fe20000100800 */
[----:B------:R-:W-:-:S05]  /*34660*/  IMAD.MOV.U32 R23, RZ, RZ, 0x1f ;  /* 0x0000001fff177424 */ /* 0x000fca00078e00ff */
[----:B------:R-:W-:-:S04]  /*34670*/  IADD3 R23, R23, c[0x0][0x180], RZ ;  /* 0x0000600017177a10 */ /* 0x000fc80007ffe0ff */
[----:B------:R-:W-:Y:S01]  /*34680*/  SHF.R.S32.HI R12, RZ, 0x1f, R23 ;  /* 0x0000001fff0c7819 */ /* 0x000fe20000011417 */
[----:B------:R-:W-:-:S03]  /*34690*/  UIADD3 UR4, UR4, 0x1, URZ ;  /* 0x0000000104047890 */ /* 0x000fc6000fffe03f */
[----:B------:R-:W-:Y:S01]  /*346a0*/  LEA.HI R12, R12, R23, RZ, 0x5 ;  /* 0x000000170c0c7211 */ /* 0x000fe200078f28ff */
[----:B--2---:R0:W-:Y:S04]  /*346b0*/  STL [R1+0x13a8], R6 ;  /* 0x0013a80601007387 */ /* 0x0041e80000100800 */
[----:B0-----:R-:W2:Y:S01]  /*346c0*/  LDL.LU R6, [R1+0x658] ;  /* 0x0006580001067983 */ /* 0x001ea20000300800 */
[----:B------:R-:W3:Y:S02]  /*346d0*/  LDL.LU R16, [R1+0x624] ;  /* 0x0006240001107983 */ /* 0x000ee40000300800 */
[----:B------:R-:W4:Y:S02]  /*346e0*/  LDL.LU R17, [R1+0x648] ;  /* 0x0006480001117983 */ /* 0x000f240000300800 */
[----:B------:R-:W3:Y:S01]  /*346f0*/  LDL.LU R18, [R1+0x61c] ;  /* 0x00061c0001127983 */ /* 0x000ee20000300800 */
[----:B------:R-:W3:Y:S01]  /*34700*/  LDL.LU R19, [R1+0x640] ;  /* 0x0006400001137983 */ /* 0x000ee20000300800 */
[----:B------:R-:W3:Y:S01]  /*34710*/  LDL.LU R7, [R1+0x614] ;  /* 0x0006140001077983 */ /* 0x000ee20000300800 */
[----:B------:R-:W-:Y:S01]  /*34720*/  SHF.R.S32.HI R12, RZ, 0x5, R12 ;  /* 0x00000005ff0c7819 */ /* 0x000fe2000001140c */
[----:B------:R-:W3:Y:S01]  /*34730*/  LDL.LU R10, [R1+0x638] ;  /* 0x00063800010a7983 */ /* 0x000ee20000300800 */
[----:B------:R-:W3:Y:S01]  /*34740*/  LDL.LU R11, [R1+0x5cc] ;  /* 0x0005cc00010b7983 */ /* 0x000ee20000300800 */
[----:B------:R-:W3:Y:S02]  /*34750*/  LDL.LU R22, [R1+0x630] ;  /* 0x0006300001167983 */ /* 0x000ee40000300800 */
[----:B------:R-:W3:Y:S02]  /*34760*/  LDL.LU R23, [R1+0xe44] ;  /* 0x000e440001177983 */ /* 0x000ee40000300800 */
[----:B------:R-:W3:Y:S01]  /*34770*/  LDL.LU R26, [R1+0x628] ;  /* 0x00062800011a7983 */ /* 0x000ee20000300800 */
[----:B------:R-:W-:Y:S01]  /*34780*/  ISETP.NE.U32.AND P0, PT, R12, UR4, PT ;  /* 0x000000040c007c0c */ /* 0x000fe2000bf05070 */
        /* <DEDUP_REMOVED lines=17> */
[----:B------:R-:W3:Y:S01]  /*348a0*/  LDL.LU R2, [R1+0x690] ;  /* 0x0006900001027983 */ /* 0x000ee20000300800 */
[----:B--2---:R-:W-:-:S05]  /*348b0*/  IADD3.X R6, R6, UR6, RZ, P5, !PT ;  /* 0x0000000606067c10 */ /* 0x004fca000affe4ff */
[----:B------:R0:W-:Y:S04]  /*348c0*/  STL [R1+0x658], R6 ;  /* 0x0006580601007387 */ /* 0x0001e80000100800 */
[----:B0-----:R-:W2:Y:S02]  /*348d0*/  LDL.LU R6, [R1+0x13a8] ;  /* 0x0013a80001067983 */ /* 0x001ea40000300800 */
[----:B--2---:R-:W-:-:S05]  /*348e0*/  IADD3 R6, P5, R6, UR12, RZ ;  /* 0x0000000c06067c10 */ /* 0x004fca000ffbe0ff */
[----:B------:R0:W-:Y:S04]  /*348f0*/  STL [R1+0x62c], R6 ;  /* 0x00062c0601007387 */ /* 0x0001e80000100800 */
[----:B0-----:R-:W2:Y:S01]  /*34900*/  LDL.LU R6, [R1+0x13a4] ;  /* 0x0013a40001067983 */ /* 0x001ea20000300800 */
[----:B----4-:R-:W-:Y:S01]  /*34910*/  IADD3.X R17, R17, UR6, RZ, P1, !PT ;  /* 0x0000000611117c10 */ /* 0x010fe20008ffe4ff */
[----:B---3--:R-:W-:Y:S01]  /*34920*/  IADD3 R18, P1, R18, UR12, RZ ;  /* 0x0000000c12127c10 */ /* 0x008fe2000ff3e0ff */
[----:B------:R-:W-:Y:S01]  /*34930*/  IADD3.X R19, R19, UR6, RZ, P2, !PT ;  /* 0x0000000613137c10 */ /* 0x000fe200097fe4ff */
[----:B------:R-:W-:Y:S01]  /*34940*/  IADD3 R7, P2, R7, UR12, RZ ;  /* 0x0000000c07077c10 */ /* 0x000fe2000ff5e0ff */
        /* <DEDUP_REMOVED lines=16> */
[----:B--2---:R-:W-:Y:S01]  /*34a50*/  IADD3.X R6, R6, UR6, RZ, P6, !PT ;  /* 0x0000000606067c10 */ /* 0x004fe2000b7fe4ff */
[----:B------:R-:W-:-:S04]  /*34a60*/  IADD3 R16, P6, R16, UR12, RZ ;  /* 0x0000000c10107c10 */ /* 0x000fc8000ffde0ff */
        /* <DEDUP_REMOVED lines=8> */
[----:B------:R-:W-:Y:S01]  /*34af0*/  IADD3.X R12, R12, UR6, RZ, P6, !PT ;  /* 0x000000060c0c7c10 */ /* 0x000fe2000b7fe4ff */
[----:B------:R-:W-:Y:S01]  /*34b00*/  STL [R1+0x630], R22 ;  /* 0x0006301601007387 */ /* 0x000fe20000100800 */
[----:B------:R-:W-:Y:S01]  /*34b10*/  IADD3 R13, P6, R13, UR9, RZ ;  /* 0x000000090d0d7c10 */ /* 0x000fe2000ffde0ff */
        /* <DEDUP_REMOVED lines=11> */
[----:B------:R-:W-:Y:S01]  /*34bd0*/  IADD3.X R24, R24, UR7, RZ, P6, !PT ;  /* 0x0000000718187c10 */ /* 0x000fe2000b7fe4ff */
[----:B------:R-:W-:Y:S01]  /*34be0*/  STL [R1+0x6a0], R29 ;  /* 0x0006a01d01007387 */ /* 0x000fe20000100800 */
[----:B------:R-:W-:Y:S01]  /*34bf0*/  IADD3 R20, P6, R20, UR9, RZ ;  /* 0x0000000914147c10 */ /* 0x000fe2000ffde0ff */
[----:B------:R-:W-:Y:S01]  /*34c00*/  STL [R1+0xe30], R28 ;  /* 0x000e301c01007387 */ /* 0x000fe20000100800 */
[----:B------:R-:W-:Y:S02]  /*34c10*/  STL [R1+0x5c4], R21 ;  /* 0x0005c41501007387 */ /* 0x000fe40000100800 */
[----:B------:R-:W-:Y:S02]  /*34c20*/  STL [R1+0xe2c], R25 ;  /* 0x000e2c1901007387 */ /* 0x000fe40000100800 */
[----:B------:R-:W-:Y:S01]  /*34c30*/  STL [R1+0x698], R24 ;  /* 0x0006981801007387 */ /* 0x000fe20000100800 */
[----:B------:R-:W-:Y:S01]  /*34c40*/  STL [R1+0xe24], R20 ;  /* 0x000e241401007387 */ /* 0x000fe20000100800 */
[----:B0-----:R-:W2:Y:S01]  /*34c50*/  LDL.LU R6, [R1+0xe0c] ;  /* 0x000e0c0001067983 */ /* 0x001ea20000300800 */
[----:B------:R-:W-:Y:S01]  /*34c60*/  IADD3.X R3, R3, UR7, RZ, P1, !PT ;  /* 0x0000000703037c10 */ /* 0x000fe20008ffe4ff */
[----:B------:R-:W-:-:S04]  /*34c70*/  IADD3 R0, P1, R0, UR9, RZ ;  /* 0x0000000900007c10 */ /* 0x000fc8000ff3e0ff */
[----:B------:R-:W-:Y:S04]  /*34c80*/  STL [R1+0x694], R3 ;  /* 0x0006940301007387 */ /* 0x000fe80000100800 */
[----:B--2---:R0:W-:Y:S01]  /*34c90*/  STL [R1+0x139c], R6 ;  /* 0x00139c0601007387 */ /* 0x0041e20000100800 */
[----:B------:R-:W-:Y:S03]  /*34ca0*/  STL [R1+0xe1c], R0 ;  /* 0x000e1c0001007387 */ /* 0x000fe60000100800 */
[----:B0-----:R-:W2:Y:S01]  /*34cb0*/  LDL.LU R6, [R1+0x68c] ;  /* 0x00068c0001067983 */ /* 0x001ea20000300800 */
[----:B------:R-:W-:-:S05]  /*34cc0*/  IADD3.X R2, R2, UR7, RZ, P2, !PT ;  /* 0x0000000702027c10 */ /* 0x000fca00097fe4ff */
[----:B------:R-:W-:Y:S04]  /*34cd0*/  STL [R1+0x690], R2 ;  /* 0x0006900201007387 */ /* 0x000fe80000100800 */
[----:B--2---:R0:W-:Y:S04]  /*34ce0*/  STL [R1+0x13a0], R6 ;  /* 0x0013a00601007387 */ /* 0x0041e80000100800 */
[----:B0-----:R-:W2:Y:S01]  /*34cf0*/  LDL.LU R6, [R1+0xe14] ;  /* 0x000e140001067983 */ /* 0x001ea20000300800 */
[----:B------:R-:W3:Y:S02]  /*34d00*/  LDL.LU R16, [R1+0x688] ;  /* 0x0006880001107983 */ /* 0x000ee40000300800 */
[----:B------:R-:W4:Y:S02]  /*34d10*/  LDL.LU R17, [R1+0xe04] ;  /* 0x000e040001117983 */ /* 0x000f240000300800 */
        /* <DEDUP_REMOVED lines=26> */
[----:B--2---:R-:W-:-:S05]  /*34ec0*/  IADD3 R6, P2, R6, UR9, RZ ;  /* 0x0000000906067c10 */ /* 0x004fca000ff5e0ff */
[----:B------:R0:W-:Y:S04]  /*34ed0*/  STL [R1+0xe14], R6 ;  /* 0x000e140601007387 */ /* 0x0001e80000100800 */
[----:B0-----:R-:W2:Y:S02]  /*34ee0*/  LDL.LU R6, [R1+0x13a0] ;  /* 0x0013a00001067983 */ /* 0x001ea40000300800 */
[----:B--2---:R-:W-:-:S05]  /*34ef0*/  IADD3.X R6, R6, UR7, RZ, P3, !PT ;  /* 0x0000000706067c10 */ /* 0x004fca0009ffe4ff */
[----:B------:R0:W-:Y:S04]  /*34f00*/  STL [R1+0x68c], R6 ;  /* 0x00068c0601007387 */ /* 0x0001e80000100800 */
[----:B0-----:R-:W2:Y:S01]  /*34f10*/  LDL.LU R6, [R1+0x139c] ;  /* 0x00139c0001067983 */ /* 0x001ea20000300800 */
[----:B---3--:R-:W-:Y:S01]  /*34f20*/  IADD3.X R16, R16, UR7, RZ, P4, !PT ;  /* 0x0000000710107c10 */ /* 0x008fe2000a7fe4ff */
[----:B----4-:R-:W-:Y:S01]  /*34f30*/  IADD3 R17, P4, R17, UR9, RZ ;  /* 0x0000000911117c10 */ /* 0x010fe2000ff9e0ff */
        /* <DEDUP_REMOVED lines=18> */
[----:B------:R-:W-:-:S02]  /*35060*/  IADD3.X R20, R20, UR7, RZ, P4, !PT ;  /* 0x0000000714147c10 */ /* 0x000fc4000a7fe4ff */
[----:B--2---:R-:W-:-:S05]  /*35070*/  IADD3 R6, P3, R6, UR9, RZ ;  /* 0x0000000906067c10 */ /* 0x004fca000ff7e0ff */
[----:B------:R0:W-:Y:S01]  /*35080*/  STL [R1+0xe0c], R6 ;  /* 0x000e0c0601007387 */ /* 0x0001e20000100800 */
[----:B------:R-:W-:Y:S02]  /*35090*/  STL [R1+0x688], R16 ;  /* 0x0006881001007387 */ /* 0x000fe40000100800 */
[----:B------:R-:W-:Y:S02]  /*350a0*/  STL [R1+0xe04], R17 ;  /* 0x000e041101007387 */ /* 0x000fe40000100800 */
[----:B------:R-:W-:Y:S01]  /*350b0*/  STL [R1+0xe28], R18 ;  /* 0x000e281201007387 */ /* 0x000fe20000100800 */
[----:B------:R-:W-:Y:S01]  /*350c0*/  STL [R1+0xdfc], R19 ;  /* 0x000dfc1301007387 */ /* 0x000fe20000100800 */
        /* <DEDUP_REMOVED lines=24> */
[----:B------:R-:W-:Y:S02]  /*35250*/  STL [R1+0xdd0], R20 ;  /* 0x000dd01401007387 */ /* 0x000fe40000100800 */
[----:B0-----:R-:W2:Y:S01]  /*35260*/  LDL.LU R6, [R1+0xdb8] ;  /* 0x000db80001067983 */ /* 0x001ea20000300800 */
[----:B------:R-:W-:-:S02]  /*35270*/  IADD3 R3, P4, R3, UR9, RZ ;  /* 0x0000000903037c10 */ /* 0x000fc4000ff9e0ff */
[----:B------:R-:W-:-:S03]  /*35280*/  IADD3.X R0, R0, UR7, RZ, P5, !PT ;  /* 0x0000000700007c10 */ /* 0x000fc6000affe4ff */
[----:B------:R-:W-:Y:S04]  /*35290*/  STL [R1+0xda4], R3 ;  /* 0x000da40301007387 */ /* 0x000fe80000100800 */
[----:B--2---:R0:W-:Y:S01]  /*352a0*/  STL [R1+0x1394], R6 ;  /* 0x0013940601007387 */ /* 0x0041e20000100800 */
[----:B------:R-:W-:Y:S03]  /*352b0*/  STL [R1+0xdc8], R0 ;  /* 0x000dc80001007387 */ /* 0x000fe60000100800 */
[----:B0-----:R-:W2:Y:S01]  /*352c0*/  LDL.LU R6, [R1+0xd94] ;  /* 0x000d940001067983 */ /* 0x001ea20000300800 */
[----:B------:R-:W-:-:S05]  /*352d0*/  IADD3 R2, P5, R2, UR9, RZ ;  /* 0x0000000902027c10 */ /* 0x000fca000ffbe0ff */
        /* <DEDUP_REMOVED lines=1408> */
[----:B--2---:R-:W-:Y:S01]  /*3aae0*/  IADD3.X R6, R6, UR7, RZ, P2, !PT ;  /* 0x0000000706067c10 */ /* 0x004fe200097fe4ff */
[----:B------:R-:W-:-:S04]  /*3aaf0*/  IADD3 R10, P2, R10, UR9, RZ ;  /* 0x000000090a0a7c10 */ /* 0x000fc8000ff5e0ff */
[----:B------:R0:W-:Y:S04]  /*3ab00*/  STL [R1+0x6f0], R6 ;  /* 0x0006f00601007387 */ /* 0x0001e80000100800 */
[----:B0-----:R0:W5:Y:S01]  /*3ab10*/  LDL.LU R6, [R1+0x1320] ;  /* 0x0013200001067983 */ /* 0x0011620000300800 */
[----:B------:R1:W-:Y:S03]  /*3ab20*/  STL [R1+0x6c4], R10 ;  /* 0x0006c40a01007387 */ /* 0x0003e60000100800 */
[----:B-1----:R0:W5:Y:S01]  /*3ab30*/  LDL.LU R10, [R1+0x131c] ;  /* 0x00131c00010a7983 */ /* 0x0021620000300800 */
[----:B------:R1:W-:Y:S03]  /*3ab40*/  STL [R1+0x6e8], R12 ;  /* 0x0006e80c01007387 */ /* 0x0003e60000100800 */
[----:B-1----:R0:W5:Y:S01]  /*3ab50*/  LDL.LU R12, [R1+0x1318] ;  /* 0x00131800010c7983 */ /* 0x0021620000300800 */
[----:B------:R1:W-:Y:S03]  /*3ab60*/  STL [R1+0xe4c], R13 ;  /* 0x000e4c0d01007387 */ /* 0x0003e60000100800 */
[----:B-1----:R0:W5:Y:S01]  /*3ab70*/  LDL.LU R13, [R1+0x1314] ;  /* 0x00131400010d7983 */ /* 0x0021620000300800 */
[----:B------:R1:W-:Y:S03]  /*3ab80*/  STL [R1+0x6e0], R9 ;  /* 0x0006e00901007387 */ /* 0x0003e60000100800 */
[----:B-1----:R0:W5:Y:S01]  /*3ab90*/  LDL.LU R9, [R1+0x1310] ;  /* 0x0013100001097983 */ /* 0x0021620000300800 */
[----:B------:R1:W-:Y:S01]  /*3aba0*/  STL [R1+0xe54], R5 ;  /* 0x000e540501007387 */ /* 0x0003e20000100800 */
[----:B------:R-:W-:-:S02]  /*3abb0*/  IADD3.X R24, R24, UR7, RZ, P2, !PT ;  /* 0x0000000718187c10 */ /* 0x000fc400097fe4ff */
[----:B-1----:R0:W5:Y:S01]  /*3abc0*/  LDL.LU R5, [R1+0x130c] ;  /* 0x00130c0001057983 */ /* 0x0021620000300800 */
[----:B------:R1:W-:Y:S01]  /*3abd0*/  STL [R1+0x6d8], R8 ;  /* 0x0006d80801007387 */ /* 0x0003e20000100800 */
[----:B------:R-:W-:Y:S02]  /*3abe0*/  IADD3 R3, P2, R3, UR9, RZ ;  /* 0x0000000903037c10 */ /* 0x000fe4000ff5e0ff */
[----:B-1----:R0:W5:Y:S01]  /*3abf0*/  LDL.LU R8, [R1+0x1308] ;  /* 0x0013080001087983 */ /* 0x0021620000300800 */
        /* <DEDUP_REMOVED lines=19> */
[----:B-1----:R-:W2:Y:S01]  /*3ad30*/  LDL.LU R2, [R1+0x12e0] ;  /* 0x0012e00001027983 */ /* 0x002ea20000300800 */
[----:B------:R-:W-:-:S02]  /*3ad40*/  IADD3 R16, P4, R16, UR9, RZ ;  /* 0x0000000910107c10 */ /* 0x000fc4000ff9e0ff */
[----:B------:R-:W-:Y:S01]  /*3ad50*/  IADD3.X R17, R17, UR7, RZ, P5, !PT ;  /* 0x0000000711117c10 */ /* 0x000fe2000affe4ff */
[----:B------:R-:W-:Y:S01]  /*3ad60*/  IADD3 R18, P5, R18, UR9, RZ ;  /* 0x0000000912127c10 */ /* 0x000fe2000ffbe0ff */
[----:B------:R-:W-:Y:S01]  /*3ad70*/  IADD3.X R19, R19, UR7, RZ, P6, !PT ;  /* 0x0000000713137c10 */ /* 0x000fe2000b7fe4ff */
[----:B------:R-:W-:Y:S01]  /*3ad80*/  IADD3 R7, P6, R7, UR9, RZ ;  /* 0x0000000907077c10 */ /* 0x000fe2000ffde0ff */
[----:B------:R-:W-:Y:S01]  /*3ad90*/  STL [R1+0xe74], R16 ;  /* 0x000e741001007387 */ /* 0x000fe20000100800 */
[----:B------:R-:W-:Y:S01]  /*3ada0*/  IADD3.X R11, R11, UR7, RZ, P1, !PT ;  /* 0x000000070b0b7c10 */ /* 0x000fe20008ffe4ff */
[----:B------:R-:W-:Y:S01]  /*3adb0*/  STL [R1+0x6b4], R17 ;  /* 0x0006b41101007387 */ /* 0x000fe20000100800 */
[----:B------:R-:W-:Y:S01]  /*3adc0*/  IADD3 R22, P1, R22, UR9, RZ ;  /* 0x0000000916167c10 */ /* 0x000fe2000ff3e0ff */
[----:B------:R-:W-:Y:S01]  /*3add0*/  STL [R1+0xe70], R18 ;  /* 0x000e701201007387 */ /* 0x000fe20000100800 */
[----:B------:R-:W-:Y:S01]  /*3ade0*/  IADD3.X R23, R23, UR7, RZ, P2, !PT ;  /* 0x0000000717177c10 */ /* 0x000fe200097fe4ff */
[----:B------:R-:W-:Y:S01]  /*3adf0*/  STL [R1+0x6b0], R19 ;  /* 0x0006b01301007387 */ /* 0x000fe20000100800 */
[----:B------:R-:W-:Y:S01]  /*3ae00*/  IADD3.X R26, R26, UR7, RZ, P3, !PT ;  /* 0x000000071a1a7c10 */ /* 0x000fe20009ffe4ff */
[----:B------:R-:W-:Y:S01]  /*3ae10*/  STL [R1+0xe6c], R7 ;  /* 0x000e6c0701007387 */ /* 0x000fe20000100800 */
[----:B------:R-:W-:Y:S01]  /*3ae20*/  IADD3.X R27, R27, UR7, RZ, P4, !PT ;  /* 0x000000071b1b7c10 */ /* 0x000fe2000a7fe4ff */
[----:B------:R-:W-:Y:S02]  /*3ae30*/  STL [R1+0x6ac], R11 ;  /* 0x0006ac0b01007387 */ /* 0x000fe40000100800 */
[----:B------:R-:W-:Y:S01]  /*3ae40*/  STL [R1+0xe68], R22 ;  /* 0x000e681601007387 */ /* 0x000fe20000100800 */
[----:B------:R-:W-:Y:S01]  /*3ae50*/  STL [R1+0x6a8], R23 ;  /* 0x0006a81701007387 */ /* 0x000fe20000100800 */
[----:B------:R-:W-:Y:S02]  /*3ae60*/  STL [R1+0x6a4], R26 ;  /* 0x0006a41a01007387 */ /* 0x000fe40000100800 */
[----:B------:R-:W-:Y:S01]  /*3ae70*/  STL [R1+0xe48], R27 ;  /* 0x000e481b01007387 */ /* 0x000fe20000100800 */
[----:B------:R-:W-:-:S02]  /*3ae80*/  IADD3.X R14, R14, UR7, RZ, P5, !PT ;  /* 0x000000070e0e7c10 */ /* 0x000fc4000affe4ff */
[----:B------:R-:W-:Y:S02]  /*3ae90*/  IADD3.X R15, R15, UR7, RZ, P6, !PT ;  /* 0x000000070f0f7c10 */ /* 0x000fe4000b7fe4ff */
[----:B--2---:R-:W-:-:S05]  /*3aea0*/  IADD3.X R2, R2, UR7, RZ, P1, !PT ;  /* 0x0000000702027c10 */ /* 0x004fca0008ffe4ff */
[----:B------:R1:W-:Y:S01]  /*3aeb0*/  STL [R1+0xe60], R2 ;  /* 0x000e600201007387 */ /* 0x0003e20000100800 */
[----:B------:R0:W-:Y:S03]  /*3aec0*/  STL [R1+0xe50], R14 ;  /* 0x000e500e01007387 */ /* 0x0001e60000100800 */
[----:B-1----:R-:W1:Y:S01]  /*3aed0*/  S2R R2, SR_TID.X ;  /* 0x0000000000027919 */ /* 0x002e620000002100 */
[----:B------:R0:W-:Y:S01]  /*3aee0*/  STL [R1+0xe58], R15 ;  /* 0x000e580f01007387 */ /* 0x0001e20000100800 */
[----:B-1----:R-:W-:-:S05]  /*3aef0*/  LOP3.LUT R2, R2, 0x3f, RZ, 0xc0, !PT ;  /* 0x0000003f02027812 */ /* 0x002fca00078ec0ff */
[----:B------:R-:W-:Y:S01]  /*3af00*/  IMAD.SHL.U32 R2, R2, 0x2, RZ ;  /* 0x0000000202027824 */ /* 0x000fe200078e00ff */
[----:B0-----:R-:W-:Y:S01]  /*3af10*/  @!P0 CALL.REL.NOINC `(.L_x_2) ;  /* 0x0000001000008944 */ /* 0x001fe20003c00000 */
[----:B------:R-:W-:Y:S05]  /*3af20*/  BRA `(.L_x_3) ;  /* 0xfffe61d000007947 */ /* 0x000fea000383ffff */
.L_x_2:
[----:B-----5:R0:W-:Y:S04]  /*3af30*/  STL [R1+0x1488], R13 ;  /* 0x0014880d01007387 */ /* 0x0201e80000100800 */
[----:B0-----:R-:W2:Y:S04]  /*3af40*/  LDL.LU R13, [R1+0x46c] ;  /* 0x00046c00010d7983 */ /* 0x001ea80000300800 */
[----:B--2---:R0:W-:Y:S04]  /*3af50*/  STL [R1+0x1490], R13 ;  /* 0x0014900d01007387 */ /* 0x0041e80000100800 */
        /* <DEDUP_REMOVED lines=32> */
[----:B------:R1:W-:Y:S01]  /*3b160*/  STL [R1+0x1484], R12 ;  /* 0x0014840c01007387 */ /* 0x0003e20000100800 */
[----:B0-----:R-:W-:-:S03]  /*3b170*/  IMAD.MOV.U32 R13, RZ, RZ, R10 ;  /* 0x000000ffff0d7224 */ /* 0x001fc600078e000a */
[----:B-1----:R-:W2:Y:S04]  /*3b180*/  LDL.LU R12, [R1+0x47c] ;  /* 0x00047c00010c7983 */ /* 0x002ea80000300800 */
        /* <DEDUP_REMOVED lines=35> */
[----:B------:R-:W2:Y:S04]  /*3b3c0*/  LDL.LU R0, [R1+0x5d4] ;  /* 0x0005d40001007983 */ /* 0x000ea80000300800 */
[----:B------:R-:W2:Y:S01]  /*3b3d0*/  LDL.LU R2, [R1+0x444] ;  /* 0x0004440001027983 */ /* 0x000ea20000300800 */
[----:B0-----:R-:W-:-:S03]  /*3b3e0*/  IMAD.MOV.U32 R12, RZ, RZ, R6 ;  /* 0x000000ffff0c7224 */ /* 0x001fc600078e0006 */
[----:B------:R-:W3:Y:S04]  /*3b3f0*/  LDL.LU R16, [R1+0x454] ;  /* 0x0004540001107983 */ /* 0x000ee80000300800 */
[----:B------:R-:W3:Y:S04]  /*3b400*/  LDL.LU R17, [R1+0x464] ;  /* 0x0004640001117983 */ /* 0x000ee80000300800 */
[----:B------:R-:W4:Y:S04]  /*3b410*/  LDL.LU R18, [R1+0x474] ;  /* 0x0004740001127983 */ /* 0x000f280000300800 */
[----:B------:R-:W4:Y:S04]  /*3b420*/  LDL.LU R19, [R1+0x484] ;  /* 0x0004840001137983 */ /* 0x000f280000300800 */
[----:B------:R-:W2:Y:S04]  /*3b430*/  LDL.LU R6, [R1+0x494] ;  /* 0x0004940001067983 */ /* 0x000ea80000300800 */
        /* <DEDUP_REMOVED lines=9> */
[----:B------:R0:W-:Y:S04]  /*3b4d0*/  STL [R1+0x1324], R5 ;  /* 0x0013240501007387 */ /* 0x0001e80000100800 */
[----:B0-----:R-:W2:Y:S04]  /*3b4e0*/  LDL.LU R5, [R1+0x4a8] ;  /* 0x0004a80001057983 */ /* 0x001ea80000300800 */
[----:B------:R0:W-:Y:S04]  /*3b4f0*/  STL [R1+0x1320], R4 ;  /* 0x0013200401007387 */ /* 0x0001e80000100800 */
[----:B0-----:R-:W2:Y:S04]  /*3b500*/  LDL.LU R4, [R1+0x498] ;  /* 0x0004980001047983 */ /* 0x001ea80000300800 */
[----:B------:R0:W-:Y:S04]  /*3b510*/  STL [R1+0x1314], R9 ;  /* 0x0013140901007387 */ /* 0x0001e80000100800 */
[----:B0-----:R-:W2:Y:S04]  /*3b520*/  LDL.LU R9, [R1+0x488] ;  /* 0x0004880001097983 */ /* 0x001ea80000300800 */
[----:B------:R0:W-:Y:S04]  /*3b530*/  STL [R1+0x1310], R8 ;  /* 0x0013100801007387 */ /* 0x0001e80000100800 */
[----:B0-----:R-:W2:Y:S04]  /*3b540*/  LDL.LU R8, [R1+0x478] ;  /* 0x0004780001087983 */ /* 0x001ea80000300800 */
[----:B------:R0:W-:Y:S01]  /*3b550*/  STL [R1+0x12f8], R21 ;  /* 0x0012f81501007387 */ /* 0x0001e20000100800 */
[----:B------:R-:W-:-:S03]  /*3b560*/  F2FP.BF16.PACK_AB R13, R12, R13 ;  /* 0x0000000d0c0d723e */ /* 0x000fc600000010ff */
[----:B0-----:R-:W2:Y:S04]  /*3b570*/  LDL.LU R21, [R1+0x468] ;  /* 0x0004680001157983 */ /* 0x001ea80000300800 */
        /* <DEDUP_REMOVED lines=12> */
[----:B------:R-:W2:Y:S04]  /*3b640*/  LDL.LU R12, [R1+0x1514] ;  /* 0x00151400010c7983 */ /* 0x000ea80000300800 */
[----:B------:R0:W-:Y:S04]  /*3b650*/  STL [R1+0x19c], R13 ;  /* 0x00019c0d01007387 */ /* 0x0001e80000100800 */
[----:B0-----:R-:W2:Y:S02]  /*3b660*/  LDL.LU R13, [R1+0x1510] ;  /* 0x00151000010d7983 */ /* 0x001ea40000300800 */
[----:B--2---:R-:W-:-:S02]  /*3b670*/  F2FP.BF16.PACK_AB R13, R12, R13 ;  /* 0x0000000d0c0d723e */ /* 0x004fc400000010ff */
        /* <DEDUP_REMOVED lines=64> */
[----:B------:R-:W2:Y:S01]  /*3ba80*/  LDL.LU R12, [R1+0x148c] ;  /* 0x00148c00010c7983 */ /* 0x000ea20000300800 */
[----:B------:R-:W-:-:S03]  /*3ba90*/  F2FP.BF16.PACK_AB R24, R24, R28 ;  /* 0x0000001c1818723e */ /* 0x000fc600000010ff */
[----:B------:R0:W-:Y:S01]  /*3baa0*/  STL [R1+0x158], R13 ;  /* 0x0001580d01007387 */ /* 0x0001e20000100800 */
[----:B------:R-:W-:-:S03]  /*3bab0*/  F2FP.BF16.PACK_AB R20, R20, R21 ;  /* 0x000000151414723e */ /* 0x000fc600000010ff */
[----:B0-----:R-:W4:Y:S01]  /*3bac0*/  LDL.LU R13, [R1+0x1488] ;  /* 0x00148800010d7983 */ /* 0x001f220000300800 */
[----:B------:R-:W-:Y:S02]  /*3bad0*/  F2FP.BF16.PACK_AB R8, R8, R9 ;  /* 0x000000090808723e */ /* 0x000fe400000010ff */
[----:B------:R-:W-:Y:S02]  /*3bae0*/  F2FP.BF16.PACK_AB R2, R0, R2 ;  /* 0x000000020002723e */ /* 0x000fe400000010ff */
[----:B---3--:R-:W-:Y:S02]  /*3baf0*/  F2FP.BF16.PACK_AB R0, R16, R17 ;  /* 0x000000111000723e */ /* 0x008fe400000010ff */
[----:B--2---:R-:W-:Y:S02]  /*3bb00*/  F2FP.BF16.PACK_AB R3, R12, R3 ;  /* 0x000000030c03723e */ /* 0x004fe400000010ff */
[----:B------:R-:W2:Y:S04]  /*3bb10*/  LDL.LU R12, [R1+0x1484] ;  /* 0x00148400010c7983 */ /* 0x000ea80000300800 */
[----:B------:R0:W-:Y:S04]  /*3bb20*/  STL [R1+0x154], R3 ;  /* 0x0001540301007387 */ /* 0x0001e80000100800 */
[----:B------:R-:W-:Y:S01]  /*3bb30*/  STL [R1+0x150], R24 ;  /* 0x0001501801007387 */ /* 0x000fe20000100800 */
[----:B0-----:R-:W-:-:S05]  /*3bb40*/  F2FP.BF16.PACK_AB R3, R25, R29 ;  /* 0x0000001d1903723e */ /* 0x001fca00000010ff */
[----:B------:R0:W-:Y:S04]  /*3bb50*/  STL [R1+0x14c], R3 ;  /* 0x00014c0301007387 */ /* 0x0001e80000100800 */
[----:B------:R-:W-:Y:S01]  /*3bb60*/  STL [R1+0x148], R20 ;  /* 0x0001481401007387 */ /* 0x000fe20000100800 */
[----:B0-----:R-:W-:-:S03]  /*3bb70*/  F2FP.BF16.PACK_AB R3, R4, R5 ;  /* 0x000000050403723e */ /* 0x001fc600000010ff */
[----:B------:R-:W-:Y:S04]  /*3bb80*/  STL [R1+0x144], R8 ;  /* 0x0001440801007387 */ /* 0x000fe80000100800 */
[----:B------:R4:W-:Y:S04]  /*3bb90*/  STL [R1+0x140], R3 ;  /* 0x0001400301007387 */ /* 0x0009e80000100800 */
[----:B------:R0:W-:Y:S01]  /*3bba0*/  STL [R1+0x13c], R2 ;  /* 0x00013c0201007387 */ /* 0x0001e20000100800 */
[----:B----4-:R-:W-:-:S03]  /*3bbb0*/  F2FP.BF16.PACK_AB R3, R18, R19 ;  /* 0x000000131203723e */ /* 0x010fc600000010ff */
[----:B------:R1:W-:Y:S01]  /*3bbc0*/  STL [R1+0x138], R0 ;  /* 0x0001380001007387 */ /* 0x0003e20000100800 */
[----:B0-----:R-:W-:-:S03]  /*3bbd0*/  F2FP.BF16.PACK_AB R2, R6, R7 ;  /* 0x000000070602723e */ /* 0x001fc600000010ff */
[----:B------:R0:W-:Y:S01]  /*3bbe0*/  STL [R1+0x134], R3 ;  /* 0x0001340301007387 */ /* 0x0001e20000100800 */
[----:B-1----:R-:W-:-:S03]  /*3bbf0*/  F2FP.BF16.PACK_AB R0, R10, R11 ;  /* 0x0000000b0a00723e */ /* 0x002fc600000010ff */
[----:B------:R-:W-:Y:S01]  /*3bc00*/  STL [R1+0x130], R2 ;  /* 0x0001300201007387 */ /* 0x000fe20000100800 */
[----:B0-----:R-:W-:-:S03]  /*3bc10*/  F2FP.BF16.PACK_AB R3, R22, R23 ;  /* 0x000000171603723e */ /* 0x001fc600000010ff */
[----:B------:R-:W-:Y:S04]  /*3bc20*/  STL [R1+0x12c], R0 ;  /* 0x00012c0001007387 */ /* 0x000fe80000100800 */
[----:B------:R0:W-:Y:S04]  /*3bc30*/  STL [R1+0x128], R3 ;  /* 0x0001280301007387 */ /* 0x0001e80000100800 */
[----:B0-----:R-:W3:Y:S01]  /*3bc40*/  LDL.LU R3, [R1+0x4ec] ;  /* 0x0004ec0001037983 */ /* 0x001ee20000300800 */
[----:B------:R-:W-:Y:S02]  /*3bc50*/  F2FP.BF16.PACK_AB R2, R26, R27 ;  /* 0x0000001b1a02723e */ /* 0x000fe400000010ff */
[----:B------:R-:W-:-:S03]  /*3bc60*/  F2FP.BF16.PACK_AB R0, R14, R15 ;  /* 0x0000000f0e00723e */ /* 0x000fc600000010ff */
[----:B------:R-:W-:Y:S04]  /*3bc70*/  STL [R1+0x124], R2 ;  /* 0x0001240201007387 */ /* 0x000fe80000100800 */
[----:B---3--:R0:W-:Y:S04]  /*3bc80*/  STL [R1+0x13fc], R3 ;  /* 0x0013fc0301007387 */ /* 0x0081e80000100800 */
[----:B------:R-:W-:Y:S04]  /*3bc90*/  STL [R1+0x120], R0 ;  /* 0x0001200001007387 */ /* 0x000fe80000100800 */
[----:B0-----:R-:W3:Y:S04]  /*3bca0*/  LDL.LU R3, [R1+0x4cc] ;  /* 0x0004cc0001037983 */ /* 0x001ee80000300800 */
[----:B---3--:R0:W-:Y:S04]  /*3bcb0*/  STL [R1+0x1404], R3 ;  /* 0x0014040301007387 */ /* 0x0081e80000100800 */
        /* <DEDUP_REMOVED lines=29> */
[----:B---3--:R-:W-:Y:S04]  /*3be90*/  STL [R1+0x147c], R3 ;  /* 0x00147c0301007387 */ /* 0x008fe80000100800 */
[----:B------:R-:W3:Y:S04]  /*3bea0*/  LDL.LU R24, [R1+0x4fc] ;  /* 0x0004fc0001187983 */ /* 0x000ee80000300800 */
        /* <DEDUP_REMOVED lines=33> */
[----:B0-----:R-:W3:Y:S01]  /*3c0c0*/  LDL.LU R24, [R1+0x2ec] ;  /* 0x0002ec0001187983 */ /* 0x001ee20000300800 */
[----:B------:R-:W-:-:S03]  /*3c0d0*/  IMAD.MOV.U32 R3, RZ, RZ, R13 ;  /* 0x000000ffff037224 */ /* 0x000fc600078e000d */
[----:B---3--:R2:W-:Y:S04]  /*3c0e0*/  STL [R1+0x1480], R24 ;  /* 0x0014801801007387 */ /* 0x0085e80000100800 */
[----:B------:R-:W3:Y:S04]  /*3c0f0*/  LDL.LU R28, [R1+0x50c] ;  /* 0x00050c00011c7983 */ /* 0x000ee80000300800 */
[----:B------:R-:W4:Y:S04]  /*3c100*/  LDL.LU R25, [R1+0x51c] ;  /* 0x00051c0001197983 */ /* 0x000f280000300800 */
        /* <DEDUP_REMOVED lines=13> */
[----:B--2---:R-:W-:-:S03]  /*3c1e0*/  IMAD.MOV.U32 R24, RZ, RZ, R12 ;  /* 0x000000ffff187224 */ /* 0x004fc600078e000c */
[----:B------:R-:W2:Y:S04]  /*3c1f0*/  LDL.LU R6, [R1+0x4f4] ;  /* 0x0004f40001067983 */ /* 0x000ea80000300800 */
[----:B------:R-:W2:Y:S04]  /*3c200*/  LDL.LU R7, [R1+0x504] ;  /* 0x0005040001077983 */ /* 0x000ea80000300800 */
[----:B------:R-:W2:Y:S04]  /*3c210*/  LDL.LU R10, [R1+0x514] ;  /* 0x00051400010a7983 */ /* 0x000ea80000300800 */
[----:B------:R-:W2:Y:S04]  /*3c220*/  LDL.LU R11, [R1+0x524] ;  /* 0x00052400010b7983 */ /* 0x000ea80000300800 */
[----:B------:R-:W2:Y:S01]  /*3c230*/  LDL.LU R22, [R1+0x4b0] ;  /* 0x0004b00001167983 */ /* 0x000ea20000300800 */
[----:B------:R-:W-:-:S03]  /*3c240*/  F2FP.BF16.PACK_AB R3, R24, R3 ;  /* 0x000000031803723e */ /* 0x000fc600000010ff */
        /* <DEDUP_REMOVED lines=76> */
[----:B------:R0:W-:Y:S01]  /*3c710*/  STL [R1+0xd8], R3 ;  /* 0x0000d80301007387 */ /* 0x0001e20000100800 */
[----:B---3--:R-:W-:Y:S02]  /*3c720*/  F2FP.BF16.PACK_AB R8, R8, R9 ;  /* 0x000000090808723e */ /* 0x008fe400000010ff */
[----:B------:R-:W-:Y:S02]  /*3c730*/  F2FP.BF16.PACK_AB R4, R4, R5 ;  /* 0x000000050404723e */ /* 0x000fe400000010ff */
[----:B0-----:R-:W-:Y:S02]  /*3c740*/  F2FP.BF16.PACK_AB R3, R20, R21 ;  /* 0x000000151403723e */ /* 0x001fe400000010ff */
[----:B--2---:R-:W-:-:S02]  /*3c750*/  F2FP.BF16.PACK_AB R28, R24, R28 ;  /* 0x0000001c181c723e */ /* 0x004fc400000010ff */
[----:B----4-:R-:W-:-:S03]  /*3c760*/  F2FP.BF16.PACK_AB R24, R25, R29 ;  /* 0x0000001d1918723e */ /* 0x010fc600000010ff */
[----:B------:R-:W-:Y:S04]  /*3c770*/  STL [R1+0xd4], R28 ;  /* 0x0000d41c01007387 */ /* 0x000fe80000100800 */
[----:B------:R-:W-:Y:S04]  /*3c780*/  STL [R1+0xd0], R24 ;  /* 0x0000d01801007387 */ /* 0x000fe80000100800 */
[----:B------:R0:W-:Y:S04]  /*3c790*/  STL [R1+0xcc], R3 ;  /* 0x0000cc0301007387 */ /* 0x0001e80000100800 */
[----:B------:R-:W-:Y:S01]  /*3c7a0*/  STL [R1+0xc8], R8 ;  /* 0x0000c80801007387 */ /* 0x000fe20000100800 */
[----:B0-----:R-:W-:-:S03]  /*3c7b0*/  F2FP.BF16.PACK_AB R3, R0, R2 ;  /* 0x000000020003723e */ /* 0x001fc600000010ff */
[----:B------:R-:W-:Y:S01]  /*3c7c0*/  STL [R1+0xc4], R4 ;  /* 0x0000c40401007387 */ /* 0x000fe20000100800 */
[----:B------:R-:W-:Y:S02]  /*3c7d0*/  F2FP.BF16.PACK_AB R2, R16, R17 ;  /* 0x000000111002723e */ /* 0x000fe400000010ff */
[----:B------:R-:W-:Y:S01]  /*3c7e0*/  F2FP.BF16.PACK_AB R0, R18, R19 ;  /* 0x000000131200723e */ /* 0x000fe200000010ff */
[----:B------:R0:W-:Y:S04]  /*3c7f0*/  STL [R1+0xc0], R3 ;  /* 0x0000c00301007387 */ /* 0x0001e80000100800 */
[----:B------:R1:W-:Y:S01]  /*3c800*/  STL [R1+0xbc], R2 ;  /* 0x0000bc0201007387 */ /* 0x0003e20000100800 */
[----:B0-----:R-:W-:-:S03]  /*3c810*/  F2FP.BF16.PACK_AB R3, R6, R7 ;  /* 0x000000070603723e */ /* 0x001fc600000010ff */
[----:B------:R0:W-:Y:S01]  /*3c820*/  STL [R1+0xb8], R0 ;  /* 0x0000b80001007387 */ /* 0x0001e20000100800 */
[----:B-1----:R-:W-:-:S03]  /*3c830*/  F2FP.BF16.PACK_AB R2, R10, R11 ;  /* 0x0000000b0a02723e */ /* 0x002fc600000010ff */
[----:B------:R1:W-:Y:S01]  /*3c840*/  STL [R1+0xb4], R3 ;  /* 0x0000b40301007387 */ /* 0x0003e20000100800 */
[----:B0-----:R-:W-:-:S03]  /*3c850*/  F2FP.BF16.PACK_AB R0, R22, R23 ;  /* 0x000000171600723e */ /* 0x001fc600000010ff */
[----:B------:R-:W-:Y:S01]  /*3c860*/  STL [R1+0xb0], R2 ;  /* 0x0000b00201007387 */ /* 0x000fe20000100800 */
[----:B-1----:R-:W-:-:S03]  /*3c870*/  F2FP.BF16.PACK_AB R3, R26, R27 ;  /* 0x0000001b1a03723e */ /* 0x002fc600000010ff */
[----:B------:R-:W-:Y:S04]  /*3c880*/  STL [R1+0xac], R0 ;  /* 0x0000ac0001007387 */ /* 0x000fe80000100800 */
[----:B------:R0:W-:Y:S04]  /*3c890*/  STL [R1+0xa8], R3 ;  /* 0x0000a80301007387 */ /* 0x0001e80000100800 */
[----:B0-----:R-:W2:Y:S01]  /*3c8a0*/  LDL.LU R3, [R1+0x54c] ;  /* 0x00054c0001037983 */ /* 0x001ea20000300800 */
[----:B------:R-:W-:Y:S02]  /*3c8b0*/  F2FP.BF16.PACK_AB R2, R12, R13 ;  /* 0x0000000d0c02723e */ /* 0x000fe400000010ff */
[----:B------:R-:W-:-:S03]  /*3c8c0*/  F2FP.BF16.PACK_AB R0, R14, R15 ;  /* 0x0000000f0e00723e */ /* 0x000fc600000010ff */
        /* <DEDUP_REMOVED lines=68> */
[----:B0-----:R-:W2:Y:S04]  /*3cd10*/  LDL.LU R24, [R1+0x34c] ;  /* 0x00034c0001187983 */ /* 0x001ea80000300800 */
        /* <DEDUP_REMOVED lines=27> */
[----:B--2---:R-:W-:-:S03]  /*3ced0*/  F2FP.BF16.PACK_AB R3, R24, R3 ;  /* 0x000000031803723e */ /* 0x004fc600000010ff */
        /* <DEDUP_REMOVED lines=86> */
[----:B------:R0:W-:Y:S01]  /*3d440*/  STL [R1+0x34], R2 ;  /* 0x0000340201007387 */ /* 0x0001e20000100800 */
[----:B-1----:R-:W-:-:S03]  /*3d450*/  F2FP.BF16.PACK_AB R3, R26, R27 ;  /* 0x0000001b1a03723e */ /* 0x002fc600000010ff */
[----:B------:R1:W-:Y:S04]  /*3d460*/  STL [R1+0x30], R0 ;  /* 0x0000300001007387 */ /* 0x0003e80000100800 */
[----:B------:R-:W-:Y:S04]  /*3d470*/  STL [R1+0x2c], R3 ;  /* 0x00002c0301007387 */ /* 0x000fe80000100800 */
[----:B------:R-:W2:Y:S01]  /*3d480*/  LDL.LU R7, [R1+0x3d4] ;  /* 0x0003d40001077983 */ /* 0x000ea20000300800 */
[----:B0-----:R-:W-:Y:S02]  /*3d490*/  F2FP.BF16.PACK_AB R2, R12, R13 ;  /* 0x0000000d0c02723e */ /* 0x001fe400000010ff */
[----:B-1----:R-:W-:-:S03]  /*3d4a0*/  F2FP.BF16.PACK_AB R0, R14, R15 ;  /* 0x0000000f0e00723e */ /* 0x002fc600000010ff */
        /* <DEDUP_REMOVED lines=43> */
[----:B------:R-:W2:Y:S04]  /*3d760*/  LDL.LU R11, [R1+0x3d0] ;  /* 0x0003d000010b7983 */ /* 0x000ea80000300800 */
[----:B--2---:R0:W-:Y:S04]  /*3d770*/  STL [R1+0x131c], R11 ;  /* 0x00131c0b01007387 */ /* 0x0041e80000100800 */
[----:B0-----:R-:W2:Y:S04]  /*3d780*/  LDL.LU R11, [R1+0x234] ;  /* 0x00023400010b7983 */ /* 0x001ea80000300800 */
[----:B------:R-:W2:Y:S04]  /*3d790*/  LDL.LU R9, [R1+0x3e0] ;  /* 0x0003e00001097983 */ /* 0x000ea80000300800 */
[----:B--2---:R0:W-:Y:S04]  /*3d7a0*/  STL [R1+0x1318], R9 ;  /* 0x0013180901007387 */ /* 0x0041e80000100800 */
[----:B0-----:R-:W2:Y:S04]  /*3d7b0*/  LDL.LU R9, [R1+0x3c0] ;  /* 0x0003c00001097983 */ /* 0x001ea80000300800 */
[----:B------:R-:W2:Y:S04]  /*3d7c0*/  LDL.LU R10, [R1+0x3f0] ;  /* 0x0003f000010a7983 */ /* 0x000ea80000300800 */
[----:B------:R-:W2:Y:S04]  /*3d7d0*/  LDL.LU R8, [R1+0x400] ;  /* 0x0004000001087983 */ /* 0x000ea80000300800 */
[----:B------:R-:W2:Y:S04]  /*3d7e0*/  LDL.LU R15, [R1+0x5ec] ;  /* 0x0005ec00010f7983 */ /* 0x000ea80000300800 */
[----:B--2---:R0:W-:Y:S04]  /*3d7f0*/  STL [R1+0x130c], R15 ;  /* 0x00130c0f01007387 */ /* 0x0041e80000100800 */
[----:B0-----:R-:W2:Y:S04]  /*3d800*/  LDL.LU R15, [R1+0x230] ;  /* 0x00023000010f7983 */ /* 0x001ea80000300800 */
        /* <DEDUP_REMOVED lines=9> */
[----:B------:R-:W2:Y:S01]  /*3d8a0*/  LDL.LU R21, [R1+0x5b8] ;  /* 0x0005b80001157983 */ /* 0x000ea20000300800 */
[----:B------:R-:W-:-:S03]  /*3d8b0*/  F2FP.BF16.PACK_AB R7, R5, R7 ;  /* 0x000000070507723e */ /* 0x000fc600000010ff */
[----:B--2---:R0:W-:Y:S04]  /*3d8c0*/  STL [R1+0x12fc], R21 ;  /* 0x0012fc1501007387 */ /* 0x0041e80000100800 */
[----:B0-----:R-:W2:Y:S04]  /*3d8d0*/  LDL.LU R21, [R1+0x27c] ;  /* 0x00027c0001157983 */ /* 0x001ea80000300800 */
        /* <DEDUP_REMOVED lines=49> */
[----:B------:R0:W-:Y:S04]  /*3dbf0*/  STL [R1], R7 ;  /* 0x0000000701007387 */ /* 0x0001e80000100800 */
[----:B0-----:R-:W2:Y:S02]  /*3dc00*/  LDL.LU R7, [R1+0x132c] ;  /* 0x00132c0001077983 */ /* 0x001ea40000300800 */
[----:B--2---:R-:W-:-:S02]  /*3dc10*/  F2FP.BF16.PACK_AB R7, R5, R7 ;  /* 0x000000070507723e */ /* 0x004fc400000010ff */
[----:B------:R-:W3:Y:S02]  /*3dc20*/  LDL.LU R5, [R1+0x1328] ;  /* 0x0013280001057983 */ /* 0x000ee40000300800 */
[----:B---3--:R-:W-:Y:S02]  /*3dc30*/  F2FP.BF16.PACK_AB R6, R5, R6 ;  /* 0x000000060506723e */ /* 0x008fe400000010ff */
[----:B------:R-:W4:Y:S02]  /*3dc40*/  LDL.LU R5, [R1+0x1324] ;  /* 0x0013240001057983 */ /* 0x000f240000300800 */
[----:B----4-:R-:W-:Y:S02]  /*3dc50*/  F2FP.BF16.PACK_AB R5, R4, R5 ;  /* 0x000000050405723e */ /* 0x010fe400000010ff */
[----:B------:R-:W2:Y:S02]  /*3dc60*/  LDL.LU R4, [R1+0x1320] ;  /* 0x0013200001047983 */ /* 0x000ea40000300800 */
[----:B--2---:R-:W-:-:S02]  /*3dc70*/  F2FP.BF16.PACK_AB R4, R11, R4 ;  /* 0x000000040b04723e */ /* 0x004fc400000010ff */
[----:B------:R-:W2:Y:S02]  /*3dc80*/  LDL.LU R11, [R1+0x131c] ;  /* 0x00131c00010b7983 */ /* 0x000ea40000300800 */
[----:B--2---:R-:W-:Y:S02]  /*3dc90*/  F2FP.BF16.PACK_AB R11, R9, R11 ;  /* 0x0000000b090b723e */ /* 0x004fe400000010ff */
[----:B------:R-:W2:Y:S02]  /*3dca0*/  LDL.LU R9, [R1+0x1318] ;  /* 0x0013180001097983 */ /* 0x000ea40000300800 */
[----:B--2---:R-:W-:Y:S02]  /*3dcb0*/  F2FP.BF16.PACK_AB R10, R9, R10 ;  /* 0x0000000a090a723e */ /* 0x004fe400000010ff */
        /* <DEDUP_REMOVED lines=12> */
[----:B------:R-:W2:Y:S01]  /*3dd80*/  LDL.LU R21, [R1+0x12fc] ;  /* 0x0012fc0001157983 */ /* 0x000ea20000300800 */
[----:B------:R-:W-:Y:S02]  /*3dd90*/  F2FP.BF16.PACK_AB R18, R20, R18 ;  /* 0x000000121412723e */ /* 0x000fe400000010ff */
[----:B------:R-:W-:-:S02]  /*3dda0*/  F2FP.BF16.PACK_AB R17, R29, R17 ;  /* 0x000000111d11723e */ /* 0x000fc400000010ff */
[----:B--2---:R-:W-:Y:S02]  /*3ddb0*/  F2FP.BF16.PACK_AB R19, R21, R19 ;  /* 0x000000131513723e */ /* 0x004fe400000010ff */
[----:B------:R-:W2:Y:S01]  /*3ddc0*/  LDL.LU R21, [R1+0x12f8] ;  /* 0x0012f80001157983 */ /* 0x000ea20000300800 */
[----:B------:R-:W-:-:S03]  /*3ddd0*/  F2FP.BF16.PACK_AB R16, R25, R16 ;  /* 0x000000101910723e */ /* 0x000fc600000010ff */
[----:B------:R-:W3:Y:S01]  /*3dde0*/  LDL.LU R20, [R1+0x12f4] ;  /* 0x0012f40001147983 */ /* 0x000ee20000300800 */
[----:B------:R-:W-:-:S03]  /*3ddf0*/  F2FP.BF16.PACK_AB R23, R28, R23 ;  /* 0x000000171c17723e */ /* 0x000fc600000010ff */
[----:B------:R-:W4:Y:S01]  /*3de00*/  LDL.LU R29, [R1+0x12f0] ;  /* 0x0012f000011d7983 */ /* 0x000f220000300800 */
[----:B------:R-:W-:-:S03]  /*3de10*/  F2FP.BF16.PACK_AB R22, R24, R22 ;  /* 0x000000161816723e */ /* 0x000fc600000010ff */
[----:B------:R-:W4:Y:S04]  /*3de20*/  LDL.LU R25, [R1+0x12ec] ;  /* 0x0012ec0001197983 */ /* 0x000f280000300800 */
[----:B------:R-:W4:Y:S04]  /*3de30*/  LDL.LU R28, [R1+0x12e8] ;  /* 0x0012e800011c7983 */ /* 0x000f280000300800 */
[----:B------:R-:W4:Y:S01]  /*3de40*/  LDL.LU R24, [R1+0x12e4] ;  /* 0x0012e40001187983 */ /* 0x000f220000300800 */
[----:B--2---:R-:W-:-:S03]  /*3de50*/  F2FP.BF16.PACK_AB R21, R3, R21 ;  /* 0x000000150315723e */ /* 0x004fc600000010ff */
[----:B------:R-:W2:Y:S01]  /*3de60*/  LDL.LU R3, [R1+0x12e0] ;  /* 0x0012e00001037983 */ /* 0x000ea20000300800 */
[----:B------:R-:W-:Y:S02]  /*3de70*/  F2FP.BF16.PACK_AB R27, R2, R27 ;  /* 0x0000001b021b723e */ /* 0x000fe400000010ff */
[----:B---3--:R-:W-:Y:S02]  /*3de80*/  F2FP.BF16.PACK_AB R20, R0, R20 ;  /* 0x000000140014723e */ /* 0x008fe400000010ff */
[----:B----4-:R-:W-:Y:S02]  /*3de90*/  F2FP.BF16.PACK_AB R26, R26, R29 ;  /* 0x0000001d1a1a723e */ /* 0x010fe400000010ff */
[----:B------:R-:W-:Y:S02]  /*3dea0*/  F2FP.BF16.PACK_AB R25, R28, R25 ;  /* 0x000000191c19723e */ /* 0x000fe400000010ff */
[----:B--2---:R-:W-:Y:S02]  /*3deb0*/  F2FP.BF16.PACK_AB R24, R24, R3 ;  /* 0x000000031818723e */ /* 0x004fe400000010ff */
.L_x_1:
[----:B0-----:R-:W2:Y:S04]  /*3dec0*/  LDL.LU R0, [R1+0xea0] ;  /* 0x000ea00001007983 */ /* 0x001ea80000300800 */
[----:B------:R-:W0:Y:S02]  /*3ded0*/  S2R R3, SR_TID.X ;  /* 0x0000000000037919 */ /* 0x000e240000002100 */
[----:B0-----:R-:W-:-:S05]  /*3dee0*/  IMAD.SHL.U32 R28, R3, 0x100, RZ ;  /* 0x00000100031c7824 */ /* 0x001fca00078e00ff */
[----:B------:R-:W-:Y:S01]  /*3def0*/  LOP3.LUT R28, R28, 0x1800, RZ, 0xc0, !PT ;  /* 0x000018001c1c7812 */ /* 0x000fe200078ec0ff */
[----:B------:R-:W-:Y:S03]  /*3df00*/  BAR.SYNC.DEFER_BLOCKING 0x0 ;  /* 0x0000000000007b1d */ /* 0x000fe60000010000 */
[----:B--2---:R-:W-:Y:S01]  /*3df10*/  LOP3.LUT R28, R28, 0x460, R0, 0xf8, !PT ;  /* 0x000004601c1c7812 */ /* 0x004fe200078ef800 */
[----:B------:R-:W-:-:S05]  /*3df20*/  IMAD.SHL.U32 R0, R3, 0x4, RZ ;  /* 0x0000000403007824 */ /* 0x000fca00078e00ff */
[----:B------:R-:W-:-:S05]  /*3df30*/  LOP3.LUT R28, R28, 0x70, R0, 0x78, !PT ;  /* 0x000000701c1c7812 */ /* 0x000fca00078e7800 */
[----:B------:R0:W-:Y:S04]  /*3df40*/  STS.128 [R28], R24 ;  /* 0x000000181c007388 */ /* 0x0001e80000000c00 */
[----:B------:R1:W-:Y:S04]  /*3df50*/  STS.128 [R28+0x200], R20 ;  /* 0x000200141c007388 */ /* 0x0003e80000000c00 */
[----:B0-----:R-:W2:Y:S04]  /*3df60*/  LDL.LU R24, [R1+0x10] ;  /* 0x0000100001187983 */ /* 0x001ea80000300800 */
[----:B------:R-:W2:Y:S04]  /*3df70*/  LDL.LU R25, [R1+0x14] ;  /* 0x0000140001197983 */ /* 0x000ea80000300800 */
[----:B------:R-:W2:Y:S04]  /*3df80*/  LDL.LU R26, [R1+0x18] ;  /* 0x00001800011a7983 */ /* 0x000ea80000300800 */
[----:B------:R-:W2:Y:S04]  /*3df90*/  LDL.LU R27, [R1+0x1c] ;  /* 0x00001c00011b7983 */ /* 0x000ea80000300800 */
[----:B-1----:R-:W3:Y:S04]  /*3dfa0*/  LDL.LU R20, [R1] ;  /* 0x0000000001147983 */ /* 0x002ee80000300800 */
[----:B------:R-:W3:Y:S04]  /*3dfb0*/  LDL.LU R21, [R1+0x4] ;  /* 0x0000040001157983 */ /* 0x000ee80000300800 */
[----:B------:R-:W3:Y:S04]  /*3dfc0*/  LDL.LU R22, [R1+0x8] ;  /* 0x0000080001167983 */ /* 0x000ee80000300800 */
[----:B------:R-:W3:Y:S01]  /*3dfd0*/  LDL.LU R23, [R1+0xc] ;  /* 0x00000c0001177983 */ /* 0x000ee20000300800 */
[C---:B------:R-:W-:Y:S01]  /*3dfe0*/  LOP3.LUT R2, R3.reuse, 0x3f, RZ, 0xc0, !PT ;  /* 0x0000003f03027812 */ /* 0x040fe200078ec0ff */
[----:B------:R-:W-:-:S02]  /*3dff0*/  IMAD.SHL.U32 R3, R3, 0x400, RZ ;  /* 0x0000040003037824 */ /* 0x000fc400078e00ff */
[----:B------:R-:W-:Y:S03]  /*3e000*/  STS.128 [R28+0x80], R16 ;  /* 0x000080101c007388 */ /* 0x000fe60000000c00 */
[----:B------:R-:W-:Y:S01]  /*3e010*/  LOP3.LUT R3, R3, 0x1800, RZ, 0xc0, !PT ;  /* 0x0000180003037812 */ /* 0x000fe200078ec0ff */
[----:B------:R-:W-:Y:S04]  /*3e020*/  STS.128 [R28+0x280], R12 ;  /* 0x0002800c1c007388 */ /* 0x000fe80000000c00 */
[----:B------:R-:W-:Y:S01]  /*3e030*/  STS.128 [R28+0x100], R8 ;  /* 0x000100081c007388 */ /* 0x000fe20000000c00 */
[----:B------:R-:W-:-:S03]  /*3e040*/  IMAD R3, R2, 0x10, R3 ;  /* 0x0000001002037824 */ /* 0x000fc600078e0203 */
[----:B------:R-:W-:Y:S02]  /*3e050*/  STS.128 [R28+0x300], R4 ;  /* 0x000300041c007388 */ /* 0x000fe40000000c00 */
[C---:B------:R-:W-:Y:S02]  /*3e060*/  LOP3.LUT R29, R3.reuse, 0x20, RZ, 0x3c, !PT ;  /* 0x00000020031d7812 */ /* 0x040fe400078e3cff */
[C---:B------:R-:W-:Y:S02]  /*3e070*/  LOP3.LUT R2, R3.reuse, 0x40, RZ, 0x3c, !PT ;  /* 0x0000004003027812 */ /* 0x040fe400078e3cff */
[----:B------:R-:W-:Y:S01]  /*3e080*/  LOP3.LUT R0, R3, 0x60, RZ, 0x3c, !PT ;  /* 0x0000006003007812 */ /* 0x000fe200078e3cff */
[----:B--2---:R-:W-:Y:S04]  /*3e090*/  STS.128 [R28+0x380], R24 ;  /* 0x000380181c007388 */ /* 0x004fe80000000c00 */
[----:B---3--:R-:W-:Y:S04]  /*3e0a0*/  STS.128 [R28+0x180], R20 ;  /* 0x000180141c007388 */ /* 0x008fe80000000c00 */
[----:B------:R-:W-:Y:S06]  /*3e0b0*/  BAR.SYNC.DEFER_BLOCKING 0x0 ;  /* 0x0000000000007b1d */ /* 0x000fec0000010000 */
[----:B------:R-:W0:Y:S04]  /*3e0c0*/  LDS.128 R4, [R3] ;  /* 0x0000000003047984 */ /* 0x000e280000000c00 */
[----:B------:R-:W1:Y:S04]  /*3e0d0*/  LDS.128 R12, [R3+0x400] ;  /* 0x00040000030c7984 */ /* 0x000e680000000c00 */
[----:B------:R-:W2:Y:S04]  /*3e0e0*/  LDS.128 R8, [R29] ;  /* 0x000000001d087984 */ /* 0x000ea80000000c00 */
[----:B0-----:R-:W-:Y:S04]  /*3e0f0*/  STL.64 [R1+0x1a0], R4 ;  /* 0x0001a00401007387 */ /* 0x001fe80000100a00 */
[----:B------:R-:W-:Y:S04]  /*3e100*/  STL.64 [R1+0x1a8], R6 ;  /* 0x0001a80601007387 */ /* 0x000fe80000100a00 */
[----:B------:R-:W0:Y:S04]  /*3e110*/  LDS.128 R4, [R29+0x400] ;  /* 0x000400001d047984 */ /* 0x000e280000000c00 */
[----:B-1----:R1:W-:Y:S04]  /*3e120*/  STL.64 [R1+0x1e0], R12 ;  /* 0x0001e00c01007387 */ /* 0x0023e80000100a00 */
[----:B------:R3:W-:Y:S04]  /*3e130*/  STL.64 [R1+0x1e8], R14 ;  /* 0x0001e80e01007387 */ /* 0x0007e80000100a00 */
[----:B------:R-:W4:Y:S04]  /*3e140*/  LDL.LU R20, [R1+0x100] ;  /* 0x0001000001147983 */ /* 0x000f280000300800 */
[----:B--2---:R-:W-:Y:S04]  /*3e150*/  STL.64 [R1+0x10], R8 ;  /* 0x0000100801007387 */ /* 0x004fe80000100a00 */
[----:B------:R-:W-:Y:S04]  /*3e160*/  STL.64 [R1+0x18], R10 ;  /* 0x0000180a01007387 */ /* 0x000fe80000100a00 */
[----:B0-----:R-:W-:Y:S04]  /*3e170*/  STL.64 [R1+0x1d0], R4 ;  /* 0x0001d00401007387 */ /* 0x001fe80000100a00 */
[----:B------:R-:W-:Y:S04]  /*3e180*/  STL.64 [R1+0x1d8], R6 ;  /* 0x0001d80601007387 */ /* 0x000fe80000100a00 */
[----:B------:R-:W4:Y:S04]  /*3e190*/  LDL.LU R21, [R1+0x104] ;  /* 0x0001040001157983 */ /* 0x000f280000300800 */
[----:B------:R-:W2:Y:S04]  /*3e1a0*/  LDL.LU R22, [R1+0x108] ;  /* 0x0001080001167983 */ /* 0x000ea80000300800 */
[----:B------:R-:W2:Y:S04]  /*3e1b0*/  LDL.LU R23, [R1+0x10c] ;  /* 0x00010c0001177983 */ /* 0x000ea80000300800 */
[----:B--2---:R-:W-:Y:S04]  /*3e1c0*/  STL.64 [R1+0x1390], R22 ;  /* 0x0013901601007387 */ /* 0x004fe80000100a00 */
[----:B----4-:R-:W-:Y:S04]  /*3e1d0*/  STL.64 [R1+0x1388], R20 ;  /* 0x0013881401007387 */ /* 0x010fe80000100a00 */
[----:B------:R-:W2:Y:S04]  /*3e1e0*/  LDL.LU R16, [R1+0xf0] ;  /* 0x0000f00001107983 */ /* 0x000ea80000300800 */
[----:B------:R-:W2:Y:S04]  /*3e1f0*/  LDL.LU R17, [R1+0xf4] ;  /* 0x0000f40001117983 */ /* 0x000ea80000300800 */
[----:B------:R-:W4:Y:S04]  /*3e200*/  LDL.LU R18, [R1+0xf8] ;  /* 0x0000f80001127983 */ /* 0x000f280000300800 */
[----:B------:R-:W4:Y:S04]  /*3e210*/  LDL.LU R19, [R1+0xfc] ;  /* 0x0000fc0001137983 */ /* 0x000f280000300800 */
[----:B----4-:R-:W-:Y:S04]  /*3e220*/  STL.64 [R1+0x13a0], R18 ;  /* 0x0013a01201007387 */ /* 0x010fe80000100a00 */
[----:B--2---:R-:W-:Y:S04]  /*3e230*/  STL.64 [R1+0x1398], R16 ;  /* 0x0013981001007387 */ /* 0x004fe80000100a00 */
[----:B-1----:R-:W2:Y:S04]  /*3e240*/  LDL.LU R12, [R1+0xe0] ;  /* 0x0000e000010c7983 */ /* 0x002ea80000300800 */
[----:B------:R-:W2:Y:S04]  /*3e250*/  LDL.LU R13, [R1+0xe4] ;  /* 0x0000e400010d7983 */ /* 0x000ea80000300800 */
[----:B---3--:R-:W3:Y:S04]  /*3e260*/  LDL.LU R14, [R1+0xe8] ;  /* 0x0000e800010e7983 */ /* 0x008ee80000300800 */
[----:B------:R-:W3:Y:S04]  /*3e270*/  LDL.LU R15, [R1+0xec] ;  /* 0x0000ec00010f7983 */ /* 0x000ee80000300800 */
[----:B---3--:R-:W-:Y:S04]  /*3e280*/  STL.64 [R1+0x13b0], R14 ;  /* 0x0013b00e01007387 */ /* 0x008fe80000100a00 */
[----:B--2---:R0:W-:Y:S04]  /*3e290*/  STL.64 [R1+0x13a8], R12 ;  /* 0x0013a80c01007387 */ /* 0x0041e80000100a00 */
[----:B0-----:R-:W2:Y:S04]  /*3e2a0*/  LDL.LU R12, [R1+0x90] ;  /* 0x00009000010c7983 */ /* 0x001ea80000300800 */
[----:B------:R-:W2:Y:S04]  /*3e2b0*/  LDL.LU R13, [R1+0x94] ;  /* 0x00009400010d7983 */ /* 0x000ea80000300800 */
[----:B------:R-:W3:Y:S04]  /*3e2c0*/  LDL.LU R14, [R1+0x98] ;  /* 0x00009800010e7983 */ /* 0x000ee80000300800 */
        /* <DEDUP_REMOVED lines=44> */
[----:B--2---:R-:W-:Y:S04]  /*3e590*/  STL.64 [R1+0x1428], R12 ;  /* 0x0014280c01007387 */ /* 0x004fe80000100a00 */
[----:B------:R-:W0:Y:S04]  /*3e5a0*/  LDS.128 R12, [R2] ;  /* 0x00000000020c7984 */ /* 0x000e280000000c00 */
[----:B------:R-:W2:Y:S04]  /*3e5b0*/  LDL.LU R4, [R1+0xc0] ;  /* 0x0000c00001047983 */ /* 0x000ea80000300800 */
[----:B------:R-:W2:Y:S04]  /*3e5c0*/  LDL.LU R5, [R1+0xc4] ;  /* 0x0000c40001057983 */ /* 0x000ea80000300800 */
[----:B------:R-:W2:Y:S04]  /*3e5d0*/  LDL.LU R6, [R1+0xc8] ;  /* 0x0000c80001067983 */ /* 0x000ea80000300800 */
[----:B------:R-:W2:Y:S04]  /*3e5e0*/  LDL.LU R7, [R1+0xcc] ;  /* 0x0000cc0001077983 */ /* 0x000ea80000300800 */
[----:B------:R-:W3:Y:S04]  /*3e5f0*/  LDL.LU R20, [R1+0xb0] ;  /* 0x0000b00001147983 */ /* 0x000ee80000300800 */
[----:B------:R-:W3:Y:S04]  /*3e600*/  LDL.LU R21, [R1+0xb4] ;  /* 0x0000b40001157983 */ /* 0x000ee80000300800 */
[----:B------:R-:W3:Y:S04]  /*3e610*/  LDL.LU R22, [R1+0xb8] ;  /* 0x0000b80001167983 */ /* 0x000ee80000300800 */
[----:B------:R-:W3:Y:S04]  /*3e620*/  LDL.LU R23, [R1+0xbc] ;  /* 0x0000bc0001177983 */ /* 0x000ee80000300800 */
[----:B------:R-:W4:Y:S04]  /*3e630*/  LDL.LU R16, [R1+0xa0] ;  /* 0x0000a00001107983 */ /* 0x000f280000300800 */
[----:B------:R-:W4:Y:S04]  /*3e640*/  LDL.LU R17, [R1+0xa4] ;  /* 0x0000a40001117983 */ /* 0x000f280000300800 */
[----:B------:R-:W4:Y:S04]  /*3e650*/  LDL.LU R18, [R1+0xa8] ;  /* 0x0000a80001127983 */ /* 0x000f280000300800 */
[----:B------:R-:W4:Y:S04]  /*3e660*/  LDL.LU R19, [R1+0xac] ;  /* 0x0000ac0001137983 */ /* 0x000f280000300800 */
[----:B------:R-:W5:Y:S04]  /*3e670*/  LDL.LU R8, [R1+0xd0] ;  /* 0x0000d00001087983 */ /* 0x000f680000300800 */
[----:B------:R-:W5:Y:S04]  /*3e680*/  LDL.LU R9, [R1+0xd4] ;  /* 0x0000d40001097983 */ /* 0x000f680000300800 */
[----:B------:R-:W5:Y:S04]  /*3e690*/  LDL.LU R10, [R1+0xd8] ;  /* 0x0000d800010a7983 */ /* 0x000f680000300800 */
[----:B------:R-:W5:Y:S04]  /*3e6a0*/  LDL.LU R11, [R1+0xdc] ;  /* 0x0000dc00010b7983 */ /* 0x000f680000300800 */
[----:B------:R-:W2:Y:S04]  /*3e6b0*/  LDL.LU R24, [R1+0x110] ;  /* 0x0001100001187983 */ /* 0x000ea80000300800 */
[----:B------:R-:W2:Y:S04]  /*3e6c0*/  LDL.LU R25, [R1+0x114] ;  /* 0x0001140001197983 */ /* 0x000ea80000300800 */
[----:B------:R-:W2:Y:S04]  /*3e6d0*/  LDL.LU R26, [R1+0x118] ;  /* 0x00011800011a7983 */ /* 0x000ea80000300800 */
[----:B------:R-:W2:Y:S04]  /*3e6e0*/  LDL.LU R27, [R1+0x11c] ;  /* 0x00011c00011b7983 */ /* 0x000ea80000300800 */
[----:B0-----:R-:W-:Y:S04]  /*3e6f0*/  STL.64 [R1+0x1b0], R12 ;  /* 0x0001b00c01007387 */ /* 0x001fe80000100a00 */
[----:B------:R-:W-:Y:S04]  /*3e700*/  STL.64 [R1+0x1b8], R14 ;  /* 0x0001b80e01007387 */ /* 0x000fe80000100a00 */
[----:B------:R-:W0:Y:S04]  /*3e710*/  LDS.128 R12, [R2+0x400] ;  /* 0x00040000020c7984 */ /* 0x000e280000000c00 */
[----:B0-----:R-:W-:Y:S04]  /*3e720*/  STL.64 [R1+0x1f0], R12 ;  /* 0x0001f00c01007387 */ /* 0x001fe80000100a00 */
[----:B------:R-:W-:Y:S04]  /*3e730*/  STL.64 [R1+0x1f8], R14 ;  /* 0x0001f80e01007387 */ /* 0x000fe80000100a00 */
[----:B------:R-:W0:Y:S04]  /*3e740*/  LDS.128 R12, [R0] ;  /* 0x00000000000c7984 */ /* 0x000e280000000c00 */
[----:B0-----:R-:W-:Y:S04]  /*3e750*/  STL.64 [R1+0x1c0], R12 ;  /* 0x0001c00c01007387 */ /* 0x001fe80000100a00 */
[----:B------:R-:W-:Y:S04]  /*3e760*/  STL.64 [R1+0x1c8], R14 ;  /* 0x0001c80e01007387 */ /* 0x000fe80000100a00 */
[----:B------:R-:W0:Y:S04]  /*3e770*/  LDS.128 R12, [R0+0x400] ;  /* 0x00040000000c7984 */ /* 0x000e280000000c00 */
[----:B0-----:R-:W-:Y:S04]  /*3e780*/  STL.64 [R1], R12 ;  /* 0x0000000c01007387 */ /* 0x001fe80000100a00 */
[----:B------:R0:W-:Y:S04]  /*3e790*/  STL.64 [R1+0x8], R14 ;  /* 0x0000080e01007387 */ /* 0x0001e80000100a00 */
[----:B0-----:R-:W2:Y:S04]  /*3e7a0*/  LDL.LU.64 R14, [R1+0x1430] ;  /* 0x00143000010e7983 */ /* 0x001ea80000300a00 */
[----:B------:R-:W2:Y:S04]  /*3e7b0*/  LDL.LU.64 R12, [R1+0x1428] ;  /* 0x00142800010c7983 */ /* 0x000ea80000300a00 */
[----:B------:R-:W-:Y:S06]  /*3e7c0*/  BAR.SYNC.DEFER_BLOCKING 0x0 ;  /* 0x0000000000007b1d */ /* 0x000fec0000010000 */
[----:B--2---:R0:W-:Y:S04]  /*3e7d0*/  STS.128 [R28], R12 ;  /* 0x0000000c1c007388 */ /* 0x0041e80000000c00 */
[----:B0-----:R-:W2:Y:S04]  /*3e7e0*/  LDL.LU.64 R14, [R1+0x1420] ;  /* 0x00142000010e7983 */ /* 0x001ea80000300a00 */
[----:B------:R-:W2:Y:S04]  /*3e7f0*/  LDL.LU.64 R12, [R1+0x1418] ;  /* 0x00141800010c7983 */ /* 0x000ea80000300a00 */
[----:B--2---:R0:W-:Y:S04]  /*3e800*/  STS.128 [R28+0x200], R12 ;  /* 0x0002000c1c007388 */ /* 0x0041e80000000c00 */
        /* <DEDUP_REMOVED lines=17> */
[----:B--2---:R-:W-:Y:S04]  /*3e920*/  STS.128 [R28+0x380], R12 ;  /* 0x0003800c1c007388 */ /* 0x004fe80000000c00 */
[----:B------:R-:W-:Y:S06]  /*3e930*/  BAR.SYNC.DEFER_BLOCKING 0x0 ;  /* 0x0000000000007b1d */ /* 0x000fec0000010000 */
[----:B------:R-:W0:Y:S04]  /*3e940*/  LDS.128 R12, [R3] ;  /* 0x00000000030c7984 */ /* 0x000e280000000c00 */
        /* <DEDUP_REMOVED lines=21> */
[----:B------:R-:W-:Y:S06]  /*3eaa0*/  BAR.SYNC.DEFER_BLOCKING 0x0 ;  /* 0x0000000000007b1d */ /* 0x000fec0000010000 */
[----:B----4-:R-:W-:Y:S04]  /*3eab0*/  STS.128 [R28], R16 ;  /* 0x000000101c007388 */ /* 0x010fe80000000c00 */
[----:B---3--:R-:W-:Y:S04]  /*3eac0*/  STS.128 [R28+0x200], R20 ;  /* 0x000200141c007388 */ /* 0x008fe80000000c00 */
[----:B0-----:R-:W-:Y:S04]  /*3ead0*/  STL.64 [R1+0x20], R12 ;  /* 0x0000200c01007387 */ /* 0x001fe80000100a00 */
[----:B------:R0:W-:Y:S04]  /*3eae0*/  STL.64 [R1+0x28], R14 ;  /* 0x0000280e01007387 */ /* 0x0001e80000100a00 */
[----:B0-----:R-:W2:Y:S04]  /*3eaf0*/  LDL.LU.64 R14, [R1+0x13b0] ;  /* 0x0013b000010e7983 */ /* 0x001ea80000300a00 */
[----:B------:R-:W2:Y:S04]  /*3eb00*/  LDL.LU.64 R12, [R1+0x13a8] ;  /* 0x0013a800010c7983 */ /* 0x000ea80000300a00 */
[----:B------:R-:W3:Y:S04]  /*3eb10*/  LDL.LU.64 R18, [R1+0x13a0] ;  /* 0x0013a00001127983 */ /* 0x000ee80000300a00 */
[----:B------:R-:W3:Y:S04]  /*3eb20*/  LDL.LU.64 R16, [R1+0x1398] ;  /* 0x0013980001107983 */ /* 0x000ee80000300a00 */
[----:B------:R-:W4:Y:S04]  /*3eb30*/  LDL.LU.64 R22, [R1+0x1390] ;  /* 0x0013900001167983 */ /* 0x000f280000300a00 */
[----:B------:R-:W4:Y:S04]  /*3eb40*/  LDL.LU.64 R20, [R1+0x1388] ;  /* 0x0013880001147983 */ /* 0x000f280000300a00 */
[----:B------:R-:W-:Y:S04]  /*3eb50*/  STS.128 [R28+0x80], R4 ;  /* 0x000080041c007388 */ /* 0x000fe80000000c00 */
[----:B-----5:R-:W-:Y:S04]  /*3eb60*/  STS.128 [R28+0x280], R8 ;  /* 0x000280081c007388 */ /* 0x020fe80000000c00 */
[----:B------:R-:W-:Y:S04]  /*3eb70*/  STS.128 [R28+0x380], R24 ;  /* 0x000380181c007388 */ /* 0x000fe80000000c00 */
[----:B--2---:R-:W-:Y:S04]  /*3eb80*/  STS.128 [R28+0x100], R12 ;  /* 0x0001000c1c007388 */ /* 0x004fe80000000c00 */
[----:B---3--:R-:W-:Y:S04]  /*3eb90*/  STS.128 [R28+0x300], R16 ;  /* 0x000300101c007388 */ /* 0x008fe80000000c00 */
[----:B----4-:R-:W-:Y:S04]  /*3eba0*/  STS.128 [R28+0x180], R20 ;  /* 0x000180141c007388 */ /* 0x010fe80000000c00 */
[----:B------:R-:W-:Y:S06]  /*3ebb0*/  BAR.SYNC.DEFER_BLOCKING 0x0 ;  /* 0x0000000000007b1d */ /* 0x000fec0000010000 */
[----:B------:R-:W0:Y:S04]  /*3ebc0*/  LDS.128 R4, [R3+0x400] ;  /* 0x0004000003047984 */ /* 0x000e280000000c00 */
[----:B------:R-:W1:Y:S04]  /*3ebd0*/  LDS.128 R8, [R3] ;  /* 0x0000000003087984 */ /* 0x000e680000000c00 */
[----:B------:R-:W-:Y:S04]  /*3ebe0*/  LDS.128 R12, [R29+0x400] ;  /* 0x000400001d0c7984 */ /* 0x000fe80000000c00 */
[----:B------:R-:W-:Y:S04]  /*3ebf0*/  LDS.128 R16, [R0] ;  /* 0x0000000000107984 */ /* 0x000fe80000000c00 */
[----:B0-----:R-:W-:Y:S04]  /*3ec00*/  STL [R1+0x1310], R4 ;  /* 0x0013100401007387 */ /* 0x001fe80000100800 */
[----:B-1----:R-:W-:Y:S04]  /*3ec10*/  STL.64 [R1+0xa0], R8 ;  /* 0x0000a00801007387 */ /* 0x002fe80000100a00 */
[----:B------:R-:W-:Y:S04]  /*3ec20*/  STL.64 [R1+0xa8], R10 ;  /* 0x0000a80a01007387 */ /* 0x000fe80000100a00 */
[----:B------:R-:W0:Y:S04]  /*3ec30*/  LDS.128 R8, [R29] ;  /* 0x000000001d087984 */ /* 0x000e280000000c00 */
[----:B------:R-:W-:Y:S04]  /*3ec40*/  STL [R1+0x1300], R5 ;  /* 0x0013000501007387 */ /* 0x000fe80000100800 */
[----:B------:R-:W-:Y:S04]  /*3ec50*/  STL [R1+0x12f8], R6 ;  /* 0x0012f80601007387 */ /* 0x000fe80000100800 */
[----:B------:R-:W-:Y:S04]  /*3ec60*/  STL [R1+0x12f4], R7 ;  /* 0x0012f40701007387 */ /* 0x000fe80000100800 */
[----:B------:R-:W-:Y:S04]  /*3ec70*/  STL [R1+0x12f0], R3 ;  /* 0x0012f00301007387 */ /* 0x000fe80000100800 */
[----:B------:R-:W1:Y:S04]  /*3ec80*/  LDS.128 R4, [R2+0x400] ;  /* 0x0004000002047984 */ /* 0x000e680000000c00 */
[----:B0-----:R-:W-:Y:S04]  /*3ec90*/  STL [R1+0x1314], R8 ;  /* 0x0013140801007387 */ /* 0x001fe80000100800 */
[----:B------:R0:W-:Y:S04]  /*3eca0*/  STL [R1+0x1308], R9 ;  /* 0x0013080901007387 */ /* 0x0001e80000100800 */
[----:B------:R-:W-:Y:S04]  /*3ecb0*/  STL [R1+0x1304], R10 ;  /* 0x0013040a01007387 */ /* 0x000fe80000100800 */
[----:B------:R-:W-:Y:S01]  /*3ecc0*/  STL [R1+0x12fc], R11 ;  /* 0x0012fc0b01007387 */ /* 0x000fe20000100800 */
[----:B0-----:R-:W-:-:S03]  /*3ecd0*/  IMAD.MOV.U32 R9, RZ, RZ, R12 ;  /* 0x000000ffff097224 */ /* 0x001fc600078e000c */
[----:B------:R-:W-:Y:S04]  /*3ece0*/  STL [R1+0xc4], R13 ;  /* 0x0000c40d01007387 */ /* 0x000fe80000100800 */
[----:B------:R-:W-:Y:S04]  /*3ecf0*/  STL.64 [R1+0xc8], R14 ;  /* 0x0000c80e01007387 */ /* 0x000fe80000100a00 */
[----:B------:R-:W2:Y:S04]  /*3ed00*/  LDL.LU R24, [R1+0x180] ;  /* 0x0001800001187983 */ /* 0x000ea80000300800 */
[----:B------:R-:W2:Y:S04]  /*3ed10*/  LDL.LU R25, [R1+0x184] ;  /* 0x0001840001197983 */ /* 0x000ea80000300800 */
[----:B------:R-:W3:Y:S04]  /*3ed20*/  LDL.LU R26, [R1+0x188] ;  /* 0x00018800011a7983 */ /* 0x000ee80000300800 */
[----:B------:R-:W3:Y:S04]  /*3ed30*/  LDL.LU R27, [R1+0x18c] ;  /* 0x00018c00011b7983 */ /* 0x000ee80000300800 */
[----:B------:R-:W0:Y:S04]  /*3ed40*/  LDS.128 R12, [R2] ;  /* 0x00000000020c7984 */ /* 0x000e280000000c00 */
[----:B---3--:R-:W-:Y:S04]  /*3ed50*/  STL.64 [R1+0x1350], R26 ;  /* 0x0013501a01007387 */ /* 0x008fe80000100a00 */
[----:B--2---:R2:W-:Y:S04]  /*3ed60*/  STL.64 [R1+0x1348], R24 ;  /* 0x0013481801007387 */ /* 0x0045e80000100a00 */
[----:B------:R-:W3:Y:S04]  /*3ed70*/  LDL.LU R20, [R1+0x170] ;  /* 0x0001700001147983 */ /* 0x000ee80000300800 */
[----:B------:R-:W3:Y:S04]  /*3ed80*/  LDL.LU R21, [R1+0x174] ;  /* 0x0001740001157983 */ /* 0x000ee80000300800 */
[----:B------:R-:W4:Y:S04]  /*3ed90*/  LDL.LU R22, [R1+0x178] ;  /* 0x0001780001167983 */ /* 0x000f280000300800 */
[----:B------:R-:W4:Y:S04]  /*3eda0*/  LDL.LU R23, [R1+0x17c] ;  /* 0x00017c0001177983 */ /* 0x000f280000300800 */
[----:B----4-:R-:W-:Y:S04]  /*3edb0*/  STL.64 [R1+0x1360], R22 ;  /* 0x0013601601007387 */ /* 0x010fe80000100a00 */
[----:B---3--:R3:W-:Y:S04]  /*3edc0*/  STL.64 [R1+0x1358], R20 ;  /* 0x0013581401007387 */ /* 0x0087e80000100a00 */
[----:B--2---:R-:W2:Y:S04]  /*3edd0*/  LDL.LU R24, [R1+0x150] ;  /* 0x0001500001187983 */ /* 0x004ea80000300800 */
[----:B------:R-:W2:Y:S04]  /*3ede0*/  LDL.LU R25, [R1+0x154] ;  /* 0x0001540001197983 */ /* 0x000ea80000300800 */
[----:B------:R-:W4:Y:S04]  /*3edf0*/  LDL.LU R26, [R1+0x158] ;  /* 0x00015800011a7983 */ /* 0x000f280000300800 */
[----:B------:R-:W4:Y:S04]  /*3ee00*/  LDL.LU R27, [R1+0x15c] ;  /* 0x00015c00011b7983 */ /* 0x000f280000300800 */
[----:B----4-:R-:W-:Y:S04]  /*3ee10*/  STL.64 [R1+0x1370], R26 ;  /* 0x0013701a01007387 */ /* 0x010fe80000100a00 */
[----:B--2---:R2:W-:Y:S04]  /*3ee20*/  STL.64 [R1+0x1368], R24 ;  /* 0x0013681801007387 */ /* 0x0045e80000100a00 */
[----:B---3--:R-:W3:Y:S04]  /*3ee30*/  LDL.LU R20, [R1+0x130] ;  /* 0x0001300001147983 */ /* 0x008ee80000300800 */
[----:B------:R-:W3:Y:S04]  /*3ee40*/  LDL.LU R21, [R1+0x134] ;  /* 0x0001340001157983 */ /* 0x000ee80000300800 */
[----:B------:R-:W4:Y:S04]  /*3ee50*/  LDL.LU R22, [R1+0x138] ;  /* 0x0001380001167983 */ /* 0x000f280000300800 */
[----:B------:R-:W4:Y:S01]  /*3ee60*/  LDL.LU R23, [R1+0x13c] ;  /* 0x00013c0001177983 */ /* 0x000f220000300800 */
[----:B-1----:R-:W-:-:S02]  /*3ee70*/  IMAD.MOV.U32 R11, RZ, RZ, R5 ;  /* 0x000000ffff0b7224 */ /* 0x002fc400078e0005 */
[----:B------:R-:W-:Y:S01]  /*3ee80*/  IMAD.MOV.U32 R10, RZ, RZ, R4 ;  /* 0x000000ffff0a7224 */ /* 0x000fe200078e0004 */
[----:B----4-:R-:W-:Y:S04]  /*3ee90*/  STL.64 [R1+0x1380], R22 ;  /* 0x0013801601007387 */ /* 0x010fe80000100a00 */
[----:B---3--:R-:W-:Y:S04]  /*3eea0*/  STL.64 [R1+0x1378], R20 ;  /* 0x0013781401007387 */ /* 0x008fe80000100a00 */
[----:B--2---:R-:W2:Y:S04]  /*3eeb0*/  LDL.LU R24, [R1+0x120] ;  /* 0x0001200001187983 */ /* 0x004ea80000300800 */
[----:B------:R-:W2:Y:S04]  /*3eec0*/  LDL.LU R25, [R1+0x124] ;  /* 0x0001240001197983 */ /* 0x000ea80000300800 */
[----:B------:R-:W2:Y:S04]  /*3eed0*/  LDL.LU R26, [R1+0x128] ;  /* 0x00012800011a7983 */ /* 0x000ea80000300800 */
[----:B------:R-:W2:Y:S04]  /*3eee0*/  LDL.LU R27, [R1+0x12c] ;  /* 0x00012c00011b7983 */ /* 0x000ea80000300800 */
[----:B------:R-:W1:Y:S04]  /*3eef0*/  LDS.128 R20, [R0+0x400] ;  /* 0x0004000000147984 */ /* 0x000e680000000c00 */
[----:B------:R-:W-:Y:S04]  /*3ef00*/  STL [R1+0x1318], R9 ;  /* 0x0013180901007387 */ /* 0x000fe80000100800 */
[----:B------:R-:W-:Y:S04]  /*3ef10*/  STL [R1+0x130c], R29 ;  /* 0x00130c1d01007387 */ /* 0x000fe80000100800 */
[----:B0-----:R0:W-:Y:S04]  /*3ef20*/  STL [R1+0x1328], R12 ;  /* 0x0013280c01007387 */ /* 0x0011e80000100800 */
[----:B------:R3:W-:Y:S04]  /*3ef30*/  STL [R1+0x1324], R13 ;  /* 0x0013240d01007387 */ /* 0x0007e80000100800 */
[----:B------:R4:W-:Y:S04]  /*3ef40*/  STL [R1+0x1320], R14 ;  /* 0x0013200e01007387 */ /* 0x0009e80000100800 */
[----:B------:R5:W-:Y:S04]  /*3ef50*/  STL [R1+0x131c], R15 ;  /* 0x00131c0f01007387 */ /* 0x000be80000100800 */
[----:B0-----:R-:W2:Y:S04]  /*3ef60*/  LDL.LU R12, [R1+0x160] ;  /* 0x00016000010c7983 */ /* 0x001ea80000300800 */
[----:B---3--:R-:W3:Y:S04]  /*3ef70*/  LDL.LU R13, [R1+0x164] ;  /* 0x00016400010d7983 */ /* 0x008ee80000300800 */
[----:B----4-:R-:W3:Y:S04]  /*3ef80*/  LDL.LU R14, [R1+0x168] ;  /* 0x00016800010e7983 */ /* 0x010ee80000300800 */
[----:B-----5:R-:W3:Y:S04]  /*3ef90*/  LDL.LU R15, [R1+0x16c] ;  /* 0x00016c00010f7983 */ /* 0x020ee80000300800 */
[----:B------:R-:W-:Y:S06]  /*3efa0*/  BAR.SYNC.DEFER_BLOCKING 0x0 ;  /* 0x0000000000007b1d */ /* 0x000fec0000010000 */
[----:B------:R0:W-:Y:S02]  /*3efb0*/  STL [R1+0xbc], R7 ;  /* 0x0000bc0701007387 */ /* 0x0001e40000100800 */
[----:B0-----:R-:W-:-:S05]  /*3efc0*/  IMAD.MOV.U32 R7, RZ, RZ, R6 ;  /* 0x000000ffff077224 */ /* 0x001fca00078e0006 */
[----:B------:R-:W-:Y:S04]  /*3efd0*/  STL [R1+0x1334], R7 ;  /* 0x0013340701007387 */ /* 0x000fe80000100800 */
[----:B------:R-:W-:Y:S04]  /*3efe0*/  STL [R1+0x1330], R11 ;  /* 0x0013300b01007387 */ /* 0x000fe80000100800 */
[----:B------:R0:W-:Y:S04]  /*3eff0*/  STL [R1+0x132c], R10 ;  /* 0x00132c0a01007387 */ /* 0x0001e80000100800 */
[----:B------:R-:W4:Y:S04]  /*3f000*/  LDL.LU R8, [R1+0x140] ;  /* 0x0001400001087983 */ /* 0x000f280000300800 */
[----:B------:R-:W4:Y:S04]  /*3f010*/  LDL.LU R9, [R1+0x144] ;  /* 0x0001440001097983 */ /* 0x000f280000300800 */
[----:B0-----:R-:W4:Y:S04]  /*3f020*/  LDL.LU R10, [R1+0x148] ;  /* 0x00014800010a7983 */ /* 0x001f280000300800 */
[----:B------:R-:W4:Y:S04]  /*3f030*/  LDL.LU R11, [R1+0x14c] ;  /* 0x00014c00010b7983 */ /* 0x000f280000300800 */
[----:B------:R-:W-:Y:S04]  /*3f040*/  STL.64 [R1+0x1340], R18 ;  /* 0x0013401201007387 */ /* 0x000fe80000100a00 */
[----:B------:R0:W-:Y:S01]  /*3f050*/  STL.64 [R1+0x1338], R16 ;  /* 0x0013381001007387 */ /* 0x0001e20000100a00 */
[----:B-1----:R-:W-:-:S02]  /*3f060*/  IMAD.MOV.U32 R3, RZ, RZ, R22 ;  /* 0x000000ffff037224 */ /* 0x002fc400078e0016 */
[----:B------:R-:W-:Y:S02]  /*3f070*/  IMAD.MOV.U32 R5, RZ, RZ, R20 ;  /* 0x000000ffff057224 */ /* 0x000fe400078e0014 */
[----:B------:R-:W-:Y:S01]  /*3f080*/  IMAD.MOV.U32 R6, RZ, RZ, R21 ;  /* 0x000000ffff067224 */ /* 0x000fe200078e0015 */
[----:B0-----:R-:W5:Y:S04]  /*3f090*/  LDL.LU R16, [R1+0x190] ;  /* 0x0001900001107983 */ /* 0x001f680000300800 */
[----:B------:R-:W5:Y:S04]  /*3f0a0*/  LDL.LU R17, [R1+0x194] ;  /* 0x0001940001117983 */ /* 0x000f680000300800 */
[----:B------:R-:W5:Y:S04]  /*3f0b0*/  LDL.LU R18, [R1+0x198] ;  /* 0x0001980001127983 */ /* 0x000f680000300800 */
[----:B------:R-:W5:Y:S04]  /*3f0c0*/  LDL.LU R19, [R1+0x19c] ;  /* 0x00019c0001137983 */ /* 0x000f680000300800 */
[----:B------:R0:W-:Y:S04]  /*3f0d0*/  STL [R1+0xdc], R23 ;  /* 0x0000dc1701007387 */ /* 0x0001e80000100800 */
[----:B0-----:R-:W3:Y:S04]  /*3f0e0*/  LDL.LU.64 R22, [R1+0x1380] ;  /* 0x0013800001167983 */ /* 0x001ee80000300a00 */
[----:B------:R-:W3:Y:S04]  /*3f0f0*/  LDL.LU.64 R20, [R1+0x1378] ;  /* 0x0013780001147983 */ /* 0x000ee80000300a00 */
[----:B------:R-:W5:Y:S04]  /*3f100*/  LDL.LU R2, [R1+0xea4] ;  /* 0x000ea40001027983 */ /* 0x000f680000300800 */
[----:B------:R-:W5:Y:S04]  /*3f110*/  LDL.LU R0, [R1+0xee4] ;  /* 0x000ee40001007983 */ /* 0x000f680000300800 */
[----:B--2---:R0:W-:Y:S04]  /*3f120*/  STS.128 [R28], R24 ;  /* 0x000000181c007388 */ /* 0x0041e80000000c00 */
[----:B0-----:R-:W2:Y:S04]  /*3f130*/  LDL.LU.64 R26, [R1+0x1370] ;  /* 0x00137000011a7983 */ /* 0x001ea80000300a00 */
[----:B------:R-:W2:Y:S04]  /*3f140*/  LDL.LU.64 R24, [R1+0x1368] ;  /* 0x0013680001187983 */ /* 0x000ea80000300a00 */
[----:B------:R-:W5:Y:S04]  /*3f150*/  LDL.LU R4, [R1+0x5c0] ;  /* 0x0005c00001047983 */ /* 0x000f680000300800 */
[----:B----4-:R-:W-:Y:S04]  /*3f160*/  STS.128 [R28+0x80], R8 ;  /* 0x000080081c007388 */ /* 0x010fe80000000c00 */
[----:B---3--:R0:W-:Y:S04]  /*3f170*/  STS.128 [R28+0x200], R20 ;  /* 0x000200141c007388 */ /* 0x0081e80000000c00 */
[----:B0-----:R-:W3:Y:S04]  /*3f180*/  LDL.LU.64 R22, [R1+0x1360] ;  /* 0x0013600001167983 */ /* 0x001ee80000300a00 */
[----:B------:R-:W3:Y:S04]  /*3f190*/  LDL.LU.64 R20, [R1+0x1358] ;  /* 0x0013580001147983 */ /* 0x000ee80000300a00 */
[----:B------:R-:W4:Y:S04]  /*3f1a0*/  LDL.LU R8, [R1+0xea8] ;  /* 0x000ea80001087983 */ /* 0x000f280000300800 */
[----:B------:R-:W4:Y:S04]  /*3f1b0*/  LDL.LU R11, [R1+0x1a0] ;  /* 0x0001a000010b7983 */ /* 0x000f280000300800 */
[----:B--2---:R0:W-:Y:S04]  /*3f1c0*/  STS.128 [R28+0x280], R24 ;  /* 0x000280181c007388 */ /* 0x0041e80000000c00 */
[----:B0-----:R-:W2:Y:S04]  /*3f1d0*/  LDL.LU.64 R26, [R1+0x1350] ;  /* 0x00135000011a7983 */ /* 0x001ea80000300a00 */
[----:B------:R-:W2:Y:S04]  /*3f1e0*/  LDL.LU.64 R24, [R1+0x1348] ;  /* 0x0013480001187983 */ /* 0x000ea80000300a00 */
[----:B------:R0:W-:Y:S01]  /*3f1f0*/  STS.128 [R28+0x100], R12 ;  /* 0x0001000c1c007388 */ /* 0x0001e20000000c00 */
[----:B-----5:R-:W-:-:S04]  /*3f200*/  ISETP.GE.AND P0, PT, R2, c[0x0][0x178], PT ;  /* 0x00005e0002007a0c */ /* 0x020fc80003f06270 */
[C---:B------:R-:W-:Y:S01]  /*3f210*/  ISETP.LT.AND P2, PT, R4.reuse, c[0x0][0x17c], !P0 ;  /* 0x00005f0004007a0c */ /* 0x040fe20004741270 */
[----:B0-----:R-:W5:Y:S04]  /*3f220*/  LDL.LU R15, [R1+0x10] ;  /* 0x00001000010f7983 */ /* 0x001f680000300800 */
[----:B------:R-:W4:Y:S04]  /*3f230*/  LDL.LU R7, [R1+0xeac] ;  /* 0x000eac0001077983 */ /* 0x000f280000300800 */
[----:B------:R-:W4:Y:S04]  /*3f240*/  LDL.LU R14, [R1+0x1b0] ;  /* 0x0001b000010e7983 */ /* 0x000f280000300800 */
[----:B------:R-:W4:Y:S04]  /*3f250*/  LDL.LU R13, [R1+0x1c0] ;  /* 0x0001c000010d7983 */ /* 0x000f280000300800 */
[----:B------:R-:W-:Y:S04]  /*3f260*/  STS.128 [R28+0x380], R16 ;  /* 0x000380101c007388 */ /* 0x000fe80000000c00 */
[----:B---3--:R-:W-:Y:S04]  /*3f270*/  STS.128 [R28+0x300], R20 ;  /* 0x000300141c007388 */ /* 0x008fe80000000c00 */
[----:B--2---:R0:W-:Y:S02]  /*3f280*/  STS.128 [R28+0x180], R24 ;  /* 0x000180181c007388 */ /* 0x0041e40000000c00 */
[----:B0-----:R-:W-:-:S02]  /*3f290*/  IMAD R27, R4, c[0x0][0x198], RZ ;  /* 0x00006600041b7a24 */ /* 0x001fc400078e02ff */
[----:B------:R-:W2:Y:S01]  /*3f2a0*/  LDL.LU R4, [R1+0xeb0] ;  /* 0x000eb00001047983 */ /* 0x000ea20000300800 */
[----:B------:R-:W-:-:S03]  /*3f2b0*/  IMAD R2, R2, c[0x0][0x194], RZ ;  /* 0x0000650002027a24 */ /* 0x000fc600078e02ff */
[----:B------:R-:W-:Y:S01]  /*3f2c0*/  BAR.SYNC.DEFER_BLOCKING 0x0 ;  /* 0x0000000000007b1d */ /* 0x000fe20000010000 */
[----:B------:R-:W-:Y:S02]  /*3f2d0*/  ISETP.LT.AND P5, PT, R0, c[0x0][0x17c], !P0 ;  /* 0x00005f0000007a0c */ /* 0x000fe400047a1270 */
[----:B------:R-:W-:-:S03]  /*3f2e0*/  LEA R0, P1, R2, c[0x0][0x170], 0x1 ;  /* 0x00005c0002007a11 */ /* 0x000fc600078208ff */
[----:B------:R-:W3:Y:S01]  /*3f2f0*/  LDL.LU.64 R18, [R1+0x1340] ;  /* 0x0013400001127983 */ /* 0x000ee20000300a00 */
[----:B------:R-:W-:Y:S02]  /*3f300*/  LEA.HI.X.SX32 R2, R2, c[0x0][0x174], 0x1, P1 ;  /* 0x00005d0002027a11 */ /* 0x000fe400008f0eff */
[----:B------:R-:W-:Y:S01]  /*3f310*/  LEA R20, P1, R27, R0, 0x1 ;  /* 0x000000001b147211 */ /* 0x000fe200078208ff */
[----:B------:R-:W3:Y:S01]  /*3f320*/  LDL.LU.64 R16, [R1+0x1338] ;  /* 0x0013380001107983 */ /* 0x000ee20000300a00 */
[----:B----4-:R-:W-:Y:S02]  /*3f330*/  IMAD R23, R7, c[0x0][0x198], RZ ;  /* 0x0000660007177a24 */ /* 0x010fe400078e02ff */
[----:B------:R-:W-:Y:S01]  /*3f340*/  LEA.HI.X.SX32 R21, R27, R2, 0x1, P1 ;  /* 0x000000021b157211 */ /* 0x000fe200008f0eff */
[----:B------:R-:W4:Y:S01]  /*3f350*/  LDL.LU R28, [R1+0xeb4] ;  /* 0x000eb400011c7983 */ /* 0x000f220000300800 */
[----:B------:R-:W-:-:S03]  /*3f360*/  ISETP.LT.AND P1, PT, R7, c[0x0][0x17c], !P0 ;  /* 0x00005f0007007a0c */ /* 0x000fc60004721270 */
[----:B------:R-:W3:Y:S04]  /*3f370*/  LDL.LU R12, [R1+0x1e0] ;  /* 0x0001e000010c7983 */ /* 0x000ee80000300800 */
[----:B------:R-:W3:Y:S04]  /*3f380*/  LDL.LU R29, [R1+0x1d0] ;  /* 0x0001d000011d7983 */ /* 0x000ee80000300800 */
[----:B------:R-:W3:Y:S01]  /*3f390*/  LDL.LU R7, [R1+0xeb8] ;  /* 0x000eb80001077983 */ /* 0x000ee20000300800 */
[C---:B------:R-:W-:Y:S01]  /*3f3a0*/  ISETP.LT.AND P4, PT, R8.reuse, c[0x0][0x17c], !P0 ;  /* 0x00005f0008007a0c */ /* 0x040fe20004781270 */
[----:B------:R-:W-:-:S02]  /*3f3b0*/  IMAD R25, R8, c[0x0][0x198], RZ ;  /* 0x0000660008197a24 */ /* 0x000fc400078e02ff */
[----:B------:R-:W3:Y:S04]  /*3f3c0*/  LDL.LU R10, [R1+0xebc] ;  /* 0x000ebc00010a7983 */ /* 0x000ee80000300800 */
[----:B------:R-:W3:Y:S04]  /*3f3d0*/  LDL.LU R9, [R1+0x1f0] ;  /* 0x0001f00001097983 */ /* 0x000ee80000300800 */
[----:B------:R0:W-:Y:S04]  /*3f3e0*/  @P2 STG.E.U16 [R20.64], R11 ;  /* 0x0000000b14002986 */ /* 0x0001e8000c10150a */
[----:B------:R-:W3:Y:S01]  /*3f3f0*/  LDL.LU R8, [R1] ;  /* 0x0000000001087983 */ /* 0x000ee20000300800 */
[C---:B--2---:R-:W-:Y:S01]  /*3f400*/  IMAD R26, R4.reuse, c[0x0][0x198], RZ ;  /* 0x00006600041a7a24 */ /* 0x044fe200078e02ff */
[----:B------:R-:W-:-:S02]  /*3f410*/  ISETP.LT.AND P2, PT, R4, c[0x0][0x17c], !P0 ;  /* 0x00005f0004007a0c */ /* 0x000fc40004741270 */
[----:B------:R-:W2:Y:S01]  /*3f420*/  LDL.LU R4, [R1+0xec0] ;  /* 0x000ec00001047983 */ /* 0x000ea20000300800 */
[-C--:B------:R-:W-:Y:S02]  /*3f430*/  LEA R24, P3, R25, R0.reuse, 0x1 ;  /* 0x0000000019187211 */ /* 0x080fe400078608ff */
[----:B------:R-:W-:Y:S02]  /*3f440*/  LEA R22, P6, R23, R0, 0x1 ;  /* 0x0000000017167211 */ /* 0x000fe400078c08ff */
[-C--:B------:R-:W-:Y:S02]  /*3f450*/  LEA.HI.X.SX32 R25, R25, R2.reuse, 0x1, P3 ;  /* 0x0000000219197211 */ /* 0x080fe400018f0eff */
[----:B------:R-:W-:Y:S02]  /*3f460*/  LEA.HI.X.SX32 R23, R23, R2, 0x1, P6 ;  /* 0x0000000217177211 */ /* 0x000fe400030f0eff */
[C---:B0-----:R-:W-:Y:S01]  /*3f470*/  LEA R20, P3, R26.reuse, R0, 0x1 ;  /* 0x000000001a147211 */ /* 0x041fe200078608ff */
[----:B-----5:R0:W-:Y:S03]  /*3f480*/  @P4 STG.E.U16 [R24.64], R15 ;  /* 0x0000000f18004986 */ /* 0x0201e6000c10150a */
[----:B------:R-:W-:Y:S01]  /*3f490*/  LEA.HI.X.SX32 R21, R26, R2, 0x1, P3 ;  /* 0x000000021a157211 */ /* 0x000fe200018f0eff */
[----:B------:R1:W-:Y:S01]  /*3f4a0*/  @P1 STG.E.U16 [R22.64], R14 ;  /* 0x0000000e16001986 */ /* 0x0003e2000c10150a */
[C---:B----4-:R-:W-:Y:S01]  /*3f4b0*/  ISETP.LT.AND P4, PT, R28.reuse, c[0x0][0x17c], !P0 ;  /* 0x00005f001c007a0c */ /* 0x050fe20004781270 */
[----:B0-----:R-:W-:-:S02]  /*3f4c0*/  IMAD R24, R28, c[0x0][0x198], RZ ;  /* 0x000066001c187a24 */ /* 0x001fc400078e02ff */
[----:B------:R-:W4:Y:S01]  /*3f4d0*/  LDL.LU R28, [R1+0xee8] ;  /* 0x000ee800011c7983 */ /* 0x000f220000300800 */
[C---:B---3--:R-:W-:Y:S01]  /*3f4e0*/  ISETP.LT.AND P1, PT, R7.reuse, c[0x0][0x17c], !P0 ;  /* 0x00005f0007007a0c */ /* 0x048fe20004721270 */
[----:B------:R-:W-:Y:S02]  /*3f4f0*/  IMAD R25, R7, c[0x0][0x198], RZ ;  /* 0x0000660007197a24 */ /* 0x000fe400078e02ff */
[----:B------:R-:W3:Y:S01]  /*3f500*/  LDL.LU R7, [R1+0xec4] ;  /* 0x000ec40001077983 */ /* 0x000ee20000300800 */
[----:B-1----:R-:W-:-:S03]  /*3f510*/  LEA R22, P3, R24, R0, 0x1 ;  /* 0x0000000018167211 */ /* 0x002fc600078608ff */
[----:B------:R0:W-:Y:S01]  /*3f520*/  @P2 STG.E.U16 [R20.64], R13 ;  /* 0x0000000d14002986 */ /* 0x0001e2000c10150a */
[----:B------:R-:W-:Y:S01]  /*3f530*/  LEA.HI.X.SX32 R23, R24, R2, 0x1, P3 ;  /* 0x0000000218177211 */ /* 0x000fe200018f0eff */
[C---:B------:R-:W-:Y:S01]  /*3f540*/  IMAD R24, R10.reuse, c[0x0][0x198], RZ ;  /* 0x000066000a187a24 */ /* 0x040fe200078e02ff */
[----:B------:R-:W-:Y:S02]  /*3f550*/  ISETP.LT.AND P2, PT, R10, c[0x0][0x17c], !P0 ;  /* 0x00005f000a007a0c */ /* 0x000fe40004741270 */
[----:B------:R-:W5:Y:S01]  /*3f560*/  LDL.LU R10, [R1+0xec8] ;  /* 0x000ec800010a7983 */ /* 0x000f620000300800 */
[----:B0-----:R-:W-:-:S04]  /*3f570*/  LEA R20, P6, R25, R0, 0x1 ;  /* 0x0000000019147211 */ /* 0x001fc800078c08ff */
[----:B------:R-:W-:Y:S02]  /*3f580*/  LEA.HI.X.SX32 R21, R25, R2, 0x1, P6 ;  /* 0x0000000219157211 */ /* 0x000fe400030f0eff */
[C---:B--2---:R-:W-:Y:S01]  /*3f590*/  ISETP.LT.AND P3, PT, R4.reuse, c[0x0][0x17c], !P0 ;  /* 0x00005f0004007a0c */ /* 0x044fe20004761270 */
[----:B------:R-:W-:Y:S02]  /*3f5a0*/  IMAD R25, R4, c[0x0][0x198], RZ ;  /* 0x0000660004197a24 */ /* 0x000fe400078e02ff */
[----:B------:R-:W2:Y:S04]  /*3f5b0*/  LDL.LU R4, [R1+0xecc] ;  /* 0x000ecc0001047983 */ /* 0x000ea80000300800 */
[----:B------:R0:W-:Y:S04]  /*3f5c0*/  @P4 STG.E.U16 [R22.64], R12 ;  /* 0x0000000c16004986 */ /* 0x0001e8000c10150a */
[----:B------:R1:W-:Y:S01]  /*3f5d0*/  @P1 STG.E.U16 [R20.64], R29 ;  /* 0x0000001d14001986 */ /* 0x0003e2000c10150a */
[----:B0-----:R-:W-:-:S02]  /*3f5e0*/  LEA R22, P4, R24, R0, 0x1 ;  /* 0x0000000018167211 */ /* 0x001fc400078808ff */
[C---:B-1----:R-:W-:Y:S02]  /*3f5f0*/  LEA R20, P6, R25.reuse, R0, 0x1 ;  /* 0x0000000019147211 */ /* 0x042fe400078c08ff */
[-C--:B------:R-:W-:Y:S02]  /*3f600*/  LEA.HI.X.SX32 R23, R24, R2.reuse, 0x1, P4 ;  /* 0x0000000218177211 */ /* 0x080fe400020f0eff */
[----:B------:R-:W-:Y:S01]  /*3f610*/  LEA.HI.X.SX32 R21, R25, R2, 0x1, P6 ;  /* 0x0000000219157211 */ /* 0x000fe200030f0eff */
[C---:B---3--:R-:W-:Y:S01]  /*3f620*/  IMAD R24, R7.reuse, c[0x0][0x198], RZ ;  /* 0x0000660007187a24 */ /* 0x048fe200078e02ff */
[----:B------:R-:W-:Y:S02]  /*3f630*/  ISETP.LT.AND P4, PT, R7, c[0x0][0x17c], !P0 ;  /* 0x00005f0007007a0c */ /* 0x000fe40004781270 */
[----:B------:R-:W3:Y:S04]  /*3f640*/  LDL.LU R7, [R1+0xed0] ;  /* 0x000ed00001077983 */ /* 0x000ee80000300800 */
[----:B------:R0:W-:Y:S04]  /*3f650*/  @P2 STG.E.U16 [R22.64], R9 ;  /* 0x0000000916002986 */ /* 0x0001e8000c10150a */
[----:B------:R1:W-:Y:S01]  /*3f660*/  @P3 STG.E.U16 [R20.64], R8 ;  /* 0x0000000814003986 */ /* 0x0003e2000c10150a */
[----:B-----5:R-:W-:-:S02]  /*3f670*/  ISETP.LT.AND P3, PT, R10, c[0x0][0x17c], !P0 ;  /* 0x00005f000a007a0c */ /* 0x020fc40004761270 */
[----:B0-----:R-:W-:Y:S01]  /*3f680*/  LEA R22, P2, R24, R0, 0x1 ;  /* 0x0000000018167211 */ /* 0x001fe200078408ff */
[----:B-1----:R-:W-:-:S03]  /*3f690*/  IMAD R20, R10, c[0x0][0x198], RZ ;  /* 0x000066000a147a24 */ /* 0x002fc600078e02ff */
[----:B------:R-:W-:Y:S01]  /*3f6a0*/  LEA.HI.X.SX32 R23, R24, R2, 0x1, P2 ;  /* 0x0000000218177211 */ /* 0x000fe200010f0eff */
[----:B------:R-:W5:Y:S01]  /*3f6b0*/  LDL.LU R10, [R1+0xed4] ;  /* 0x000ed400010a7983 */ /* 0x000f620000300800 */
[C---:B--2---:R-:W-:Y:S01]  /*3f6c0*/  ISETP.LT.AND P2, PT, R4.reuse, c[0x0][0x17c], !P0 ;  /* 0x00005f0004007a0c */ /* 0x044fe20004741270 */
[----:B------:R-:W-:Y:S02]  /*3f6d0*/  IMAD R21, R4, c[0x0][0x198], RZ ;  /* 0x0000660004157a24 */ /* 0x000fe400078e02ff */
[----:B------:R-:W2:Y:S01]  /*3f6e0*/  LDL.LU R4, [R1+0xed8] ;  /* 0x000ed80001047983 */ /* 0x000ea20000300800 */
[----:B------:R-:W-:Y:S02]  /*3f6f0*/  PRMT R25, R11, 0x7632, R25 ;  /* 0x000076320b197816 */ /* 0x000fe40000000019 */
[----:B------:R-:W-:-:S03]  /*3f700*/  LEA R24, P6, R20, R0, 0x1 ;  /* 0x0000000014187211 */ /* 0x000fc600078c08ff */
[----:B------:R0:W-:Y:S01]  /*3f710*/  @P4 STG.E.U16 [R22.64], R25 ;  /* 0x0000001916004986 */ /* 0x0001e2000c10150a */
[----:B------:R-:W-:Y:S02]  /*3f720*/  PRMT R26, R15, 0x7632, R26 ;  /* 0x000076320f1a7816 */ /* 0x000fe4000000001a */
[C---:B0-----:R-:W-:Y:S02]  /*3f730*/  LEA R22, P4, R21.reuse, R0, 0x1 ;  /* 0x0000000015167211 */ /* 0x041fe400078808ff */
[-C--:B------:R-:W-:Y:S02]  /*3f740*/  LEA.HI.X.SX32 R25, R20, R2.reuse, 0x1, P6 ;  /* 0x0000000214197211 */ /* 0x080fe400030f0eff */
[----:B------:R-:W-:Y:S02]  /*3f750*/  LEA.HI.X.SX32 R23, R21, R2, 0x1, P4 ;  /* 0x0000000215177211 */ /* 0x000fe400020f0eff */
[----:B------:R-:W-:Y:S01]  /*3f760*/  PRMT R21, R14, 0x7632, R21 ;  /* 0x000076320e157816 */ /* 0x000fe20000000015 */
[C---:B---3--:R-:W-:Y:S01]  /*3f770*/  IMAD R20, R7.reuse, c[0x0][0x198], RZ ;  /* 0x0000660007147a24 */ /* 0x048fe200078e02ff */
[----:B------:R0:W-:Y:S01]  /*3f780*/  @P3 STG.E.U16 [R24.64], R26 ;  /* 0x0000001a18003986 */ /* 0x0001e2000c10150a */
[----:B------:R-:W-:-:S03]  /*3f790*/  ISETP.LT.AND P6, PT, R7, c[0x0][0x17c], !P0 ;  /* 0x00005f0007007a0c */ /* 0x000fc600047c1270 */
[----:B------:R-:W3:Y:S04]  /*3f7a0*/  LDL.LU R7, [R1+0xedc] ;  /* 0x000edc0001077983 */ /* 0x000ee80000300800 */
[----:B------:R1:W-:Y:S01]  /*3f7b0*/  @P2 STG.E.U16 [R22.64], R21 ;  /* 0x0000001516002986 */ /* 0x0003e2000c10150a */
[----:B0-----:R-:W-:-:S04]  /*3f7c0*/  LEA R24, P3, R20, R0, 0x1 ;  /* 0x0000000014187211 */ /* 0x001fc800078608ff */
[----:B------:R-:W-:Y:S02]  /*3f7d0*/  LEA.HI.X.SX32 R25, R20, R2, 0x1, P3 ;  /* 0x0000000214197211 */ /* 0x000fe400018f0eff */
[C---:B-----5:R-:W-:Y:S01]  /*3f7e0*/  ISETP.LT.AND P2, PT, R10.reuse, c[0x0][0x17c], !P0 ;  /* 0x00005f000a007a0c */ /* 0x060fe20004741270 */
[----:B-1----:R-:W-:Y:S02]  /*3f7f0*/  IMAD R21, R10, c[0x0][0x198], RZ ;  /* 0x000066000a157a24 */ /* 0x002fe400078e02ff */
[----:B------:R-:W5:Y:S01]  /*3f800*/  LDL.LU R10, [R1+0xee0] ;  /* 0x000ee000010a7983 */ /* 0x000f620000300800 */
[C---:B--2---:R-:W-:Y:S01]  /*3f810*/  IMAD R23, R4.reuse, c[0x0][0x198], RZ ;  /* 0x0000660004177a24 */ /* 0x044fe200078e02ff */
[----:B------:R-:W-:Y:S02]  /*3f820*/  ISETP.LT.AND P3, PT, R4, c[0x0][0x17c], !P0 ;  /* 0x00005f0004007a0c */ /* 0x000fe40004761270 */
[----:B------:R-:W2:Y:S01]  /*3f830*/  LDL.LU R4, [R1+0xeec] ;  /* 0x000eec0001047983 */ /* 0x000ea20000300800 */
[----:B------:R-:W-:-:S02]  /*3f840*/  PRMT R22, R13, 0x7632, R22 ;  /* 0x000076320d167816 */ /* 0x000fc40000000016 */
[C---:B------:R-:W-:Y:S01]  /*3f850*/  LEA R20, P4, R21.reuse, R0, 0x1 ;  /* 0x0000000015147211 */ /* 0x040fe200078808ff */
[----:B------:R-:W4:Y:S04]  /*3f860*/  LDL.LU R11, [R1+0x1a4] ;  /* 0x0001a400010b7983 */ /* 0x000f280000300800 */
[----:B------:R0:W-:Y:S01]  /*3f870*/  @P6 STG.E.U16 [R24.64], R22 ;  /* 0x0000001618006986 */ /* 0x0001e2000c10150a */
[----:B------:R-:W-:Y:S02]  /*3f880*/  LEA.HI.X.SX32 R21, R21, R2, 0x1, P4 ;  /* 0x0000000215157211 */ /* 0x000fe400020f0eff */
[----:B0-----:R-:W-:-:S04]  /*3f890*/  LEA R22, P6, R23, R0, 0x1 ;  /* 0x0000000017167211 */ /* 0x001fc800078c08ff */
[----:B------:R-:W-:Y:S02]  /*3f8a0*/  LEA.HI.X.SX32 R23, R23, R2, 0x1, P6 ;  /* 0x0000000217177211 */ /* 0x000fe400030f0eff */
[C---:B---3--:R-:W-:Y:S01]  /*3f8b0*/  ISETP.LT.AND P6, PT, R7.reuse, c[0x0][0x17c], !P0 ;  /* 0x00005f0007007a0c */ /* 0x048fe200047c1270 */
[----:B------:R-:W-:Y:S02]  /*3f8c0*/  IMAD R25, R7, c[0x0][0x198], RZ ;  /* 0x0000660007197a24 */ /* 0x000fe400078e02ff */
[----:B------:R-:W3:Y:S04]  /*3f8d0*/  LDL.LU R7, [R1+0xef0] ;  /* 0x000ef00001077983 */ /* 0x000ee80000300800 */
[----:B------:R-:W3:Y:S04]  /*3f8e0*/  LDL.LU R15, [R1+0x14] ;  /* 0x00001400010f7983 */ /* 0x000ee80000300800 */
[----:B------:R-:W3:Y:S01]  /*3f8f0*/  LDL.LU R14, [R1+0x1b4] ;  /* 0x0001b400010e7983 */ /* 0x000ee20000300800 */
[----:B--2---:R-:W-:-:S03]  /*3f900*/  ISETP.LT.AND P4, PT, R4, c[0x0][0x17c], !P0 ;  /* 0x00005f0004007a0c */ /* 0x004fc60004781270 */
[----:B------:R-:W2:Y:S01]  /*3f910*/  LDL.LU R4, [R1+0xef4] ;  /* 0x000ef40001047983 */ /* 0x000ea20000300800 */
[----:B------:R-:W-:Y:S02]  /*3f920*/  PRMT R26, R12, 0x7632, R26 ;  /* 0x000076320c1a7816 */ /* 0x000fe4000000001a */
[----:B------:R-:W-:-:S03]  /*3f930*/  PRMT R24, R29, 0x7632, R24 ;  /* 0x000076321d187816 */ /* 0x000fc60000000018 */
[----:B------:R0:W-:Y:S04]  /*3f940*/  @P2 STG.E.U16 [R20.64], R26 ;  /* 0x0000001a14002986 */ /* 0x0001e8000c10150a */
[----:B------:R1:W-:Y:S01]  /*3f950*/  @P3 STG.E.U16 [R22.64], R24 ;  /* 0x0000001816003986 */ /* 0x0003e2000c10150a */
[C---:B-----5:R-:W-:Y:S01]  /*3f960*/  ISETP.LT.AND P3, PT, R10.reuse, c[0x0][0x17c], !P0 ;  /* 0x00005f000a007a0c */ /* 0x060fe20004761270 */
[----:B0-----:R-:W-:Y:S01]  /*3f970*/  IMAD R20, R10, c[0x0][0x198], RZ ;  /* 0x000066000a147a24 */ /* 0x001fe200078e02ff */
[----:B-1----:R-:W-:Y:S02]  /*3f980*/  LEA R24, P2, R25, R0, 0x1 ;  /* 0x0000000019187211 */ /* 0x002fe400078408ff */
[----:B------:R-:W-:Y:S02]  /*3f990*/  PRMT R23, R9, 0x7632, R23 ;  /* 0x0000763209177816 */ /* 0x000fe40000000017 */
[----:B------:R-:W-:Y:S01]  /*3f9a0*/  LEA.HI.X.SX32 R25, R25, R2, 0x1, P2 ;  /* 0x0000000219197211 */ /* 0x000fe200010f0eff */
[----:B------:R-:W5:Y:S01]  /*3f9b0*/  LDL.LU R9, [R1+0xef8] ;  /* 0x000ef80001097983 */ /* 0x000f620000300800 */
[----:B------:R-:W-:-:S02]  /*3f9c0*/  LEA R22, P2, R20, R0, 0x1 ;  /* 0x0000000014167211 */ /* 0x000fc400078408ff */
[----:B------:R-:W-:Y:S01]  /*3f9d0*/  PRMT R26, R8, 0x7632, R26 ;  /* 0x00007632081a7816 */ /* 0x000fe2000000001a */
[----:B------:R0:W-:Y:S04]  /*3f9e0*/  @P6 STG.E.U16 [R24.64], R23 ;  /* 0x0000001718006986 */ /* 0x0001e8000c10150a */
[----:B------:R-:W5:Y:S01]  /*3f9f0*/  LDL.LU R13, [R1+0x1c4] ;  /* 0x0001c400010d7983 */ /* 0x000f620000300800 */
[----:B0-----:R-:W-:Y:S02]  /*3fa00*/  LEA.HI.X.SX32 R23, R20, R2, 0x1, P2 ;  /* 0x0000000214177211 */ /* 0x001fe400010f0eff */
[----:B---3--:R-:W-:Y:S02]  /*3fa10*/  ISETP.LT.AND P2, PT, R7, c[0x0][0x17c], !P0 ;  /* 0x00005f0007007a0c */ /* 0x008fe40004741270 */
[----:B------:R-:W3:Y:S04]  /*3fa20*/  LDL.LU R7, [R1+0xefc] ;  /* 0x000efc0001077983 */ /* 0x000ee80000300800 */
[----:B------:R-:W3:Y:S04]  /*3fa30*/  LDL.LU R12, [R1+0x1e4] ;  /* 0x0001e400010c7983 */ /* 0x000ee80000300800 */
[----:B------:R0:W-:Y:S04]  /*3fa40*/  @P3 STG.E.U16 [R22.64], R26 ;  /* 0x0000001a16003986 */ /* 0x0001e8000c10150a */
[----:B------:R-:W3:Y:S01]  /*3fa50*/  LDL.LU R8, [R1+0x1d4] ;  /* 0x0001d40001087983 */ /* 0x000ee20000300800 */
[----:B--2---:R-:W-:-:S03]  /*3fa60*/  ISETP.LT.AND P3, PT, R4, c[0x0][0x17c], !P0 ;  /* 0x00005f0004007a0c */ /* 0x004fc60004761270 */
[----:B------:R-:W2:Y:S01]  /*3fa70*/  LDL.LU R4, [R1+0xf00] ;  /* 0x000f000001047983 */ /* 0x000ea20000300800 */
[----:B----4-:R-:W-:Y:S01]  /*3fa80*/  ISETP.LT.AND P1, PT, R28, c[0x0][0x17c], !P0 ;  /* 0x00005f001c007a0c */ /* 0x010fe20004721270 */
[----:B------:R-:W-:Y:S02]  /*3fa90*/  IMAD.MOV.U32 R28, RZ, RZ, c[0x0][0x198] ;  /* 0x00006600ff1c7624 */ /* 0x000fe400078e00ff */
[----:B------:R-:W4:Y:S02]  /*3faa0*/  LDL.LU R29, [R1+0x1f4] ;  /* 0x0001f400011d7983 */ /* 0x000f240000300800 */
[C---:B------:R-:W-:Y:S02]  /*3fab0*/  IMAD R21, R28.reuse, 0x20, R27 ;  /* 0x000000201c157824 */ /* 0x040fe400078e021b */
[----:B------:R-:W4:Y:S02]  /*3fac0*/  LDL.LU R10, [R1+0xf04] ;  /* 0x000f0400010a7983 */ /* 0x000f240000300800 */
[----:B------:R-:W-:Y:S01]  /*3fad0*/  IMAD R20, R28, 0x2, R21 ;  /* 0x000000021c147824 */ /* 0x000fe200078e0215 */
[----:B------:R-:W-:-:S04]  /*3fae0*/  LEA R24, P6, R21, R0, 0x1 ;  /* 0x0000000015187211 */ /* 0x000fc800078c08ff */
[----:B------:R-:W-:Y:S01]  /*3faf0*/  LEA.HI.X.SX32 R25, R21, R2, 0x1, P6 ;  /* 0x0000000215197211 */ /* 0x000fe200030f0eff */
[----:B------:R-:W-:Y:S01]  /*3fb00*/  IMAD R21, R28, 0x2, R20 ;  /* 0x000000021c157824 */ /* 0x000fe200078e0214 */
[----:B0-----:R-:W-:-:S04]  /*3fb10*/  LEA R22, P6, R20, R0, 0x1 ;  /* 0x0000000014167211 */ /* 0x001fc800078c08ff */
[----:B------:R-:W-:Y:S02]  /*3fb20*/  LEA.HI.X.SX32 R23, R20, R2, 0x1, P6 ;  /* 0x0000000214177211 */ /* 0x000fe400030f0eff */
[----:B------:R-:W-:Y:S01]  /*3fb30*/  LEA R20, P6, R21, R0, 0x1 ;  /* 0x0000000015147211 */ /* 0x000fe200078c08ff */
[----:B------:R0:W-:Y:S01]  /*3fb40*/  @P5 STG.E.U16 [R24.64], R11 ;  /* 0x0000000b18005986 */ /* 0x0001e2000c10150a */
[----:B-----5:R-:W-:-:S03]  /*3fb50*/  ISETP.LT.AND P5, PT, R9, c[0x0][0x17c], !P0 ;  /* 0x00005f0009007a0c */ /* 0x020fc600047a1270 */
[----:B------:R1:W-:Y:S04]  /*3fb60*/  @P1 STG.E.U16 [R22.64], R15 ;  /* 0x0000000f16001986 */ /* 0x0003e8000c10150a */
[----:B------:R-:W5:Y:S01]  /*3fb70*/  LDL.LU R9, [R1+0x4] ;  /* 0x0000040001097983 */ /* 0x000f620000300800 */
[----:B0-----:R-:W-:Y:S01]  /*3fb80*/  IMAD R24, R28, 0x2, R21 ;  /* 0x000000021c187824 */ /* 0x001fe200078e0215 */
[----:B------:R-:W-:-:S05]  /*3fb90*/  LEA.HI.X.SX32 R21, R21, R2, 0x1, P6 ;  /* 0x0000000215157211 */ /* 0x000fca00030f0eff */
[----:B------:R0:W-:Y:S01]  /*3fba0*/  @P4 STG.E.U16 [R20.64], R14 ;  /* 0x0000000e14004986 */ /* 0x0001e2000c10150a */
[----:B---3--:R-:W-:-:S03]  /*3fbb0*/  ISETP.LT.AND P1, PT, R7, c[0x0][0x17c], !P0 ;  /* 0x00005f0007007a0c */ /* 0x008fc60004721270 */
[----:B------:R-:W3:Y:S01]  /*3fbc0*/  LDL.LU R7, [R1+0xf0c] ;  /* 0x000f0c0001077983 */ /* 0x000ee20000300800 */
[----:B--2---:R-:W-:-:S03]  /*3fbd0*/  ISETP.LT.AND P4, PT, R4, c[0x0][0x17c], !P0 ;  /* 0x00005f0004007a0c */ /* 0x004fc60004781270 */
[----:B------:R-:W2:Y:S01]  /*3fbe0*/  LDL.LU R4, [R1+0xf10] ;  /* 0x000f100001047983 */ /* 0x000ea20000300800 */
[----:B-1----:R-:W-:Y:S01]  /*3fbf0*/  LEA R22, P6, R24, R0, 0x1 ;  /* 0x0000000018167211 */ /* 0x002fe200078c08ff */
[----:B------:R-:W-:-:S03]  /*3fc00*/  IMAD R25, R28, 0x2, R24 ;  /* 0x000000021c197824 */ /* 0x000fc600078e0218 */
[----:B------:R-:W-:Y:S01]  /*3fc10*/  LEA.HI.X.SX32 R23, R24, R2, 0x1, P6 ;  /* 0x0000000218177211 */ /* 0x000fe200030f0eff */
[----:B------:R-:W-:Y:S01]  /*3fc20*/  IMAD R24, R28, 0x2, R25 ;  /* 0x000000021c187824 */ /* 0x000fe200078e0219 */
[----:B0-----:R-:W-:-:S03]  /*3fc30*/  LEA R20, P6, R25, R0, 0x1 ;  /* 0x0000000019147211 */ /* 0x001fc600078c08ff */
[----:B------:R0:W-:Y:S01]  /*3fc40*/  @P2 STG.E.U16 [R22.64], R13 ;  /* 0x0000000d16002986 */ /* 0x0001e2000c10150a */
[----:B------:R-:W-:Y:S01]  /*3fc50*/  LEA.HI.X.SX32 R21, R25, R2, 0x1, P6 ;  /* 0x0000000219157211 */ /* 0x000fe200030f0eff */
[----:B------:R-:W-:Y:S01]  /*3fc60*/  IMAD R25, R28, 0x2, R24 ;  /* 0x000000021c197824 */ /* 0x000fe200078e0218 */
[----:B----4-:R-:W-:Y:S02]  /*3fc70*/  ISETP.LT.AND P2, PT, R10, c[0x0][0x17c], !P0 ;  /* 0x00005f000a007a0c */ /* 0x010fe40004741270 */
[----:B------:R-:W4:Y:S01]  /*3fc80*/  LDL.LU R10, [R1+0xf14] ;  /* 0x000f1400010a7983 */ /* 0x000f220000300800 */
[----:B0-----:R-:W-:-:S04]  /*3fc90*/  LEA R22, P6, R24, R0, 0x1 ;  /* 0x0000000018167211 */ /* 0x001fc800078c08ff */
[----:B------:R-:W-:Y:S02]  /*3fca0*/  LEA.HI.X.SX32 R23, R24, R2, 0x1, P6 ;  /* 0x0000000218177211 */ /* 0x000fe400030f0eff */
[----:B------:R-:W4:Y:S04]  /*3fcb0*/  LDL.LU R24, [R1+0xf08] ;  /* 0x000f080001187983 */ /* 0x000f280000300800 */
[----:B------:R0:W-:Y:S04]  /*3fcc0*/  @P3 STG.E.U16 [R20.64], R12 ;  /* 0x0000000c14003986 */ /* 0x0001e8000c10150a */
[----:B------:R1:W-:Y:S01]  /*3fcd0*/  @P5 STG.E.U16 [R22.64], R8 ;  /* 0x0000000816005986 */ /* 0x0003e2000c10150a */
[----:B0-----:R-:W-:-:S04]  /*3fce0*/  LEA R20, P6, R25, R0, 0x1 ;  /* 0x0000000019147211 */ /* 0x001fc800078c08ff */
[----:B------:R-:W-:Y:S02]  /*3fcf0*/  LEA.HI.X.SX32 R21, R25, R2, 0x1, P6 ;  /* 0x0000000219157211 */ /* 0x000fe400030f0eff */
[----:B---3--:R-:W-:Y:S02]  /*3fd00*/  ISETP.LT.AND P5, PT, R7, c[0x0][0x17c], !P0 ;  /* 0x00005f0007007a0c */ /* 0x008fe400047a1270 */
[----:B------:R-:W3:Y:S04]  /*3fd10*/  LDL.LU R7, [R1+0xf18] ;  /* 0x000f180001077983 */ /* 0x000ee80000300800 */
[----:B------:R0:W-:Y:S01]  /*3fd20*/  @P1 STG.E.U16 [R20.64], R29 ;  /* 0x0000001d14001986 */ /* 0x0001e2000c10150a */
[----:B--2---:R-:W-:-:S03]  /*3fd30*/  ISETP.LT.AND P1, PT, R4, c[0x0][0x17c], !P0 ;  /* 0x00005f0004007a0c */ /* 0x004fc60004721270 */
[----:B------:R-:W2:Y:S01]  /*3fd40*/  LDL.LU R4, [R1+0xf1c] ;  /* 0x000f1c0001047983 */ /* 0x000ea20000300800 */
[----:B------:R-:W-:Y:S02]  /*3fd50*/  PRMT R27, R11, 0x7632, R27 ;  /* 0x000076320b1b7816 */ /* 0x000fe4000000001b */
[----:B------:R-:W-:Y:S01]  /*3fd60*/  PRMT R26, R15, 0x7632, R26 ;  /* 0x000076320f1a7816 */ /* 0x000fe2000000001a */
[----:B------:R-:W2:Y:S01]  /*3fd70*/  LDL.LU R11, [R1+0xf20] ;  /* 0x000f2000010b7983 */ /* 0x000ea20000300800 */
[----:B----4-:R-:W-:Y:S01]  /*3fd80*/  ISETP.LT.AND P3, PT, R24, c[0x0][0x17c], !P0 ;  /* 0x00005f0018007a0c */ /* 0x010fe20004761270 */
[----:B------:R-:W-:-:S04]  /*3fd90*/  IMAD R24, R28, 0x2, R25 ;  /* 0x000000021c187824 */ /* 0x000fc800078e0219 */
[----:B------:R-:W-:Y:S01]  /*3fda0*/  IMAD R25, R28, 0x2, R24 ;  /* 0x000000021c197824 */ /* 0x000fe200078e0218 */
[----:B-1----:R-:W-:-:S04]  /*3fdb0*/  LEA R22, P6, R24, R0, 0x1 ;  /* 0x0000000018167211 */ /* 0x002fc800078c08ff */
[----:B------:R-:W-:Y:S01]  /*3fdc0*/  LEA.HI.X.SX32 R23, R24, R2, 0x1, P6 ;  /* 0x0000000218177211 */ /* 0x000fe200030f0eff */
[----:B------:R-:W-:Y:S01]  /*3fdd0*/  IMAD R24, R28, 0x2, R25 ;  /* 0x000000021c187824 */ /* 0x000fe200078e0219 */
[----:B0-----:R-:W-:-:S03]  /*3fde0*/  LEA R20, P6, R25, R0, 0x1 ;  /* 0x0000000019147211 */ /* 0x001fc600078c08ff */
[----:B-----5:R0:W-:Y:S01]  /*3fdf0*/  @P4 STG.E.U16 [R22.64], R9 ;  /* 0x0000000916004986 */ /* 0x0201e2000c10150a */
[----:B------:R-:W-:Y:S02]  /*3fe00*/  LEA.HI.X.SX32 R21, R25, R2, 0x1, P6 ;  /* 0x0000000219157211 */ /* 0x000fe400030f0eff */
[----:B------:R-:W-:Y:S02]  /*3fe10*/  ISETP.LT.AND P4, PT, R10, c[0x0][0x17c], !P0 ;  /* 0x00005f000a007a0c */ /* 0x000fe40004781270 */
[----:B------:R-:W4:Y:S01]  /*3fe20*/  LDL.LU R10, [R1+0xf24] ;  /* 0x000f2400010a7983 */ /* 0x000f220000300800 */
[----:B0-----:R-:W-:-:S04]  /*3fe30*/  LEA R22, P6, R24, R0, 0x1 ;  /* 0x0000000018167211 */ /* 0x001fc800078c08ff */
[----:B------:R-:W-:Y:S01]  /*3fe40*/  LEA.HI.X.SX32 R23, R24, R2, 0x1, P6 ;  /* 0x0000000218177211 */ /* 0x000fe200030f0eff */
[----:B------:R0:W-:Y:S01]  /*3fe50*/  @P2 STG.E.U16 [R20.64], R27 ;  /* 0x0000001b14002986 */ /* 0x0001e2000c10150a */
[----:B---3--:R-:W-:-:S03]  /*3fe60*/  ISETP.LT.AND P2, PT, R7, c[0x0][0x17c], !P0 ;  /* 0x00005f0007007a0c */ /* 0x008fc60004741270 */
[----:B------:R1:W-:Y:S04]  /*3fe70*/  @P3 STG.E.U16 [R22.64], R26 ;  /* 0x0000001a16003986 */ /* 0x0003e8000c10150a */
[----:B------:R-:W3:Y:S01]  /*3fe80*/  LDL.LU R7, [R1+0xf28] ;  /* 0x000f280001077983 */ /* 0x000ee20000300800 */
[----:B--2---:R-:W-:-:S03]  /*3fe90*/  ISETP.LT.AND P3, PT, R4, c[0x0][0x17c], !P0 ;  /* 0x00005f0004007a0c */ /* 0x004fc60004761270 */
[----:B------:R-:W2:Y:S01]  /*3fea0*/  LDL.LU R4, [R1+0xf2c] ;  /* 0x000f2c0001047983 */ /* 0x000ea20000300800 */
[----:B------:R-:W-:-:S05]  /*3feb0*/  IMAD R25, R28, 0x2, R24 ;  /* 0x000000021c197824 */ /* 0x000fca00078e0218 */
[----:B0-----:R-:W-:Y:S01]  /*3fec0*/  LEA R20, P6, R25, R0, 0x1 ;  /* 0x0000000019147211 */ /* 0x001fe200078c08ff */
[----:B-1----:R-:W-:-:S03]  /*3fed0*/  IMAD R23, R28, 0x2, R25 ;  /* 0x000000021c177824 */ /* 0x002fc600078e0219 */
[----:B------:R-:W-:Y:S02]  /*3fee0*/  LEA.HI.X.SX32 R21, R25, R2, 0x1, P6 ;  /* 0x0000000219157211 */ /* 0x000fe400030f0eff */
[----:B------:R-:W-:Y:S01]  /*3fef0*/  PRMT R25, R14, 0x7632, R25 ;  /* 0x000076320e197816 */ /* 0x000fe20000000019 */
[----:B------:R-:W-:Y:S01]  /*3ff00*/  IMAD R22, R28, 0x2, R23 ;  /* 0x000000021c167824 */ /* 0x000fe200078e0217 */
[----:B------:R-:W-:-:S03]  /*3ff10*/  LEA R24, P6, R23, R0, 0x1 ;  /* 0x0000000017187211 */ /* 0x000fc600078c08ff */
[----:B------:R0:W-:Y:S01]  /*3ff20*/  @P5 STG.E.U16 [R20.64], R25 ;  /* 0x0000001914005986 */ /* 0x0001e2000c10150a */
[----:B------:R-:W-:Y:S02]  /*3ff30*/  PRMT R27, R13, 0x7632, R27 ;  /* 0x000076320d1b7816 */ /* 0x000fe4000000001b */
[----:B------:R-:W-:Y:S02]  /*3ff40*/  PRMT R26, R12, 0x7632, R26 ;  /* 0x000076320c1a7816 */ /* 0x000fe4000000001a */
[----:B0-----:R-:W-:Y:S02]  /*3ff50*/  LEA.HI.X.SX32 R25, R23, R2, 0x1, P6 ;  /* 0x0000000217197211 */ /* 0x001fe400030f0eff */
[----:B------:R-:W-:Y:S01]  /*3ff60*/  LEA R20, P6, R22, R0, 0x1 ;  /* 0x0000000016147211 */ /* 0x000fe200078c08ff */
[----:B------:R-:W-:-:S03]  /*3ff70*/  IMAD R23, R28, 0x2, R22 ;  /* 0x000000021c177824 */ /* 0x000fc600078e0216 */
[----:B------:R-:W-:Y:S01]  /*3ff80*/  LEA.HI.X.SX32 R21, R22, R2, 0x1, P6 ;  /* 0x0000000216157211 */ /* 0x000fe200030f0eff */
[----:B------:R0:W-:Y:S01]  /*3ff90*/  @P1 STG.E.U16 [R24.64], R27 ;  /* 0x0000001b18001986 */ /* 0x0001e2000c10150a */
[----:B------:R-:W-:-:S03]  /*3ffa0*/  LEA R22, P6, R23, R0, 0x1 ;  /* 0x0000000017167211 */ /* 0x000fc600078c08ff */
[----:B------:R1:W-:Y:S01]  /*3ffb0*/  @P4 STG.E.U16 [R20.64], R26 ;  /* 0x0000001a14004986 */ /* 0x0003e2000c10150a */
[----:B------:R-:W-:-:S03]  /*3ffc0*/  ISETP.LT.AND P5, PT, R11, c[0x0][0x17c], !P0 ;  /* 0x00005f000b007a0c */ /* 0x000fc600047a1270 */
[----:B------:R-:W5:Y:S01]  /*3ffd0*/  LDL.LU R11, [R1+0x1a8] ;  /* 0x0001a800010b7983 */ /* 0x000f620000300800 */
[----:B0-----:R-:W-:-:S03]  /*3ffe0*/  PRMT R25, R8, 0x7632, R25 ;  /* 0x0000763208197816 */ /* 0x001fc60000000019 */
[----:B------:R-:W5:Y:S01]  /*3fff0*/  LDL.LU R15, [R1+0x18] ;  /* 0x00001800010f7983 */ /* 0x000f620000300800 */
[----:B-1----:R-:W-:Y:S01]  /*40000*/  IMAD R21, R28, 0x2, R23 ;  /* 0x000000021c157824 */ /* 0x002fe200078e0217 */
[----:B------:R-:W-:Y:S02]  /*40010*/  LEA.HI.X.SX32 R23, R23, R2, 0x1, P6 ;  /* 0x0000000217177211 */ /* 0x000fe400030f0eff */
[----:B------:R-:W5:Y:S04]  /*40020*/  LDL.LU R8, [R1+0xf34] ;  /* 0x000f340001087983 */ /* 0x000f680000300800 */
[----:B------:R0:W-:Y:S01]  /*40030*/  @P2 STG.E.U16 [R22.64], R25 ;  /* 0x0000001916002986 */ /* 0x0001e2000c10150a */
[----:B---3--:R-:W-:Y:S02]  /*40040*/  ISETP.LT.AND P4, PT, R7, c[0x0][0x17c], !P0 ;  /* 0x00005f0007007a0c */ /* 0x008fe40004781270 */
[----:B--2---:R-:W-:-:S02]  /*40050*/  ISETP.LT.AND P2, PT, R4, c[0x0][0x17c], !P0 ;  /* 0x00005f0004007a0c */ /* 0x004fc40004741270 */
[----:B------:R-:W2:Y:S04]  /*40060*/  LDL.LU R4, [R1+0xf30] ;  /* 0x000f300001047983 */ /* 0x000ea80000300800 */
[----:B------:R-:W3:Y:S04]  /*40070*/  LDL.LU R14, [R1+0x1b8] ;  /* 0x0001b800010e7983 */ /* 0x000ee80000300800 */
[----:B------:R-:W3:Y:S04]  /*40080*/  LDL.LU R13, [R1+0x1c8] ;  /* 0x0001c800010d7983 */ /* 0x000ee80000300800 */
[----:B------:R-:W3:Y:S01]  /*40090*/  LDL.LU R7, [R1+0xf38] ;  /* 0x000f380001077983 */ /* 0x000ee20000300800 */
[----:B------:R-:W-:Y:S01]  /*400a0*/  LEA R20, P6, R21, R0, 0x1 ;  /* 0x0000000015147211 */ /* 0x000fe200078c08ff */
[C---:B------:R-:W-:Y:S01]  /*400b0*/  IMAD R24, R28.reuse, 0x2, R21 ;  /* 0x000000021c187824 */ /* 0x040fe200078e0215 */
[----:B------:R-:W-:Y:S01]  /*400c0*/  PRMT R26, R29, 0x7632, R26 ;  /* 0x000076321d1a7816 */ /* 0x000fe2000000001a */
[----:B------:R-:W3:Y:S01]  /*400d0*/  LDL.LU R12, [R1+0x1e8] ;  /* 0x0001e800010c7983 */ /* 0x000ee20000300800 */
[----:B------:R-:W-:Y:S01]  /*400e0*/  LEA.HI.X.SX32 R21, R21, R2, 0x1, P6 ;  /* 0x0000000215157211 */ /* 0x000fe200030f0eff */
[----:B0-----:R-:W-:Y:S01]  /*400f0*/  IMAD R25, R28, 0x2, R24 ;  /* 0x000000021c197824 */ /* 0x001fe200078e0218 */
[----:B----4-:R-:W-:Y:S01]  /*40100*/  ISETP.LT.AND P1, PT, R10, c[0x0][0x17c], !P0 ;  /* 0x00005f000a007a0c */ /* 0x010fe20004721270 */
[----:B------:R-:W4:Y:S01]  /*40110*/  LDL.LU R29, [R1+0x1d8] ;  /* 0x0001d800011d7983 */ /* 0x000f220000300800 */
[----:B------:R-:W-:-:S03]  /*40120*/  LEA R22, P6, R24, R0, 0x1 ;  /* 0x0000000018167211 */ /* 0x000fc600078c08ff */
[----:B------:R0:W-:Y:S01]  /*40130*/  @P3 STG.E.U16 [R20.64], R26 ;  /* 0x0000001a14003986 */ /* 0x0001e2000c10150a */
[----:B------:R-:W-:Y:S01]  /*40140*/  LEA.HI.X.SX32 R23, R24, R2, 0x1, P6 ;  /* 0x0000000218177211 */ /* 0x000fe200030f0eff */
[----:B------:R-:W-:Y:S01]  /*40150*/  IMAD R24, R28, 0x2, R25 ;  /* 0x000000021c187824 */ /* 0x000fe200078e0219 */
[----:B------:R-:W-:Y:S01]  /*40160*/  PRMT R27, R9, 0x7632, R27 ;  /* 0x00007632091b7816 */ /* 0x000fe2000000001b */
[----:B------:R-:W4:Y:S01]  /*40170*/  LDL.LU R10, [R1+0xf44] ;  /* 0x000f4400010a7983 */ /* 0x000f220000300800 */
[----:B0-----:R-:W-:-:S04]  /*40180*/  LEA R20, P3, R25, R0, 0x1 ;  /* 0x0000000019147211 */ /* 0x001fc800078608ff */
[----:B------:R-:W-:Y:S01]  /*40190*/  LEA.HI.X.SX32 R21, R25, R2, 0x1, P3 ;  /* 0x0000000219157211 */ /* 0x000fe200018f0eff */
[----:B------:R-:W-:Y:S01]  /*401a0*/  IMAD R25, R28, 0x2, R24 ;  /* 0x000000021c197824 */ /* 0x000fe200078e0218 */
[----:B------:R0:W-:Y:S04]  /*401b0*/  @P5 STG.E.U16 [R22.64], R27 ;  /* 0x0000001b16005986 */ /* 0x0001e8000c10150a */
[----:B-----5:R1:W-:Y:S01]  /*401c0*/  @P1 STG.E.U16 [R20.64], R11 ;  /* 0x0000000b14001986 */ /* 0x0203e2000c10150a */
[-C--:B0-----:R-:W-:Y:S02]  /*401d0*/  LEA R22, P6, R24, R0.reuse, 0x1 ;  /* 0x0000000018167211 */ /* 0x081fe400078c08ff */
[----:B-1----:R-:W-:Y:S02]  /*401e0*/  LEA R20, P1, R25, R0, 0x1 ;  /* 0x0000000019147211 */ /* 0x002fe400078208ff */
[----:B------:R-:W-:-:S02]  /*401f0*/  ISETP.LT.AND P5, PT, R8, c[0x0][0x17c], !P0 ;  /* 0x00005f0008007a0c */ /* 0x000fc400047a1270 */
[-C--:B------:R-:W-:Y:S01]  /*40200*/  LEA.HI.X.SX32 R23, R24, R2.reuse, 0x1, P6 ;  /* 0x0000000218177211 */ /* 0x080fe200030f0eff */
[----:B------:R-:W-:Y:S01]  /*40210*/  IMAD R24, R28, 0x2, R25 ;  /* 0x000000021c187824 */ /* 0x000fe200078e0219 */
[----:B------:R-:W-:Y:S02]  /*40220*/  LEA.HI.X.SX32 R21, R25, R2, 0x1, P1 ;  /* 0x0000000219157211 */ /* 0x000fe400008f0eff */
[----:B--2---:R-:W-:Y:S02]  /*40230*/  ISETP.LT.AND P3, PT, R4, c[0x0][0x17c], !P0 ;  /* 0x00005f0004007a0c */ /* 0x004fe40004761270 */
[----:B------:R-:W2:Y:S04]  /*40240*/  LDL.LU R4, [R1+0xf40] ;  /* 0x000f400001047983 */ /* 0x000ea80000300800 */
[----:B------:R-:W5:Y:S04]  /*40250*/  LDL.LU R9, [R1+0x1f8] ;  /* 0x0001f80001097983 */ /* 0x000f680000300800 */
[----:B------:R-:W2:Y:S04]  /*40260*/  LDL.LU R8, [R1+0x8] ;  /* 0x0000080001087983 */ /* 0x000ea80000300800 */
[----:B------:R-:W2:Y:S01]  /*40270*/  LDL.LU R25, [R1+0xf3c] ;  /* 0x000f3c0001197983 */ /* 0x000ea20000300800 */
[----:B---3--:R-:W-:-:S03]  /*40280*/  ISETP.LT.AND P1, PT, R7, c[0x0][0x17c], !P0 ;  /* 0x00005f0007007a0c */ /* 0x008fc60004721270 */
[----:B------:R-:W3:Y:S04]  /*40290*/  LDL.LU R7, [R1+0xf4c] ;  /* 0x000f4c0001077983 */ /* 0x000ee80000300800 */
[----:B------:R0:W-:Y:S04]  /*402a0*/  @P4 STG.E.U16 [R22.64], R15 ;  /* 0x0000000f16004986 */ /* 0x0001e8000c10150a */
[----:B------:R1:W-:Y:S01]  /*402b0*/  @P2 STG.E.U16 [R20.64], R14 ;  /* 0x0000000e14002986 */ /* 0x0003e2000c10150a */
[----:B0-----:R-:W-:-:S04]  /*402c0*/  LEA R22, P6, R24, R0, 0x1 ;  /* 0x0000000018167211 */ /* 0x001fc800078c08ff */
[----:B------:R-:W-:-:S05]  /*402d0*/  LEA.HI.X.SX32 R23, R24, R2, 0x1, P6 ;  /* 0x0000000218177211 */ /* 0x000fca00030f0eff */
[----:B------:R0:W-:Y:S01]  /*402e0*/  @P5 STG.E.U16 [R22.64], R13 ;  /* 0x0000000d16005986 */ /* 0x0001e2000c10150a */
[----:B----4-:R-:W-:-:S03]  /*402f0*/  ISETP.LT.AND P5, PT, R10, c[0x0][0x17c], !P0 ;  /* 0x00005f000a007a0c */ /* 0x010fc600047a1270 */
[----:B------:R-:W4:Y:S01]  /*40300*/  LDL.LU R10, [R1+0xf50] ;  /* 0x000f5000010a7983 */ /* 0x000f220000300800 */
[----:B--2---:R-:W-:Y:S01]  /*40310*/  ISETP.LT.AND P4, PT, R25, c[0x0][0x17c], !P0 ;  /* 0x00005f0019007a0c */ /* 0x004fe20004781270 */
[----:B------:R-:W-:-:S04]  /*40320*/  IMAD R25, R28, 0x2, R24 ;  /* 0x000000021c197824 */ /* 0x000fc800078e0218 */
[----:B------:R-:W-:Y:S01]  /*40330*/  IMAD R24, R28, 0x2, R25 ;  /* 0x000000021c187824 */ /* 0x000fe200078e0219 */
[----:B-1----:R-:W-:-:S04]  /*40340*/  LEA R20, P2, R25, R0, 0x1 ;  /* 0x0000000019147211 */ /* 0x002fc800078408ff */
[----:B------:R-:W-:Y:S01]  /*40350*/  LEA.HI.X.SX32 R21, R25, R2, 0x1, P2 ;  /* 0x0000000219157211 */ /* 0x000fe200010f0eff */
[----:B------:R-:W-:Y:S01]  /*40360*/  IMAD R25, R28, 0x2, R24 ;  /* 0x000000021c197824 */ /* 0x000fe200078e0218 */
[----:B------:R-:W-:Y:S02]  /*40370*/  ISETP.LT.AND P2, PT, R4, c[0x0][0x17c], !P0 ;  /* 0x00005f0004007a0c */ /* 0x000fe40004741270 */
[C---:B0-----:R-:W-:Y:S01]  /*40380*/  LEA R22, P6, R24.reuse, R0, 0x1 ;  /* 0x0000000018167211 */ /* 0x041fe200078c08ff */
[----:B------:R-:W2:Y:S04]  /*40390*/  LDL.LU R4, [R1+0xf54] ;  /* 0x000f540001047983 */ /* 0x000ea80000300800 */
[----:B------:R0:W-:Y:S01]  /*403a0*/  @P3 STG.E.U16 [R20.64], R12 ;  /* 0x0000000c14003986 */ /* 0x0001e2000c10150a */
[----:B------:R-:W-:Y:S01]  /*403b0*/  LEA.HI.X.SX32 R23, R24, R2, 0x1, P6 ;  /* 0x0000000218177211 */ /* 0x000fe200030f0eff */
[----:B------:R-:W-:Y:S01]  /*403c0*/  IMAD R24, R28, 0x2, R25 ;  /* 0x000000021c187824 */ /* 0x000fe200078e0219 */
[----:B0-----:R-:W-:-:S04]  /*403d0*/  LEA R20, P3, R25, R0, 0x1 ;  /* 0x0000000019147211 */ /* 0x001fc800078608ff */
[----:B------:R-:W-:Y:S02]  /*403e0*/  LEA.HI.X.SX32 R21, R25, R2, 0x1, P3 ;  /* 0x0000000219157211 */ /* 0x000fe400018f0eff */
[----:B------:R-:W2:Y:S04]  /*403f0*/  LDL.LU R25, [R1+0xf48] ;  /* 0x000f480001197983 */ /* 0x000ea80000300800 */
[----:B------:R0:W-:Y:S01]  /*40400*/  @P4 STG.E.U16 [R22.64], R29 ;  /* 0x0000001d16004986 */ /* 0x0001e2000c10150a */
[----:B---3--:R-:W-:-:S03]  /*40410*/  ISETP.LT.AND P4, PT, R7, c[0x0][0x17c], !P0 ;  /* 0x00005f0007007a0c */ /* 0x008fc60004781270 */
[----:B------:R-:W3:Y:S01]  /*40420*/  LDL.LU R7, [R1+0xf58] ;  /* 0x000f580001077983 */ /* 0x000ee20000300800 */
[----:B0-----:R-:W-:-:S04]  /*40430*/  LEA R22, P6, R24, R0, 0x1 ;  /* 0x0000000018167211 */ /* 0x001fc800078c08ff */
[----:B------:R-:W-:Y:S01]  /*40440*/  LEA.HI.X.SX32 R23, R24, R2, 0x1, P6 ;  /* 0x0000000218177211 */ /* 0x000fe200030f0eff */
[----:B-----5:R0:W-:Y:S01]  /*40450*/  @P1 STG.E.U16 [R20.64], R9 ;  /* 0x0000000914001986 */ /* 0x0201e2000c10150a */
[----:B----4-:R-:W-:-:S03]  /*40460*/  ISETP.LT.AND P1, PT, R10, c[0x0][0x17c], !P0 ;  /* 0x00005f000a007a0c */ /* 0x010fc60004721270 */
[----:B------:R1:W-:Y:S04]  /*40470*/  @P5 STG.E.U16 [R22.64], R8 ;  /* 0x0000000816005986 */ /* 0x0003e8000c10150a */
[----:B------:R-:W4:Y:S01]  /*40480*/  LDL.LU R10, [R1+0xf5c] ;  /* 0x000f5c00010a7983 */ /* 0x000f220000300800 */
[----:B--2---:R-:W-:-:S03]  /*40490*/  ISETP.LT.AND P5, PT, R4, c[0x0][0x17c], !P0 ;  /* 0x00005f0004007a0c */ /* 0x004fc600047a1270 */
[----:B------:R-:W2:Y:S01]  /*404a0*/  LDL.LU R4, [R1+0xf60] ;  /* 0x000f600001047983 */ /* 0x000ea20000300800 */
[----:B------:R-:W-:Y:S01]  /*404b0*/  ISETP.LT.AND P3, PT, R25, c[0x0][0x17c], !P0 ;  /* 0x00005f0019007a0c */ /* 0x000fe20004761270 */
[----:B------:R-:W-:-:S05]  /*404c0*/  IMAD R25, R28, 0x2, R24 ;  /* 0x000000021c197824 */ /* 0x000fca00078e0218 */
[----:B0-----:R-:W-:Y:S01]  /*404d0*/  LEA R20, P6, R25, R0, 0x1 ;  /* 0x0000000019147211 */ /* 0x001fe200078c08ff */
[----:B-1----:R-:W-:-:S03]  /*404e0*/  IMAD R23, R28, 0x2, R25 ;  /* 0x000000021c177824 */ /* 0x002fc600078e0219 */
[----:B------:R-:W-:Y:S02]  /*404f0*/  LEA.HI.X.SX32 R21, R25, R2, 0x1, P6 ;  /* 0x0000000219157211 */ /* 0x000fe400030f0eff */
[----:B------:R-:W-:-:S05]  /*40500*/  PRMT R25, R11, 0x7632, R25 ;  /* 0x000076320b197816 */ /* 0x000fca0000000019 */
[----:B------:R0:W-:Y:S01]  /*40510*/  @P2 STG.E.U16 [R20.64], R25 ;  /* 0x0000001914002986 */ /* 0x0001e2000c10150a */
[----:B---3--:R-:W-:-:S03]  /*40520*/  ISETP.LT.AND P2, PT, R7, c[0x0][0x17c], !P0 ;  /* 0x00005f0007007a0c */ /* 0x008fc60004741270 */
[----:B------:R-:W3:Y:S01]  /*40530*/  LDL.LU R7, [R1+0xf64] ;  /* 0x000f640001077983 */ /* 0x000ee20000300800 */
[----:B------:R-:W-:Y:S01]  /*40540*/  IMAD R24, R28, 0x2, R23 ;  /* 0x000000021c187824 */ /* 0x000fe200078e0217 */
[----:B------:R-:W-:-:S04]  /*40550*/  LEA R22, P6, R23, R0, 0x1 ;  /* 0x0000000017167211 */ /* 0x000fc800078c08ff */
[----:B------:R-:W-:Y:S02]  /*40560*/  LEA.HI.X.SX32 R23, R23, R2, 0x1, P6 ;  /* 0x0000000217177211 */ /* 0x000fe400030f0eff */
[----:B0-----:R-:W-:Y:S02]  /*40570*/  LEA R20, P6, R24, R0, 0x1 ;  /* 0x0000000018147211 */ /* 0x001fe400078c08ff */
[----:B------:R-:W-:Y:S02]  /*40580*/  PRMT R27, R15, 0x7632, R27 ;  /* 0x000076320f1b7816 */ /* 0x000fe4000000001b */
[----:B------:R-:W-:Y:S02]  /*40590*/  PRMT R26, R14, 0x7632, R26 ;  /* 0x000076320e1a7816 */ /* 0x000fe4000000001a */
[----:B------:R-:W-:Y:S01]  /*405a0*/  LEA.HI.X.SX32 R21, R24, R2, 0x1, P6 ;  /* 0x0000000218157211 */ /* 0x000fe200030f0eff */
[----:B------:R0:W-:Y:S01]  /*405b0*/  @P4 STG.E.U16 [R22.64], R27 ;  /* 0x0000001b16004986 */ /* 0x0001e2000c10150a */
[----:B----4-:R-:W-:-:S03]  /*405c0*/  ISETP.LT.AND P4, PT, R10, c[0x0][0x17c], !P0 ;  /* 0x00005f000a007a0c */ /* 0x010fc60004781270 */
[----:B------:R1:W-:Y:S04]  /*405d0*/  @P3 STG.E.U16 [R20.64], R26 ;  /* 0x0000001a14003986 */ /* 0x0003e8000c10150a */
[----:B------:R-:W4:Y:S01]  /*405e0*/  LDL.LU R10, [R1+0xf68] ;  /* 0x000f6800010a7983 */ /* 0x000f220000300800 */
[----:B------:R-:W-:-:S05]  /*405f0*/  IMAD R25, R28, 0x2, R24 ;  /* 0x000000021c197824 */ /* 0x000fca00078e0218 */
[----:B0-----:R-:W-:Y:S01]  /*40600*/  LEA R22, P6, R25, R0, 0x1 ;  /* 0x0000000019167211 */ /* 0x001fe200078c08ff */
[----:B-1----:R-:W-:-:S03]  /*40610*/  IMAD R21, R28, 0x2, R25 ;  /* 0x000000021c157824 */ /* 0x002fc600078e0219 */
[----:B------:R-:W-:Y:S02]  /*40620*/  LEA.HI.X.SX32 R23, R25, R2, 0x1, P6 ;  /* 0x0000000219177211 */ /* 0x000fe400030f0eff */
[----:B------:R-:W-:-:S05]  /*40630*/  PRMT R25, R13, 0x7632, R25 ;  /* 0x000076320d197816 */ /* 0x000fca0000000019 */
[----:B------:R0:W-:Y:S01]  /*40640*/  @P1 STG.E.U16 [R22.64], R25 ;  /* 0x0000001916001986 */ /* 0x0001e2000c10150a */
[----:B--2---:R-:W-:-:S03]  /*40650*/  ISETP.LT.AND P3, PT, R4, c[0x0][0x17c], !P0 ;  /* 0x00005f0004007a0c */ /* 0x004fc60004761270 */
[----:B------:R-:W2:Y:S01]  /*40660*/  LDL.LU R4, [R1+0xf6c] ;  /* 0x000f6c0001047983 */ /* 0x000ea20000300800 */
[----:B---3--:R-:W-:-:S03]  /*40670*/  ISETP.LT.AND P1, PT, R7, c[0x0][0x17c], !P0 ;  /* 0x00005f0007007a0c */ /* 0x008fc60004721270 */
[----:B------:R-:W3:Y:S01]  /*40680*/  LDL.LU R7, [R1+0xf70] ;  /* 0x000f700001077983 */ /* 0x000ee20000300800 */
[----:B------:R-:W-:Y:S01]  /*40690*/  IMAD R24, R28, 0x2, R21 ;  /* 0x000000021c187824 */ /* 0x000fe200078e0215 */
[C---:B------:R-:W-:Y:S02]  /*406a0*/  LEA R20, P6, R21.reuse, R0, 0x1 ;  /* 0x0000000015147211 */ /* 0x040fe400078c08ff */
[----:B------:R-:W-:Y:S01]  /*406b0*/  PRMT R27, R12, 0x7632, R27 ;  /* 0x000076320c1b7816 */ /* 0x000fe2000000001b */
[----:B------:R-:W5:Y:S01]  /*406c0*/  LDL.LU R15, [R1+0x1ac] ;  /* 0x0001ac00010f7983 */ /* 0x000f620000300800 */
[----:B------:R-:W-:Y:S02]  /*406d0*/  LEA.HI.X.SX32 R21, R21, R2, 0x1, P6 ;  /* 0x0000000215157211 */ /* 0x000fe400030f0eff */
[----:B0-----:R-:W-:Y:S01]  /*406e0*/  LEA R22, P6, R24, R0, 0x1 ;  /* 0x0000000018167211 */ /* 0x001fe200078c08ff */
[----:B------:R-:W5:Y:S01]  /*406f0*/  LDL.LU R14, [R1+0x1c] ;  /* 0x00001c00010e7983 */ /* 0x000f620000300800 */
[----:B------:R-:W-:-:S02]  /*40700*/  PRMT R26, R29, 0x7632, R26 ;  /* 0x000076321d1a7816 */ /* 0x000fc4000000001a */
[----:B------:R-:W-:Y:S01]  /*40710*/  LEA.HI.X.SX32 R23, R24, R2, 0x1, P6 ;  /* 0x0000000218177211 */ /* 0x000fe200030f0eff */
[----:B------:R0:W-:Y:S04]  /*40720*/  @P5 STG.E.U16 [R20.64], R27 ;  /* 0x0000001b14005986 */ /* 0x0001e8000c10150a */
[----:B------:R1:W-:Y:S04]  /*40730*/  @P2 STG.E.U16 [R22.64], R26 ;  /* 0x0000001a16002986 */ /* 0x0003e8000c10150a */
[----:B------:R-:W5:Y:S01]  /*40740*/  LDL.LU R13, [R1+0x1bc] ;  /* 0x0001bc00010d7983 */ /* 0x000f620000300800 */
[----:B------:R-:W-:-:S05]  /*40750*/  IMAD R25, R28, 0x2, R24 ;  /* 0x000000021c197824 */ /* 0x000fca00078e0218 */
[----:B0-----:R-:W-:Y:S01]  /*40760*/  LEA R20, P6, R25, R0, 0x1 ;  /* 0x0000000019147211 */ /* 0x001fe200078c08ff */
[----:B-1----:R-:W-:-:S03]  /*40770*/  IMAD R23, R28, 0x2, R25 ;  /* 0x000000021c177824 */ /* 0x002fc600078e0219 */
[----:B------:R-:W-:Y:S02]  /*40780*/  LEA.HI.X.SX32 R21, R25, R2, 0x1, P6 ;  /* 0x0000000219157211 */ /* 0x000fe400030f0eff */
[----:B------:R-:W-:Y:S02]  /*40790*/  PRMT R25, R9, 0x7632, R25 ;  /* 0x0000763209197816 */ /* 0x000fe40000000019 */
[----:B------:R-:W-:Y:S02]  /*407a0*/  PRMT R26, R8, 0x7632, R26 ;  /* 0x00007632081a7816 */ /* 0x000fe4000000001a */
[----:B----4-:R-:W-:Y:S01]  /*407b0*/  ISETP.LT.AND P5, PT, R10, c[0x0][0x17c], !P0 ;  /* 0x00005f000a007a0c */ /* 0x010fe200047a1270 */
[----:B------:R0:W-:Y:S01]  /*407c0*/  @P4 STG.E.U16 [R20.64], R25 ;  /* 0x0000001914004986 */ /* 0x0001e2000c10150a */
[----:B--2---:R-:W-:-:S03]  /*407d0*/  ISETP.LT.AND P2, PT, R4, c[0x0][0x17c], !P0 ;  /* 0x00005f0004007a0c */ /* 0x004fc60004741270 */
[----:B------:R-:W2:Y:S04]  /*407e0*/  LDL.LU R4, [R1+0xf74] ;  /* 0x000f740001047983 */ /* 0x000ea80000300800 */
[----:B------:R-:W4:Y:S04]  /*407f0*/  LDL.LU R9, [R1+0x1cc] ;  /* 0x0001cc0001097983 */ /* 0x000f280000300800 */
[----:B------:R-:W4:Y:S04]  /*40800*/  LDL.LU R8, [R1+0xf78] ;  /* 0x000f780001087983 */ /* 0x000f280000300800 */
[----:B------:R-:W4:Y:S04]  /*40810*/  LDL.LU R10, [R1+0xf7c] ;  /* 0x000f7c00010a7983 */ /* 0x000f280000300800 */
[----:B------:R-:W4:Y:S04]  /*40820*/  LDL.LU R12, [R1+0x1ec] ;  /* 0x0001ec00010c7983 */ /* 0x000f280000300800 */
[----:B------:R-:W4:Y:S01]  /*40830*/  LDL.LU R29, [R1+0x1dc] ;  /* 0x0001dc00011d7983 */ /* 0x000f220000300800 */
[----:B---3--:R-:W-:-:S03]  /*40840*/  ISETP.LT.AND P4, PT, R7, c[0x0][0x17c], !P0 ;  /* 0x00005f0007007a0c */ /* 0x008fc60004781270 */
[----:B------:R-:W3:Y:S01]  /*40850*/  LDL.LU R7, [R1+0xf80] ;  /* 0x000f800001077983 */ /* 0x000ee20000300800 */
[----:B------:R-:W-:Y:S01]  /*40860*/  LEA R22, P6, R23, R0, 0x1 ;  /* 0x0000000017167211 */ /* 0x000fe200078c08ff */
[----:B------:R-:W-:-:S03]  /*40870*/  IMAD R24, R28, 0x2, R23 ;  /* 0x000000021c187824 */ /* 0x000fc600078e0217 */
[----:B------:R-:W-:Y:S01]  /*40880*/  LEA.HI.X.SX32 R23, R23, R2, 0x1, P6 ;  /* 0x0000000217177211 */ /* 0x000fe200030f0eff */
[----:B0-----:R-:W-:-:S04]  /*40890*/  IMAD R25, R28, 0x2, R24 ;  /* 0x000000021c197824 */ /* 0x001fc800078e0218 */
[----:B------:R0:W-:Y:S01]  /*408a0*/  @P3 STG.E.U16 [R22.64], R26 ;  /* 0x0000001a16003986 */ /* 0x0001e2000c10150a */
[----:B------:R-:W-:-:S04]  /*408b0*/  LEA R20, P6, R24, R0, 0x1 ;  /* 0x0000000018147211 */ /* 0x000fc800078c08ff */
[----:B------:R-:W-:Y:S01]  /*408c0*/  LEA.HI.X.SX32 R21, R24, R2, 0x1, P6 ;  /* 0x0000000218157211 */ /* 0x000fe200030f0eff */
[----:B------:R-:W-:Y:S01]  /*408d0*/  IMAD R24, R28, 0x2, R25 ;  /* 0x000000021c187824 */ /* 0x000fe200078e0219 */
[----:B0-----:R-:W-:-:S03]  /*408e0*/  LEA R22, P6, R25, R0, 0x1 ;  /* 0x0000000019167211 */ /* 0x001fc600078c08ff */
[----:B-----5:R0:W-:Y:S01]  /*408f0*/  @P1 STG.E.U16 [R20.64], R15 ;  /* 0x0000000f14001986 */ /* 0x0201e2000c10150a */
[----:B------:R-:W-:Y:S02]  /*40900*/  LEA.HI.X.SX32 R23, R25, R2, 0x1, P6 ;  /* 0x0000000219177211 */ /* 0x000fe400030f0eff */
[----:B0-----:R-:W-:-:S04]  /*40910*/  LEA R20, P6, R24, R0, 0x1 ;  /* 0x0000000018147211 */ /* 0x001fc800078c08ff */
[----:B------:R-:W-:Y:S01]  /*40920*/  LEA.HI.X.SX32 R21, R24, R2, 0x1, P6 ;  /* 0x0000000218157211 */ /* 0x000fe200030f0eff */
[----:B------:R0:W-:Y:S04]  /*40930*/  @P5 STG.E.U16 [R22.64], R14 ;  /* 0x0000000e16005986 */ /* 0x0001e8000c10150a */
[----:B------:R1:W-:Y:S01]  /*40940*/  @P2 STG.E.U16 [R20.64], R13 ;  /* 0x0000000d14002986 */ /* 0x0003e2000c10150a */
[----:B--2---:R-:W-:-:S03]  /*40950*/  ISETP.LT.AND P3, PT, R4, c[0x0][0x17c], !P0 ;  /* 0x00005f0004007a0c */ /* 0x004fc60004761270 */
[----:B------:R-:W2:Y:S04]  /*40960*/  LDL.LU R4, [R1+0x1fc] ;  /* 0x0001fc0001047983 */ /* 0x000ea80000300800 */
[----:B------:R-:W5:Y:S01]  /*40970*/  LDL.LU R11, [R1+0xf84] ;  /* 0x000f8400010b7983 */ /* 0x000f620000300800 */
[----:B----4-:R-:W-:-:S03]  /*40980*/  ISETP.LT.AND P1, PT, R8, c[0x0][0x17c], !P0 ;  /* 0x00005f0008007a0c */ /* 0x010fc60004721270 */
[----:B------:R-:W4:Y:S01]  /*40990*/  LDL.LU R8, [R1+0xc] ;  /* 0x00000c0001087983 */ /* 0x000f220000300800 */
[----:B---3--:R-:W-:-:S03]  /*409a0*/  ISETP.LT.AND P2, PT, R7, c[0x0][0x17c], !P0 ;  /* 0x00005f0007007a0c */ /* 0x008fc60004741270 */
[----:B------:R-:W3:Y:S01]  /*409b0*/  LDL.LU R7, [R1+0xf8c] ;  /* 0x000f8c0001077983 */ /* 0x000ee20000300800 */
[----:B------:R-:W-:-:S04]  /*409c0*/  IMAD R25, R28, 0x2, R24 ;  /* 0x000000021c197824 */ /* 0x000fc800078e0218 */
[----:B------:R-:W-:Y:S01]  /*409d0*/  IMAD R24, R28, 0x2, R25 ;  /* 0x000000021c187824 */ /* 0x000fe200078e0219 */
[----:B0-----:R-:W-:-:S04]  /*409e0*/  LEA R22, P6, R25, R0, 0x1 ;  /* 0x0000000019167211 */ /* 0x001fc800078c08ff */
[----:B------:R-:W-:Y:S01]  /*409f0*/  LEA.HI.X.SX32 R23, R25, R2, 0x1, P6 ;  /* 0x0000000219177211 */ /* 0x000fe200030f0eff */
[----:B------:R-:W-:Y:S01]  /*40a00*/  IMAD R25, R28, 0x2, R24 ;  /* 0x000000021c197824 */ /* 0x000fe200078e0218 */
[----:B-1----:R-:W-:-:S03]  /*40a10*/  LEA R20, P6, R24, R0, 0x1 ;  /* 0x0000000018147211 */ /* 0x002fc600078c08ff */
[----:B------:R0:W-:Y:S01]  /*40a20*/  @P4 STG.E.U16 [R22.64], R9 ;  /* 0x0000000916004986 */ /* 0x0001e2000c10150a */
[----:B------:R-:W-:Y:S02]  /*40a30*/  LEA.HI.X.SX32 R21, R24, R2, 0x1, P6 ;  /* 0x0000000218157211 */ /* 0x000fe400030f0eff */
[----:B------:R-:W-:Y:S01]  /*40a40*/  ISETP.LT.AND P5, PT, R10, c[0x0][0x17c], !P0 ;  /* 0x00005f000a007a0c */ /* 0x000fe200047a1270 */
[----:B------:R-:W-:Y:S01]  /*40a50*/  IMAD R24, R28, 0x2, R25 ;  /* 0x000000021c187824 */ /* 0x000fe200078e0219 */
[----:B------:R-:W4:Y:S01]  /*40a60*/  LDL.LU R10, [R1+0xf90] ;  /* 0x000f9000010a7983 */ /* 0x000f220000300800 */
[----:B0-----:R-:W-:-:S04]  /*40a70*/  LEA R22, P6, R25, R0, 0x1 ;  /* 0x0000000019167211 */ /* 0x001fc800078c08ff */
[----:B------:R-:W-:Y:S01]  /*40a80*/  LEA.HI.X.SX32 R23, R25, R2, 0x1, P6 ;  /* 0x0000000219177211 */ /* 0x000fe200030f0eff */
[----:B------:R0:W-:Y:S04]  /*40a90*/  @P3 STG.E.U16 [R20.64], R12 ;  /* 0x0000000c14003986 */ /* 0x0001e8000c10150a */
[----:B------:R1:W-:Y:S01]  /*40aa0*/  @P1 STG.E.U16 [R22.64], R29 ;  /* 0x0000001d16001986 */ /* 0x0003e2000c10150a */
[----:B-----5:R-:W-:-:S03]  /*40ab0*/  ISETP.LT.AND P4, PT, R11, c[0x0][0x17c], !P0 ;  /* 0x00005f000b007a0c */ /* 0x020fc60004781270 */
[----:B------:R-:W5:Y:S04]  /*40ac0*/  LDL.LU R11, [R1+0xf94] ;  /* 0x000f9400010b7983 */ /* 0x000f680000300800 */
[----:B------:R-:W5:Y:S01]  /*40ad0*/  LDL.LU R25, [R1+0xf88] ;  /* 0x000f880001197983 */ /* 0x000f620000300800 */
[----:B---3--:R-:W-:-:S03]  /*40ae0*/  ISETP.LT.AND P1, PT, R7, c[0x0][0x17c], !P0 ;  /* 0x00005f0007007a0c */ /* 0x008fc60004721270 */
[----:B------:R-:W3:Y:S01]  /*40af0*/  LDL.LU R7, [R1+0xf98] ;  /* 0x000f980001077983 */ /* 0x000ee20000300800 */
[----:B0-----:R-:W-:-:S04]  /*40b00*/  LEA R20, P6, R24, R0, 0x1 ;  /* 0x0000000018147211 */ /* 0x001fc800078c08ff */
[----:B------:R-:W-:-:S05]  /*40b10*/  LEA.HI.X.SX32 R21, R24, R2, 0x1, P6 ;  /* 0x0000000218157211 */ /* 0x000fca00030f0eff */
[----:B--2---:R0:W-:Y:S01]  /*40b20*/  @P5 STG.E.U16 [R20.64], R4 ;  /* 0x0000000414005986 */ /* 0x0041e2000c10150a */
[----:B------:R-:W-:Y:S02]  /*40b30*/  PRMT R27, R15, 0x7632, R27 ;  /* 0x000076320f1b7816 */ /* 0x000fe4000000001b */
[----:B----4-:R-:W-:Y:S02]  /*40b40*/  ISETP.LT.AND P5, PT, R10, c[0x0][0x17c], !P0 ;  /* 0x00005f000a007a0c */ /* 0x010fe400047a1270 */
[----:B------:R-:W2:Y:S01]  /*40b50*/  LDL.LU R10, [R1+0xf9c] ;  /* 0x000f9c00010a7983 */ /* 0x000ea20000300800 */
[----:B-----5:R-:W-:Y:S01]  /*40b60*/  ISETP.LT.AND P3, PT, R25, c[0x0][0x17c], !P0 ;  /* 0x00005f0019007a0c */ /* 0x020fe20004761270 */
[----:B------:R-:W-:-:S04]  /*40b70*/  IMAD R25, R28, 0x2, R24 ;  /* 0x000000021c197824 */ /* 0x000fc800078e0218 */
[----:B------:R-:W-:Y:S01]  /*40b80*/  IMAD R24, R28, 0x2, R25 ;  /* 0x000000021c187824 */ /* 0x000fe200078e0219 */
[----:B-1----:R-:W-:-:S04]  /*40b90*/  LEA R22, P6, R25, R0, 0x1 ;  /* 0x0000000019167211 */ /* 0x002fc800078c08ff */
[----:B------:R-:W-:Y:S02]  /*40ba0*/  LEA.HI.X.SX32 R23, R25, R2, 0x1, P6 ;  /* 0x0000000219177211 */ /* 0x000fe400030f0eff */
[----:B0-----:R-:W-:-:S04]  /*40bb0*/  LEA R20, P6, R24, R0, 0x1 ;  /* 0x0000000018147211 */ /* 0x001fc800078c08ff */
[----:B------:R-:W-:Y:S01]  /*40bc0*/  LEA.HI.X.SX32 R21, R24, R2, 0x1, P6 ;  /* 0x0000000218157211 */ /* 0x000fe200030f0eff */
[----:B------:R0:W-:Y:S01]  /*40bd0*/  @P2 STG.E.U16 [R22.64], R8 ;  /* 0x0000000816002986 */ /* 0x0001e2000c10150a */
[----:B------:R-:W-:-:S03]  /*40be0*/  ISETP.LT.AND P2, PT, R11, c[0x0][0x17c], !P0 ;  /* 0x00005f000b007a0c */ /* 0x000fc60004741270 */
[----:B------:R1:W-:Y:S04]  /*40bf0*/  @P4 STG.E.U16 [R20.64], R27 ;  /* 0x0000001b14004986 */ /* 0x0003e8000c10150a */
[----:B------:R-:W4:Y:S01]  /*40c00*/  LDL.LU R11, [R1+0xfa0] ;  /* 0x000fa000010b7983 */ /* 0x000f220000300800 */
[----:B---3--:R-:W-:-:S03]  /*40c10*/  ISETP.LT.AND P4, PT, R7, c[0x0][0x17c], !P0 ;  /* 0x00005f0007007a0c */ /* 0x008fc60004781270 */
[----:B------:R-:W3:Y:S01]  /*40c20*/  LDL.LU R7, [R1+0xfa4] ;  /* 0x000fa40001077983 */ /* 0x000ee20000300800 */
[----:B------:R-:W-:Y:S01]  /*40c30*/  IMAD R25, R28, 0x2, R24 ;  /* 0x000000021c197824 */ /* 0x000fe200078e0218 */
[----:B------:R-:W-:-:S04]  /*40c40*/  PRMT R26, R14, 0x7632, R26 ;  /* 0x000076320e1a7816 */ /* 0x000fc8000000001a */
[----:B0-----:R-:W-:Y:S01]  /*40c50*/  LEA R22, P6, R25, R0, 0x1 ;  /* 0x0000000019167211 */ /* 0x001fe200078c08ff */
[----:B------:R-:W-:-:S03]  /*40c60*/  IMAD R24, R28, 0x2, R25 ;  /* 0x000000021c187824 */ /* 0x000fc600078e0219 */
[----:B------:R-:W-:Y:S02]  /*40c70*/  LEA.HI.X.SX32 R23, R25, R2, 0x1, P6 ;  /* 0x0000000219177211 */ /* 0x000fe400030f0eff */
[----:B-1----:R-:W-:-:S03]  /*40c80*/  LEA R20, P6, R24, R0, 0x1 ;  /* 0x0000000018147211 */ /* 0x002fc600078c08ff */
[----:B------:R0:W-:Y:S01]  /*40c90*/  @P3 STG.E.U16 [R22.64], R26 ;  /* 0x0000001a16003986 */ /* 0x0001e2000c10150a */
[----:B------:R-:W-:Y:S02]  /*40ca0*/  LEA.HI.X.SX32 R21, R24, R2, 0x1, P6 ;  /* 0x0000000218157211 */ /* 0x000fe400030f0eff */
[----:B------:R-:W-:Y:S01]  /*40cb0*/  PRMT R25, R13, 0x7632, R25 ;  /* 0x000076320d197816 */ /* 0x000fe20000000019 */
[----:B0-----:R-:W-:-:S04]  /*40cc0*/  IMAD R23, R28, 0x2, R24 ;  /* 0x000000021c177824 */ /* 0x001fc800078e0218 */
[----:B------:R-:W-:Y:S01]  /*40cd0*/  IMAD R24, R28, 0x2, R23 ;  /* 0x000000021c187824 */ /* 0x000fe200078e0217 */
[----:B------:R-:W-:Y:S01]  /*40ce0*/  LEA R22, P6, R23, R0, 0x1 ;  /* 0x0000000017167211 */ /* 0x000fe200078c08ff */
[----:B------:R0:W-:Y:S01]  /*40cf0*/  @P1 STG.E.U16 [R20.64], R25 ;  /* 0x0000001914001986 */ /* 0x0001e2000c10150a */
[----:B------:R-:W-:Y:S02]  /*40d00*/  PRMT R26, R9, 0x7632, R26 ;  /* 0x00007632091a7816 */ /* 0x000fe4000000001a */
[----:B------:R-:W-:-:S05]  /*40d10*/  LEA.HI.X.SX32 R23, R23, R2, 0x1, P6 ;  /* 0x0000000217177211 */ /* 0x000fca00030f0eff */
[----:B------:R1:W-:Y:S01]  /*40d20*/  @P5 STG.E.U16 [R22.64], R26 ;  /* 0x0000001a16005986 */ /* 0x0003e2000c10150a */
[----:B0-----:R-:W-:Y:S01]  /*40d30*/  IMAD R25, R28, 0x2, R24 ;  /* 0x000000021c197824 */ /* 0x001fe200078e0218 */
[----:B------:R-:W-:-:S04]  /*40d40*/  LEA R20, P6, R24, R0, 0x1 ;  /* 0x0000000018147211 */ /* 0x000fc800078c08ff */
[----:B------:R-:W-:Y:S02]  /*40d50*/  LEA.HI.X.SX32 R21, R24, R2, 0x1, P6 ;  /* 0x0000000218157211 */ /* 0x000fe400030f0eff */
[----:B-1----:R-:W-:Y:S02]  /*40d60*/  LEA R22, P6, R25, R0, 0x1 ;  /* 0x0000000019167211 */ /* 0x002fe400078c08ff */
[----:B------:R-:W-:Y:S02]  /*40d70*/  PRMT R27, R12, 0x7632, R27 ;  /* 0x000076320c1b7816 */ /* 0x000fe4000000001b */
[----:B--2---:R-:W-:Y:S02]  /*40d80*/  ISETP.LT.AND P3, PT, R10, c[0x0][0x17c], !P0 ;  /* 0x00005f000a007a0c */ /* 0x004fe40004761270 */
[----:B------:R-:W-:Y:S01]  /*40d90*/  PRMT R26, R29, 0x7632, R26 ;  /* 0x000076321d1a7816 */ /* 0x000fe2000000001a */
[----:B------:R-:W2:Y:S01]  /*40da0*/  LDL.LU R10, [R1+0xfa8] ;  /* 0x000fa800010a7983 */ /* 0x000ea20000300800 */
[----:B------:R-:W-:-:S03]  /*40db0*/  LEA.HI.X.SX32 R23, R25, R2, 0x1, P6 ;  /* 0x0000000219177211 */ /* 0x000fc600030f0eff */
[----:B------:R-:W5:Y:S04]  /*40dc0*/  LDL.LU R9, [R1+0xfac] ;  /* 0x000fac0001097983 */ /* 0x000f680000300800 */
[----:B------:R-:W-:Y:S04]  /*40dd0*/  @P2 STG.E.U16 [R20.64], R27 ;  /* 0x0000001b14002986 */ /* 0x000fe8000c10150a */
[----:B------:R0:W-:Y:S02]  /*40de0*/  @P4 STG.E.U16 [R22.64], R26 ;  /* 0x0000001a16004986 */ /* 0x0001e4000c10150a */
[----:B0-----:R-:W-:-:S02]  /*40df0*/  PRMT R26, R4, 0x7632, R26 ;  /* 0x00007632041a7816 */ /* 0x001fc4000000001a */
[----:B----4-:R-:W-:Y:S02]  /*40e00*/  ISETP.LT.AND P1, PT, R11, c[0x0][0x17c], !P0 ;  /* 0x00005f000b007a0c */ /* 0x010fe40004721270 */
[----:B---3--:R-:W-:Y:S02]  /*40e10*/  ISETP.LT.AND P5, PT, R7, c[0x0][0x17c], !P0 ;  /* 0x00005f0007007a0c */ /* 0x008fe400047a1270 */
[----:B------:R-:W3:Y:S04]  /*40e20*/  LDL.LU R7, [R1+0xfb0] ;  /* 0x000fb00001077983 */ /* 0x000ee80000300800 */
[----:B------:R-:W4:Y:S04]  /*40e30*/  LDL.LU R11, [R1+0x30] ;  /* 0x00003000010b7983 */ /* 0x000f280000300800 */
[----:B------:R-:W2:Y:S04]  /*40e40*/  LDL.LU R15, [R1+0x40] ;  /* 0x00004000010f7983 */ /* 0x000ea80000300800 */
[----:B------:R-:W2:Y:S04]  /*40e50*/  LDL.LU R14, [R1+0x60] ;  /* 0x00006000010e7983 */ /* 0x000ea80000300800 */
[----:B------:R-:W2:Y:S01]  /*40e60*/  LDL.LU R4, [R1+0xfb4] ;  /* 0x000fb40001047983 */ /* 0x000ea20000300800 */
[----:B------:R-:W-:-:S04]  /*40e70*/  IMAD R24, R28, 0x2, R25 ;  /* 0x000000021c187824 */ /* 0x000fc800078e0219 */
[----:B------:R-:W-:Y:S01]  /*40e80*/  IMAD R23, R28, 0x2, R24 ;  /* 0x000000021c177824 */ /* 0x000fe200078e0218 */
[----:B------:R-:W-:-:S04]  /*40e90*/  LEA R20, P6, R24, R0, 0x1 ;  /* 0x0000000018147211 */ /* 0x000fc800078c08ff */
[----:B------:R-:W-:Y:S02]  /*40ea0*/  LEA.HI.X.SX32 R21, R24, R2, 0x1, P6 ;  /* 0x0000000218157211 */ /* 0x000fe400030f0eff */
[C---:B------:R-:W-:Y:S01]  /*40eb0*/  LEA R22, P6, R23.reuse, R0, 0x1 ;  /* 0x0000000017167211 */ /* 0x040fe200078c08ff */
[----:B------:R-:W-:Y:S01]  /*40ec0*/  IMAD R25, R28, 0x2, R23 ;  /* 0x000000021c197824 */ /* 0x000fe200078e0217 */
[----:B------:R-:W-:Y:S02]  /*40ed0*/  PRMT R24, R8, 0x7632, R24 ;  /* 0x0000763208187816 */ /* 0x000fe40000000018 */
[----:B------:R-:W-:Y:S01]  /*40ee0*/  LEA.HI.X.SX32 R23, R23, R2, 0x1, P6 ;  /* 0x0000000217177211 */ /* 0x000fe200030f0eff */
[----:B------:R0:W-:Y:S04]  /*40ef0*/  @P3 STG.E.U16 [R20.64], R26 ;  /* 0x0000001a14003986 */ /* 0x0001e8000c10150a */
[----:B------:R1:W-:Y:S01]  /*40f00*/  @P1 STG.E.U16 [R22.64], R24 ;  /* 0x0000001816001986 */ /* 0x0003e2000c10150a */
[----:B-----5:R-:W-:-:S03]  /*40f10*/  ISETP.LT.AND P4, PT, R9, c[0x0][0x17c], !P0 ;  /* 0x00005f0009007a0c */ /* 0x020fc60004781270 */
[----:B------:R-:W5:Y:S04]  /*40f20*/  LDL.LU R9, [R1+0xfb8] ;  /* 0x000fb80001097983 */ /* 0x000f680000300800 */
[----:B------:R-:W5:Y:S01]  /*40f30*/  LDL.LU R13, [R1+0x50] ;  /* 0x00005000010d7983 */ /* 0x000f620000300800 */
[----:B---3--:R-:W-:-:S03]  /*40f40*/  ISETP.LT.AND P3, PT, R7, c[0x0][0x17c], !P0 ;  /* 0x00005f0007007a0c */ /* 0x008fc60004761270 */
[----:B------:R-:W3:Y:S04]  /*40f50*/  LDL.LU R7, [R1+0xfbc] ;  /* 0x000fbc0001077983 */ /* 0x000ee80000300800 */
[----:B------:R-:W3:Y:S04]  /*40f60*/  LDL.LU R12, [R1+0x70] ;  /* 0x00007000010c7983 */ /* 0x000ee80000300800 */
[----:B------:R-:W3:Y:S01]  /*40f70*/  LDL.LU R8, [R1+0x80] ;  /* 0x0000800001087983 */ /* 0x000ee20000300800 */
[----:B--2---:R-:W-:-:S03]  /*40f80*/  ISETP.LT.AND P1, PT, R4, c[0x0][0x17c], !P0 ;  /* 0x00005f0004007a0c */ /* 0x004fc60004721270 */
[----:B------:R-:W2:Y:S01]  /*40f90*/  LDL.LU R4, [R1+0xfc0] ;  /* 0x000fc00001047983 */ /* 0x000ea20000300800 */
[----:B------:R-:W-:-:S03]  /*40fa0*/  ISETP.LT.AND P2, PT, R10, c[0x0][0x17c], !P0 ;  /* 0x00005f000a007a0c */ /* 0x000fc60004741270 */
[----:B------:R-:W2:Y:S04]  /*40fb0*/  LDL.LU R29, [R1+0x90] ;  /* 0x00009000011d7983 */ /* 0x000ea80000300800 */
[----:B------:R-:W2:Y:S01]  /*40fc0*/  LDL.LU R10, [R1+0xfc4] ;  /* 0x000fc400010a7983 */ /* 0x000ea20000300800 */
[----:B0-----:R-:W-:Y:S01]  /*40fd0*/  LEA R20, P6, R25, R0, 0x1 ;  /* 0x0000000019147211 */ /* 0x001fe200078c08ff */
[----:B------:R-:W-:-:S03]  /*40fe0*/  IMAD R26, R28, 0x2, R25 ;  /* 0x000000021c1a7824 */ /* 0x000fc600078e0219 */
[----:B------:R-:W-:Y:S01]  /*40ff0*/  LEA.HI.X.SX32 R21, R25, R2, 0x1, P6 ;  /* 0x0000000219157211 */ /* 0x000fe200030f0eff */
[----:B-1----:R-:W-:Y:S01]  /*41000*/  IMAD R24, R28, 0x2, R26 ;  /* 0x000000021c187824 */ /* 0x002fe200078e021a */
[----:B------:R-:W-:-:S03]  /*41010*/  LEA R22, P6, R26, R0, 0x1 ;  /* 0x000000001a167211 */ /* 0x000fc600078c08ff */
[----:B----4-:R0:W-:Y:S01]  /*41020*/  @P5 STG.E.U16 [R20.64], R11 ;  /* 0x0000000b14005986 */ /* 0x0101e2000c10150a */
[----:B------:R-:W-:Y:S02]  /*41030*/  LEA.HI.X.SX32 R23, R26, R2, 0x1, P6 ;  /* 0x000000021a177211 */ /* 0x000fe400030f0eff */
[----:B0-----:R-:W-:-:S04]  /*41040*/  LEA R20, P6, R24, R0, 0x1 ;  /* 0x0000000018147211 */ /* 0x001fc800078c08ff */
[----:B------:R-:W-:Y:S01]  /*41050*/  LEA.HI.X.SX32 R21, R24, R2, 0x1, P6 ;  /* 0x0000000218157211 */ /* 0x000fe200030f0eff */
[----:B------:R0:W-:Y:S04]  /*41060*/  @P2 STG.E.U16 [R22.64], R15 ;  /* 0x0000000f16002986 */ /* 0x0001e8000c10150a */
[----:B------:R1:W-:Y:S01]  /*41070*/  @P4 STG.E.U16 [R20.64], R14 ;  /* 0x0000000e14004986 */ /* 0x0003e2000c10150a */
[----:B-----5:R-:W-:-:S03]  /*41080*/  ISETP.LT.AND P5, PT, R9, c[0x0][0x17c], !P0 ;  /* 0x00005f0009007a0c */ /* 0x020fc600047a1270 */
[----:B------:R-:W4:Y:S01]  /*41090*/  LDL.LU R9, [R1+0x20] ;  /* 0x0000200001097983 */ /* 0x000f220000300800 */
[----:B---3--:R-:W-:-:S03]  /*410a0*/  ISETP.LT.AND P2, PT, R7, c[0x0][0x17c], !P0 ;  /* 0x00005f0007007a0c */ /* 0x008fc60004741270 */
[----:B------:R-:W3:Y:S01]  /*410b0*/  LDL.LU R7, [R1+0xfcc] ;  /* 0x000fcc0001077983 */ /* 0x000ee20000300800 */
[----:B--2---:R-:W-:-:S03]  /*410c0*/  ISETP.LT.AND P4, PT, R4, c[0x0][0x17c], !P0 ;  /* 0x00005f0004007a0c */ /* 0x004fc60004781270 */
[----:B------:R-:W2:Y:S01]  /*410d0*/  LDL.LU R4, [R1+0xfd0] ;  /* 0x000fd00001047983 */ /* 0x000ea20000300800 */
[----:B------:R-:W-:-:S04]  /*410e0*/  IMAD R25, R28, 0x2, R24 ;  /* 0x000000021c197824 */ /* 0x000fc800078e0218 */
[----:B------:R-:W-:Y:S01]  /*410f0*/  IMAD R24, R28, 0x2, R25 ;  /* 0x000000021c187824 */ /* 0x000fe200078e0219 */
[----:B0-----:R-:W-:-:S04]  /*41100*/  LEA R22, P6, R25, R0, 0x1 ;  /* 0x0000000019167211 */ /* 0x001fc800078c08ff */
[----:B------:R-:W-:Y:S02]  /*41110*/  LEA.HI.X.SX32 R23, R25, R2, 0x1, P6 ;  /* 0x0000000219177211 */ /* 0x000fe400030f0eff */
[----:B-1----:R-:W-:-:S04]  /*41120*/  LEA R20, P6, R24, R0, 0x1 ;  /* 0x0000000018147211 */ /* 0x002fc800078c08ff */
[----:B------:R-:W-:Y:S01]  /*41130*/  LEA.HI.X.SX32 R21, R24, R2, 0x1, P6 ;  /* 0x0000000218157211 */ /* 0x000fe200030f0eff */
[----:B------:R-:W-:Y:S01]  /*41140*/  @P3 STG.E.U16 [R22.64], R13 ;  /* 0x0000000d16003986 */ /* 0x000fe2000c10150a */
[----:B------:R-:W-:-:S03]  /*41150*/  ISETP.LT.AND P3, PT, R10, c[0x0][0x17c], !P0 ;  /* 0x00005f000a007a0c */ /* 0x000fc60004761270 */
[----:B------:R-:W5:Y:S04]  /*41160*/  LDL.LU R10, [R1+0xfd4] ;  /* 0x000fd400010a7983 */ /* 0x000f680000300800 */
[----:B------:R0:W-:Y:S01]  /*41170*/  @P1 STG.E.U16 [R20.64], R12 ;  /* 0x0000000c14001986 */ /* 0x0001e2000c10150a */
[----:B------:R-:W-:-:S03]  /*41180*/  IMAD R25, R28, 0x2, R24 ;  /* 0x000000021c197824 */ /* 0x000fc600078e0218 */
[----:B0-----:R-:W4:Y:S02]  /*41190*/  LDL.LU R21, [R1+0xfc8] ;  /* 0x000fc80001157983 */ /* 0x001f240000300800 */
[----:B------:R-:W-:Y:S01]  /*411a0*/  LEA R22, P6, R25, R0, 0x1 ;  /* 0x0000000019167211 */ /* 0x000fe200078c08ff */
[----:B------:R-:W-:-:S03]  /*411b0*/  IMAD R26, R28, 0x2, R25 ;  /* 0x000000021c1a7824 */ /* 0x000fc600078e0219 */
[----:B------:R-:W-:Y:S02]  /*411c0*/  LEA.HI.X.SX32 R23, R25, R2, 0x1, P6 ;  /* 0x0000000219177211 */ /* 0x000fe400030f0eff */
[----:B------:R-:W-:-:S04]  /*411d0*/  LEA R24, P6, R26, R0, 0x1 ;  /* 0x000000001a187211 */ /* 0x000fc800078c08ff */
[----:B------:R-:W-:Y:S01]  /*411e0*/  LEA.HI.X.SX32 R25, R26, R2, 0x1, P6 ;  /* 0x000000021a197211 */ /* 0x000fe200030f0eff */
[----:B------:R0:W-:Y:S04]  /*411f0*/  @P5 STG.E.U16 [R22.64], R8 ;  /* 0x0000000816005986 */ /* 0x0001e8000c10150a */
[----:B------:R1:W-:Y:S01]  /*41200*/  @P2 STG.E.U16 [R24.64], R29 ;  /* 0x0000001d18002986 */ /* 0x0003e2000c10150a */
[----:B---3--:R-:W-:-:S03]  /*41210*/  ISETP.LT.AND P5, PT, R7, c[0x0][0x17c], !P0 ;  /* 0x00005f0007007a0c */ /* 0x008fc600047a1270 */
[----:B------:R-:W3:Y:S01]  /*41220*/  LDL.LU R7, [R1+0xfd8] ;  /* 0x000fd80001077983 */ /* 0x000ee20000300800 */
[----:B--2---:R-:W-:-:S03]  /*41230*/  ISETP.LT.AND P2, PT, R4, c[0x0][0x17c], !P0 ;  /* 0x00005f0004007a0c */ /* 0x004fc60004741270 */
[----:B------:R-:W2:Y:S01]  /*41240*/  LDL.LU R4, [R1+0xfdc] ;  /* 0x000fdc0001047983 */ /* 0x000ea20000300800 */
[----:B----4-:R-:W-:Y:S01]  /*41250*/  ISETP.LT.AND P1, PT, R21, c[0x0][0x17c], !P0 ;  /* 0x00005f0015007a0c */ /* 0x010fe20004721270 */
[----:B------:R-:W-:-:S04]  /*41260*/  IMAD R21, R28, 0x2, R26 ;  /* 0x000000021c157824 */ /* 0x000fc800078e021a */
[----:B0-----:R-:W-:Y:S01]  /*41270*/  IMAD R23, R28, 0x2, R21 ;  /* 0x000000021c177824 */ /* 0x001fe200078e0215 */
[----:B------:R-:W-:-:S03]  /*41280*/  LEA R20, P6, R21, R0, 0x1 ;  /* 0x0000000015147211 */ /* 0x000fc600078c08ff */
[----:B-1----:R-:W-:Y:S01]  /*41290*/  IMAD R25, R28, 0x2, R23 ;  /* 0x000000021c197824 */ /* 0x002fe200078e0217 */
[----:B------:R-:W-:Y:S02]  /*412a0*/  LEA.HI.X.SX32 R21, R21, R2, 0x1, P6 ;  /* 0x0000000215157211 */ /* 0x000fe400030f0eff */
[----:B------:R-:W-:-:S04]  /*412b0*/  LEA R22, P6, R23, R0, 0x1 ;  /* 0x0000000017167211 */ /* 0x000fc800078c08ff */
[----:B------:R-:W-:Y:S02]  /*412c0*/  LEA.HI.X.SX32 R23, R23, R2, 0x1, P6 ;  /* 0x0000000217177211 */ /* 0x000fe400030f0eff */
[----:B------:R-:W-:Y:S01]  /*412d0*/  LEA R24, P6, R25, R0, 0x1 ;  /* 0x0000000019187211 */ /* 0x000fe200078c08ff */
[----:B------:R0:W-:Y:S01]  /*412e0*/  @P4 STG.E.U16 [R20.64], R9 ;  /* 0x0000000914004986 */ /* 0x0001e2000c10150a */
[----:B------:R-:W-:Y:S02]  /*412f0*/  PRMT R26, R11, 0x7632, R26 ;  /* 0x000076320b1a7816 */ /* 0x000fe4000000001a */
[----:B-----5:R-:W-:Y:S01]  /*41300*/  ISETP.LT.AND P4, PT, R10, c[0x0][0x17c], !P0 ;  /* 0x00005f000a007a0c */ /* 0x020fe20004781270 */
[----:B------:R-:W4:Y:S01]  /*41310*/  LDL.LU R11, [R1+0xfe0] ;  /* 0x000fe000010b7983 */ /* 0x000f220000300800 */
[----:B0-----:R-:W-:Y:S01]  /*41320*/  IMAD R20, R28, 0x2, R25 ;  /* 0x000000021c147824 */ /* 0x001fe200078e0219 */
[----:B------:R-:W-:Y:S02]  /*41330*/  PRMT R21, R15, 0x7632, R21 ;  /* 0x000076320f157816 */ /* 0x000fe40000000015 */
[----:B------:R0:W-:Y:S01]  /*41340*/  @P3 STG.E.U16 [R22.64], R26 ;  /* 0x0000001a16003986 */ /* 0x0001e2000c10150a */
[----:B------:R-:W-:-:S03]  /*41350*/  LEA.HI.X.SX32 R25, R25, R2, 0x1, P6 ;  /* 0x0000000219197211 */ /* 0x000fc600030f0eff */
[----:B------:R-:W5:Y:S04]  /*41360*/  LDL.LU R10, [R1+0xfe4] ;  /* 0x000fe400010a7983 */ /* 0x000f680000300800 */
[----:B------:R1:W-:Y:S01]  /*41370*/  @P1 STG.E.U16 [R24.64], R21 ;  /* 0x0000001518001986 */ /* 0x0003e2000c10150a */
[----:B---3--:R-:W-:-:S03]  /*41380*/  ISETP.LT.AND P3, PT, R7, c[0x0][0x17c], !P0 ;  /* 0x00005f0007007a0c */ /* 0x008fc60004761270 */
[----:B------:R-:W3:Y:S01]  /*41390*/  LDL.LU R7, [R1+0xfe8] ;  /* 0x000fe80001077983 */ /* 0x000ee20000300800 */
[----:B--2---:R-:W-:-:S03]  /*413a0*/  ISETP.LT.AND P1, PT, R4, c[0x0][0x17c], !P0 ;  /* 0x00005f0004007a0c */ /* 0x004fc60004721270 */
[----:B------:R-:W2:Y:S01]  /*413b0*/  LDL.LU R4, [R1+0xfec] ;  /* 0x000fec0001047983 */ /* 0x000ea20000300800 */
[----:B0-----:R-:W-:Y:S01]  /*413c0*/  LEA R22, P6, R20, R0, 0x1 ;  /* 0x0000000014167211 */ /* 0x001fe200078c08ff */
[----:B-1----:R-:W-:Y:S01]  /*413d0*/  IMAD R21, R28, 0x2, R20 ;  /* 0x000000021c157824 */ /* 0x002fe200078e0214 */
[----:B------:R-:W-:Y:S02]  /*413e0*/  PRMT R25, R14, 0x7632, R25 ;  /* 0x000076320e197816 */ /* 0x000fe40000000019 */
[----:B------:R-:W-:Y:S01]  /*413f0*/  LEA.HI.X.SX32 R23, R20, R2, 0x1, P6 ;  /* 0x0000000214177211 */ /* 0x000fe200030f0eff */
        /* <DEDUP_REMOVED lines=12> */
[----:B0-----:R-:W-:Y:S01]  /*414c0*/  PRMT R25, R8, 0x7632, R25 ;  /* 0x0000763208197816 */ /* 0x001fe20000000019 */
[----:B-1----:R-:W-:Y:S01]  /*414d0*/  IMAD R22, R28, 0x2, R21 ;  /* 0x000000021c167824 */ /* 0x002fe200078e0215 */
[----:B------:R-:W-:-:S05]  /*414e0*/  LEA.HI.X.SX32 R21, R21, R2, 0x1, P6 ;  /* 0x0000000215157211 */ /* 0x000fca00030f0eff */
[----:B------:R0:W-:Y:S01]  /*414f0*/  @P3 STG.E.U16 [R20.64], R25 ;  /* 0x0000001914003986 */ /* 0x0001e2000c10150a */
[----:B----4-:R-:W-:-:S03]  /*41500*/  ISETP.LT.AND P5, PT, R11, c[0x0][0x17c], !P0 ;  /* 0x00005f000b007a0c */ /* 0x010fc600047a1270 */
[----:B------:R-:W4:Y:S04]  /*41510*/  LDL.LU R11, [R1+0x34] ;  /* 0x00003400010b7983 */ /* 0x000f280000300800 */
[----:B------:R-:W4:Y:S04]  /*41520*/  LDL.LU R15, [R1+0x44] ;  /* 0x00004400010f7983 */ /* 0x000f280000300800 */
[----:B------:R-:W4:Y:S01]  /*41530*/  LDL.LU R8, [R1+0xff4] ;  /* 0x000ff40001087983 */ /* 0x000f220000300800 */
[----:B--2---:R-:W-:-:S03]  /*41540*/  ISETP.LT.AND P3, PT, R4, c[0x0][0x17c], !P0 ;  /* 0x00005f0004007a0c */ /* 0x004fc60004761270 */
[----:B------:R-:W2:Y:S01]  /*41550*/  LDL.LU R4, [R1+0xff0] ;  /* 0x000ff00001047983 */ /* 0x000ea20000300800 */
[----:B------:R-:W-:Y:S01]  /*41560*/  IMAD R23, R28, 0x2, R22 ;  /* 0x000000021c177824 */ /* 0x000fe200078e0216 */
[C---:B------:R-:W-:Y:S02]  /*41570*/  LEA R24, P6, R22.reuse, R0, 0x1 ;  /* 0x0000000016187211 */ /* 0x040fe400078c08ff */
[----:B------:R-:W-:Y:S01]  /*41580*/  PRMT R26, R29, 0x7632, R26 ;  /* 0x000076321d1a7816 */ /* 0x000fe2000000001a */
[----:B------:R-:W2:Y:S01]  /*41590*/  LDL.LU R14, [R1+0x64] ;  /* 0x00006400010e7983 */ /* 0x000ea20000300800 */
[----:B0-----:R-:W-:Y:S01]  /*415a0*/  LEA.HI.X.SX32 R25, R22, R2, 0x1, P6 ;  /* 0x0000000216197211 */ /* 0x001fe200030f0eff */
[----:B------:R-:W-:Y:S01]  /*415b0*/  IMAD R21, R28, 0x2, R23 ;  /* 0x000000021c157824 */ /* 0x000fe200078e0217 */
[----:B------:R-:W-:Y:S01]  /*415c0*/  LEA R22, P6, R23, R0, 0x1 ;  /* 0x0000000017167211 */ /* 0x000fe200078c08ff */
[----:B------:R-:W2:Y:S01]  /*415d0*/  LDL.LU R13, [R1+0x54] ;  /* 0x00005400010d7983 */ /* 0x000ea20000300800 */
[----:B------:R-:W-:-:S02]  /*415e0*/  PRMT R20, R9, 0x7632, R20 ;  /* 0x0000763209147816 */ /* 0x000fc40000000014 */
[----:B------:R-:W-:Y:S01]  /*415f0*/  LEA.HI.X.SX32 R23, R23, R2, 0x1, P6 ;  /* 0x0000000217177211 */ /* 0x000fe200030f0eff */
[----:B------:R0:W-:Y:S01]  /*41600*/  @P1 STG.E.U16 [R24.64], R26 ;  /* 0x0000001a18001986 */ /* 0x0001e2000c10150a */
[----:B---3--:R-:W-:-:S03]  /*41610*/  ISETP.LT.AND P4, PT, R7, c[0x0][0x17c], !P0 ;  /* 0x00005f0007007a0c */ /* 0x008fc60004781270 */
[----:B------:R-:W3:Y:S01]  /*41620*/  LDL.LU R7, [R1+0xff8] ;  /* 0x000ff80001077983 */ /* 0x000ee20000300800 */
[----:B-----5:R-:W-:-:S03]  /*41630*/  ISETP.LT.AND P2, PT, R10, c[0x0][0x17c], !P0 ;  /* 0x00005f000a007a0c */ /* 0x020fc60004741270 */
[----:B------:R-:W5:Y:S01]  /*41640*/  LDL.LU R12, [R1+0x74] ;  /* 0x00007400010c7983 */ /* 0x000f620000300800 */
[----:B0-----:R-:W-:Y:S01]  /*41650*/  IMAD R26, R28, 0x2, R21 ;  /* 0x000000021c1a7824 */ /* 0x001fe200078e0215 */
[C---:B------:R-:W-:Y:S02]  /*41660*/  LEA R24, P1, R21.reuse, R0, 0x1 ;  /* 0x0000000015187211 */ /* 0x040fe400078208ff */
[----:B------:R0:W-:Y:S02]  /*41670*/  @P5 STG.E.U16 [R22.64], R20 ;  /* 0x0000001416005986 */ /* 0x0001e4000c10150a */
[----:B------:R-:W-:Y:S02]  /*41680*/  LEA.HI.X.SX32 R25, R21, R2, 0x1, P1 ;  /* 0x0000000215197211 */ /* 0x000fe400008f0eff */
[----:B------:R-:W3:Y:S04]  /*41690*/  LDL.LU R29, [R1+0x84] ;  /* 0x00008400011d7983 */ /* 0x000ee80000300800 */
[----:B------:R-:W3:Y:S01]  /*416a0*/  LDL.LU R10, [R1+0x1004] ;  /* 0x00100400010a7983 */ /* 0x000ee20000300800 */
[----:B0-----:R-:W-:Y:S01]  /*416b0*/  LEA R20, P6, R26, R0, 0x1 ;  /* 0x000000001a147211 */ /* 0x001fe200078c08ff */
[----:B------:R-:W-:-:S03]  /*416c0*/  IMAD R22, R28, 0x2, R26 ;  /* 0x000000021c167824 */ /* 0x000fc600078e021a */
[----:B------:R-:W-:Y:S02]  /*416d0*/  LEA.HI.X.SX32 R21, R26, R2, 0x1, P6 ;  /* 0x000000021a157211 */ /* 0x000fe400030f0eff */
[----:B----4-:R-:W-:Y:S02]  /*416e0*/  ISETP.LT.AND P5, PT, R8, c[0x0][0x17c], !P0 ;  /* 0x00005f0008007a0c */ /* 0x010fe400047a1270 */
[----:B--2---:R-:W-:Y:S02]  /*416f0*/  ISETP.LT.AND P1, PT, R4, c[0x0][0x17c], !P0 ;  /* 0x00005f0004007a0c */ /* 0x004fe40004721270 */
[----:B------:R-:W2:Y:S04]  /*41700*/  LDL.LU R4, [R1+0x1000] ;  /* 0x0010000001047983 */ /* 0x000ea80000300800 */
[----:B------:R-:W4:Y:S04]  /*41710*/  LDL.LU R9, [R1+0x94] ;  /* 0x0000940001097983 */ /* 0x000f280000300800 */
[----:B------:R-:W4:Y:S04]  /*41720*/  LDL.LU R8, [R1+0x24] ;  /* 0x0000240001087983 */ /* 0x000f280000300800 */
[----:B------:R-:W4:Y:S01]  /*41730*/  LDL.LU R26, [R1+0xffc] ;  /* 0x000ffc00011a7983 */ /* 0x000f220000300800 */
[----:B------:R-:W-:-:S03]  /*41740*/  IMAD R23, R28, 0x2, R22 ;  /* 0x000000021c177824 */ /* 0x000fc600078e0216 */
[----:B------:R0:W-:Y:S04]  /*41750*/  @P2 STG.E.U16 [R24.64], R11 ;  /* 0x0000000b18002986 */ /* 0x0001e8000c10150a */
[----:B------:R1:W-:Y:S01]  /*41760*/  @P4 STG.E.U16 [R20.64], R15 ;  /* 0x0000000f14004986 */ /* 0x0003e2000c10150a */
[----:B0-----:R-:W-:-:S04]  /*41770*/  LEA R24, P2, R22, R0, 0x1 ;  /* 0x0000000016187211 */ /* 0x001fc800078408ff */
[----:B------:R-:W-:Y:S01]  /*41780*/  LEA.HI.X.SX32 R25, R22, R2, 0x1, P2 ;  /* 0x0000000216197211 */ /* 0x000fe200010f0eff */
[----:B------:R-:W-:Y:S01]  /*41790*/  IMAD R22, R28, 0x2, R23 ;  /* 0x000000021c167824 */ /* 0x000fe200078e0217 */
[----:B-1----:R-:W-:-:S03]  /*417a0*/  LEA R20, P6, R23, R0, 0x1 ;  /* 0x0000000017147211 */ /* 0x002fc600078c08ff */
[----:B------:R0:W-:Y:S01]  /*417b0*/  @P3 STG.E.U16 [R24.64], R14 ;  /* 0x0000000e18003986 */ /* 0x0001e2000c10150a */
[----:B------:R-:W-:Y:S02]  /*417c0*/  LEA.HI.X.SX32 R21, R23, R2, 0x1, P6 ;  /* 0x0000000217157211 */ /* 0x000fe400030f0eff */
[----:B---3--:R-:W-:Y:S02]  /*417d0*/  ISETP.LT.AND P4, PT, R7, c[0x0][0x17c], !P0 ;  /* 0x00005f0007007a0c */ /* 0x008fe40004781270 */
[----:B------:R-:W3:Y:S01]  /*417e0*/  LDL.LU R7, [R1+0x100c] ;  /* 0x00100c0001077983 */ /* 0x000ee20000300800 */
[----:B0-----:R-:W-:-:S03]  /*417f0*/  LEA R24, P3, R22, R0, 0x1 ;  /* 0x0000000016187211 */ /* 0x001fc600078608ff */
[----:B------:R0:W-:Y:S01]  /*41800*/  @P5 STG.E.U16 [R20.64], R13 ;  /* 0x0000000d14005986 */ /* 0x0001e2000c10150a */
[----:B------:R-:W-:Y:S02]  /*41810*/  LEA.HI.X.SX32 R25, R22, R2, 0x1, P3 ;  /* 0x0000000216197211 */ /* 0x000fe400018f0eff */
[----:B------:R-:W-:Y:S02]  /*41820*/  ISETP.LT.AND P3, PT, R10, c[0x0][0x17c], !P0 ;  /* 0x00005f000a007a0c */ /* 0x000fe40004761270 */
[----:B--2---:R-:W-:Y:S02]  /*41830*/  ISETP.LT.AND P5, PT, R4, c[0x0][0x17c], !P0 ;  /* 0x00005f0004007a0c */ /* 0x004fe400047a1270 */
[----:B----4-:R-:W-:Y:S02]  /*41840*/  ISETP.LT.AND P2, PT, R26, c[0x0][0x17c], !P0 ;  /* 0x00005f001a007a0c */ /* 0x010fe40004741270 */
[----:B------:R-:W2:Y:S04]  /*41850*/  LDL.LU R26, [R1+0x1008] ;  /* 0x00100800011a7983 */ /* 0x000ea80000300800 */
[----:B------:R-:W4:Y:S04]  /*41860*/  LDL.LU R10, [R1+0x1010] ;  /* 0x00101000010a7983 */ /* 0x000f280000300800 */
[----:B------:R-:W2:Y:S01]  /*41870*/  LDL.LU R4, [R1+0x1014] ;  /* 0x0010140001047983 */ /* 0x000ea20000300800 */
[----:B------:R-:W-:-:S04]  /*41880*/  IMAD R23, R28, 0x2, R22 ;  /* 0x000000021c177824 */ /* 0x000fc800078e0216 */
[C---:B------:R-:W-:Y:S01]  /*41890*/  IMAD R22, R28.reuse, 0x2, R23 ;  /* 0x000000021c167824 */ /* 0x040fe200078e0217 */
[C---:B0-----:R-:W-:Y:S01]  /*418a0*/  LEA R20, P6, R23.reuse, R0, 0x1 ;  /* 0x0000000017147211 */ /* 0x041fe200078c08ff */
[----:B-----5:R0:W-:Y:S03]  /*418b0*/  @P1 STG.E.U16 [R24.64], R12 ;  /* 0x0000000c18001986 */ /* 0x0201e6000c10150a */
[----:B------:R-:W-:Y:S01]  /*418c0*/  LEA.HI.X.SX32 R21, R23, R2, 0x1, P6 ;  /* 0x0000000217157211 */ /* 0x000fe200030f0eff */
[----:B------:R-:W-:-:S04]  /*418d0*/  IMAD R23, R28, 0x2, R22 ;  /* 0x000000021c177824 */ /* 0x000fc800078e0216 */
[----:B------:R1:W-:Y:S01]  /*418e0*/  @P2 STG.E.U16 [R20.64], R29 ;  /* 0x0000001d14002986 */ /* 0x0003e2000c10150a */
[----:B0-----:R-:W-:-:S04]  /*418f0*/  LEA R24, P1, R22, R0, 0x1 ;  /* 0x0000000016187211 */ /* 0x001fc800078208ff */
[----:B------:R-:W-:Y:S02]  /*41900*/  LEA.HI.X.SX32 R25, R22, R2, 0x1, P1 ;  /* 0x0000000216197211 */ /* 0x000fe400008f0eff */
[----:B-1----:R-:W-:-:S03]  /*41910*/  LEA R20, P6, R23, R0, 0x1 ;  /* 0x0000000017147211 */ /* 0x002fc600078c08ff */
[----:B------:R0:W-:Y:S01]  /*41920*/  @P4 STG.E.U16 [R24.64], R9 ;  /* 0x0000000918004986 */ /* 0x0001e2000c10150a */
[----:B---3--:R-:W-:Y:S02]  /*41930*/  ISETP.LT.AND P1, PT, R7, c[0x0][0x17c], !P0 ;  /* 0x00005f0007007a0c */ /* 0x008fe40004721270 */
[----:B------:R-:W-:Y:S01]  /*41940*/  LEA.HI.X.SX32 R21, R23, R2, 0x1, P6 ;  /* 0x0000000217157211 */ /* 0x000fe200030f0eff */
[----:B------:R-:W3:Y:S04]  /*41950*/  LDL.LU R7, [R1+0x1018] ;  /* 0x0010180001077983 */ /* 0x000ee80000300800 */
[----:B------:R1:W-:Y:S01]  /*41960*/  @P3 STG.E.U16 [R20.64], R8 ;  /* 0x0000000814003986 */ /* 0x0003e2000c10150a */
[----:B----4-:R-:W-:-:S03]  /*41970*/  ISETP.LT.AND P4, PT, R10, c[0x0][0x17c], !P0 ;  /* 0x00005f000a007a0c */ /* 0x010fc60004781270 */
[----:B------:R-:W4:Y:S01]  /*41980*/  LDL.LU R10, [R1+0x101c] ;  /* 0x00101c00010a7983 */ /* 0x000f220000300800 */
[----:B--2---:R-:W-:-:S03]  /*41990*/  ISETP.LT.AND P3, PT, R4, c[0x0][0x17c], !P0 ;  /* 0x00005f0004007a0c */ /* 0x004fc60004761270 */
[----:B------:R-:W2:Y:S01]  /*419a0*/  LDL.LU R4, [R1+0x1020] ;  /* 0x0010200001047983 */ /* 0x000ea20000300800 */
[----:B------:R-:W-:Y:S01]  /*419b0*/  ISETP.LT.AND P2, PT, R26, c[0x0][0x17c], !P0 ;  /* 0x00005f001a007a0c */ /* 0x000fe20004741270 */
[----:B------:R-:W-:Y:S01]  /*419c0*/  IMAD R26, R28, 0x2, R23 ;  /* 0x000000021c1a7824 */ /* 0x000fe200078e0217 */
[----:B0-----:R-:W-:-:S03]  /*419d0*/  PRMT R25, R11, 0x7632, R25 ;  /* 0x000076320b197816 */ /* 0x001fc60000000019 */
[----:B-1----:R-:W-:Y:S01]  /*419e0*/  IMAD R21, R28, 0x2, R26 ;  /* 0x000000021c157824 */ /* 0x002fe200078e021a */
[----:B------:R-:W-:-:S04]  /*419f0*/  LEA R22, P6, R26, R0, 0x1 ;  /* 0x000000001a167211 */ /* 0x000fc800078c08ff */
[----:B------:R-:W-:Y:S01]  /*41a00*/  LEA.HI.X.SX32 R23, R26, R2, 0x1, P6 ;  /* 0x000000021a177211 */ /* 0x000fe200030f0eff */
[----:B------:R-:W-:Y:S01]  /*41a10*/  IMAD R20, R28, 0x2, R21 ;  /* 0x000000021c147824 */ /* 0x000fe200078e0215 */
[----:B------:R-:W-:-:S03]  /*41a20*/  LEA R24, P6, R21, R0, 0x1 ;  /* 0x0000000015187211 */ /* 0x000fc600078c08ff */
[----:B------:R0:W-:Y:S01]  /*41a30*/  @P5 STG.E.U16 [R22.64], R25 ;  /* 0x0000001916005986 */ /* 0x0001e2000c10150a */
[----:B------:R-:W-:Y:S02]  /*41a40*/  PRMT R27, R15, 0x7632, R27 ;  /* 0x000076320f1b7816 */ /* 0x000fe4000000001b */
[----:B0-----:R-:W-:Y:S02]  /*41a50*/  LEA.HI.X.SX32 R25, R21, R2, 0x1, P6 ;  /* 0x0000000215197211 */ /* 0x001fe400030f0eff */
[----:B------:R-:W-:Y:S02]  /*41a60*/  LEA R22, P6, R20, R0, 0x1 ;  /* 0x0000000014167211 */ /* 0x000fe400078c08ff */
[----:B------:R-:W-:Y:S02]  /*41a70*/  PRMT R21, R14, 0x7632, R21 ;  /* 0x000076320e157816 */ /* 0x000fe40000000015 */
[----:B------:R-:W-:Y:S01]  /*41a80*/  LEA.HI.X.SX32 R23, R20, R2, 0x1, P6 ;  /* 0x0000000214177211 */ /* 0x000fe200030f0eff */
[----:B------:R0:W-:Y:S01]  /*41a90*/  @P1 STG.E.U16 [R24.64], R27 ;  /* 0x0000001b18001986 */ /* 0x0001e2000c10150a */
[----:B---3--:R-:W-:-:S03]  /*41aa0*/  ISETP.LT.AND P5, PT, R7, c[0x0][0x17c], !P0 ;  /* 0x00005f0007007a0c */ /* 0x008fc600047a1270 */
[----:B------:R-:W3:Y:S04]  /*41ab0*/  LDL.LU R7, [R1+0x1024] ;  /* 0x0010240001077983 */ /* 0x000ee80000300800 */
[----:B------:R1:W-:Y:S01]  /*41ac0*/  @P2 STG.E.U16 [R22.64], R21 ;  /* 0x0000001516002986 */ /* 0x0003e2000c10150a */
[----:B----4-:R-:W-:-:S03]  /*41ad0*/  ISETP.LT.AND P1, PT, R10, c[0x0][0x17c], !P0 ;  /* 0x00005f000a007a0c */ /* 0x010fc60004721270 */
[----:B------:R-:W4:Y:S01]  /*41ae0*/  LDL.LU R10, [R1+0x1028] ;  /* 0x00102800010a7983 */ /* 0x000f220000300800 */
[----:B--2---:R-:W-:-:S03]  /*41af0*/  ISETP.LT.AND P2, PT, R4, c[0x0][0x17c], !P0 ;  /* 0x00005f0004007a0c */ /* 0x004fc60004741270 */
[----:B------:R-:W2:Y:S01]  /*41b00*/  LDL.LU R4, [R1+0x102c] ;  /* 0x00102c0001047983 */ /* 0x000ea20000300800 */
        /* <DEDUP_REMOVED lines=8> */
[----:B------:R-:W-:-:S03]  /*41b90*/  PRMT R26, R12, 0x7632, R26 ;  /* 0x000076320c1a7816 */ /* 0x000fc6000000001a */
[----:B------:R-:W5:Y:S01]  /*41ba0*/  LDL.LU R12, [R1+0x1030] ;  /* 0x00103000010c7983 */ /* 0x000f620000300800 */
[----:B0-----:R-:W-:Y:S01]  /*41bb0*/  LEA.HI.X.SX32 R25, R22, R2, 0x1, P6 ;  /* 0x0000000216197211 */ /* 0x001fe200030f0eff */
[----:B------:R-:W-:Y:S01]  /*41bc0*/  IMAD R21, R28, 0x2, R23 ;  /* 0x000000021c157824 */ /* 0x000fe200078e0217 */
[----:B------:R-:W-:Y:S02]  /*41bd0*/  LEA R22, P6, R23, R0, 0x1 ;  /* 0x0000000017167211 */ /* 0x000fe400078c08ff */
[----:B------:R-:W-:Y:S01]  /*41be0*/  PRMT R20, R29, 0x7632, R20 ;  /* 0x000076321d147816 */ /* 0x000fe20000000014 */
[----:B------:R0:W-:Y:S01]  /*41bf0*/  @P3 STG.E.U16 [R24.64], R26 ;  /* 0x0000001a18003986 */ /* 0x0001e2000c10150a */
[----:B------:R-:W-:-:S05]  /*41c00*/  LEA.HI.X.SX32 R23, R23, R2, 0x1, P6 ;  /* 0x0000000217177211 */ /* 0x000fca00030f0eff */
[----:B------:R1:W-:Y:S01]  /*41c10*/  @P5 STG.E.U16 [R22.64], R20 ;  /* 0x0000001416005986 */ /* 0x0003e2000c10150a */
[----:B0-----:R-:W-:Y:S02]  /*41c20*/  LEA R24, P6, R21, R0, 0x1 ;  /* 0x0000000015187211 */ /* 0x001fe400078c08ff */
[----:B---3--:R-:W-:Y:S02]  /*41c30*/  ISETP.LT.AND P4, PT, R7, c[0x0][0x17c], !P0 ;  /* 0x00005f0007007a0c */ /* 0x008fe40004781270 */
[----:B------:R-:W-:Y:S01]  /*41c40*/  LEA.HI.X.SX32 R25, R21, R2, 0x1, P6 ;  /* 0x0000000215197211 */ /* 0x000fe200030f0eff */
[----:B------:R-:W3:Y:S01]  /*41c50*/  LDL.LU R7, [R1+0x38] ;  /* 0x0000380001077983 */ /* 0x000ee20000300800 */
[--C-:B-1----:R-:W-:Y:S01]  /*41c60*/  IMAD R22, R28, 0x2, R21.reuse ;  /* 0x000000021c167824 */ /* 0x102fe200078e0215 */
[----:B------:R-:W-:Y:S02]  /*41c70*/  PRMT R21, R9, 0x7632, R21 ;  /* 0x0000763209157816 */ /* 0x000fe40000000015 */
[----:B------:R-:W3:Y:S04]  /*41c80*/  LDL.LU R11, [R1+0x48] ;  /* 0x00004800010b7983 */ /* 0x000ee80000300800 */
[----:B------:R0:W-:Y:S02]  /*41c90*/  @P1 STG.E.U16 [R24.64], R21 ;  /* 0x0000001518001986 */ /* 0x0001e4000c10150a */
[----:B0-----:R-:W-:-:S02]  /*41ca0*/  PRMT R25, R8, 0x7632, R25 ;  /* 0x0000763208197816 */ /* 0x001fc40000000019 */
[----:B----4-:R-:W-:Y:S02]  /*41cb0*/  ISETP.LT.AND P3, PT, R10, c[0x0][0x17c], !P0 ;  /* 0x00005f000a007a0c */ /* 0x010fe40004761270 */
[----:B------:R-:W4:Y:S01]  /*41cc0*/  LDL.LU R10, [R1+0x68] ;  /* 0x00006800010a7983 */ /* 0x000f220000300800 */
[----:B--2---:R-:W-:-:S03]  /*41cd0*/  ISETP.LT.AND P5, PT, R4, c[0x0][0x17c], !P0 ;  /* 0x00005f0004007a0c */ /* 0x004fc600047a1270 */
[----:B------:R-:W2:Y:S04]  /*41ce0*/  LDL.LU R9, [R1+0x1034] ;  /* 0x0010340001097983 */ /* 0x000ea80000300800 */
[----:B------:R-:W2:Y:S04]  /*41cf0*/  LDL.LU R4, [R1+0x58] ;  /* 0x0000580001047983 */ /* 0x000ea80000300800 */
[----:B------:R-:W2:Y:S01]  /*41d00*/  LDL.LU R8, [R1+0x1038] ;  /* 0x0010380001087983 */ /* 0x000ea20000300800 */
[----:B------:R-:W-:Y:S01]  /*41d10*/  LEA R20, P6, R22, R0, 0x1 ;  /* 0x0000000016147211 */ /* 0x000fe200078c08ff */
[----:B------:R-:W-:-:S02]  /*41d20*/  IMAD R23, R28, 0x2, R22 ;  /* 0x000000021c177824 */ /* 0x000fc400078e0216 */
[----:B------:R-:W4:Y:S01]  /*41d30*/  LDL.LU R15, [R1+0x103c] ;  /* 0x00103c00010f7983 */ /* 0x000f220000300800 */
[----:B------:R-:W-:Y:S02]  /*41d40*/  LEA.HI.X.SX32 R21, R22, R2, 0x1, P6 ;  /* 0x0000000216157211 */ /* 0x000fe400030f0eff */
[C---:B------:R-:W-:Y:S01]  /*41d50*/  LEA R22, P6, R23.reuse, R0, 0x1 ;  /* 0x0000000017167211 */ /* 0x040fe200078c08ff */
[----:B------:R-:W-:Y:S01]  /*41d60*/  IMAD R24, R28, 0x2, R23 ;  /* 0x000000021c187824 */ /* 0x000fe200078e0217 */
[----:B-----5:R-:W-:Y:S01]  /*41d70*/  ISETP.LT.AND P1, PT, R12, c[0x0][0x17c], !P0 ;  /* 0x00005f000c007a0c */ /* 0x020fe20004721270 */
[----:B------:R-:W5:Y:S01]  /*41d80*/  LDL.LU R29, [R1+0x78] ;  /* 0x00007800011d7983 */ /* 0x000f620000300800 */
[----:B------:R-:W-:-:S03]  /*41d90*/  LEA.HI.X.SX32 R23, R23, R2, 0x1, P6 ;  /* 0x0000000217177211 */ /* 0x000fc600030f0eff */
[----:B------:R-:W4:Y:S04]  /*41da0*/  LDL.LU R12, [R1+0x88] ;  /* 0x00008800010c7983 */ /* 0x000f280000300800 */
[----:B------:R0:W-:Y:S04]  /*41db0*/  @P2 STG.E.U16 [R20.64], R25 ;  /* 0x0000001914002986 */ /* 0x0001e8000c10150a */
[----:B------:R-:W5:Y:S04]  /*41dc0*/  LDL.LU R13, [R1+0x1040] ;  /* 0x00104000010d7983 */ /* 0x000f680000300800 */
[----:B------:R-:W5:Y:S04]  /*41dd0*/  LDL.LU R14, [R1+0x98] ;  /* 0x00009800010e7983 */ /* 0x000f680000300800 */
[----:B---3--:R1:W-:Y:S01]  /*41de0*/  @P4 STG.E.U16 [R22.64], R7 ;  /* 0x0000000716004986 */ /* 0x0083e2000c10150a */
[----:B--2---:R-:W-:-:S03]  /*41df0*/  ISETP.LT.AND P4, PT, R8, c[0x0][0x17c], !P0 ;  /* 0x00005f0008007a0c */ /* 0x004fc60004781270 */
[----:B------:R-:W2:Y:S01]  /*41e00*/  LDL.LU R8, [R1+0x1044] ;  /* 0x0010440001087983 */ /* 0x000ea20000300800 */
[----:B0-----:R-:W-:Y:S01]  /*41e10*/  LEA R20, P6, R24, R0, 0x1 ;  /* 0x0000000018147211 */ /* 0x001fe200078c08ff */
[----:B------:R-:W-:-:S03]  /*41e20*/  IMAD R25, R28, 0x2, R24 ;  /* 0x000000021c197824 */ /* 0x000fc600078e0218 */
[----:B------:R-:W-:Y:S01]  /*41e30*/  LEA.HI.X.SX32 R21, R24, R2, 0x1, P6 ;  /* 0x0000000218157211 */ /* 0x000fe200030f0eff */
[----:B------:R-:W-:Y:S01]  /*41e40*/  IMAD R24, R28, 0x2, R25 ;  /* 0x000000021c187824 */ /* 0x000fe200078e0219 */
[----:B-1----:R-:W-:-:S03]  /*41e50*/  LEA R22, P6, R25, R0, 0x1 ;  /* 0x0000000019167211 */ /* 0x002fc600078c08ff */
[----:B------:R0:W-:Y:S01]  /*41e60*/  @P3 STG.E.U16 [R20.64], R11 ;  /* 0x0000000b14003986 */ /* 0x0001e2000c10150a */
[----:B------:R-:W-:Y:S01]  /*41e70*/  LEA.HI.X.SX32 R23, R25, R2, 0x1, P6 ;  /* 0x0000000219177211 */ /* 0x000fe200030f0eff */
[----:B------:R-:W-:-:S04]  /*41e80*/  IMAD R25, R28, 0x2, R24 ;  /* 0x000000021c197824 */ /* 0x000fc800078e0218 */
[----:B----4-:R1:W-:Y:S01]  /*41e90*/  @P5 STG.E.U16 [R22.64], R10 ;  /* 0x0000000a16005986 */ /* 0x0103e2000c10150a */
[----:B0-----:R-:W-:-:S04]  /*41ea0*/  LEA R20, P6, R24, R0, 0x1 ;  /* 0x0000000018147211 */ /* 0x001fc800078c08ff */
[----:B------:R-:W-:Y:S01]  /*41eb0*/  LEA.HI.X.SX32 R21, R24, R2, 0x1, P6 ;  /* 0x0000000218157211 */ /* 0x000fe200030f0eff */
[C---:B------:R-:W-:Y:S01]  /*41ec0*/  IMAD R24, R28.reuse, 0x2, R25 ;  /* 0x000000021c187824 */ /* 0x040fe200078e0219 */
[----:B-1----:R-:W-:Y:S02]  /*41ed0*/  LEA R22, P6, R25, R0, 0x1 ;  /* 0x0000000019167211 */ /* 0x002fe400078c08ff */
[----:B------:R-:W-:Y:S01]  /*41ee0*/  ISETP.LT.AND P2, PT, R9, c[0x0][0x17c], !P0 ;  /* 0x00005f0009007a0c */ /* 0x000fe20004741270 */
[----:B------:R0:W-:Y:S01]  /*41ef0*/  @P1 STG.E.U16 [R20.64], R4 ;  /* 0x0000000414001986 */ /* 0x0001e2000c10150a */
[----:B------:R-:W-:Y:S02]  /*41f00*/  LEA.HI.X.SX32 R23, R25, R2, 0x1, P6 ;  /* 0x0000000219177211 */ /* 0x000fe400030f0eff */
[----:B-----5:R-:W-:Y:S01]  /*41f10*/  ISETP.LT.AND P5, PT, R13, c[0x0][0x17c], !P0 ;  /* 0x00005f000d007a0c */ /* 0x020fe200047a1270 */
[----:B------:R-:W3:Y:S01]  /*41f20*/  LDL.LU R9, [R1+0x28] ;  /* 0x0000280001097983 */ /* 0x000ee20000300800 */
[----:B------:R-:W-:Y:S01]  /*41f30*/  ISETP.LT.AND P3, PT, R15, c[0x0][0x17c], !P0 ;  /* 0x00005f000f007a0c */ /* 0x000fe20004761270 */
[----:B------:R-:W-:-:S02]  /*41f40*/  IMAD R25, R28, 0x2, R24 ;  /* 0x000000021c197824 */ /* 0x000fc400078e0218 */
[----:B------:R-:W4:Y:S01]  /*41f50*/  LDL.LU R13, [R1+0x104c] ;  /* 0x00104c00010d7983 */ /* 0x000f220000300800 */
[----:B0-----:R-:W-:-:S03]  /*41f60*/  LEA R20, P6, R24, R0, 0x1 ;  /* 0x0000000018147211 */ /* 0x001fc600078c08ff */
[----:B------:R-:W5:Y:S01]  /*41f70*/  LDL.LU R15, [R1+0x1050] ;  /* 0x00105000010f7983 */ /* 0x000f620000300800 */
[----:B------:R-:W-:Y:S02]  /*41f80*/  LEA.HI.X.SX32 R21, R24, R2, 0x1, P6 ;  /* 0x0000000218157211 */ /* 0x000fe400030f0eff */
[----:B--2---:R-:W-:Y:S02]  /*41f90*/  ISETP.LT.AND P1, PT, R8, c[0x0][0x17c], !P0 ;  /* 0x00005f0008007a0c */ /* 0x004fe40004721270 */
[----:B------:R-:W2:Y:S04]  /*41fa0*/  LDL.LU R8, [R1+0x1054] ;  /* 0x0010540001087983 */ /* 0x000ea80000300800 */
[----:B------:R-:W2:Y:S04]  /*41fb0*/  LDL.LU R24, [R1+0x1048] ;  /* 0x0010480001187983 */ /* 0x000ea80000300800 */
[----:B------:R0:W-:Y:S04]  /*41fc0*/  @P2 STG.E.U16 [R22.64], R29 ;  /* 0x0000001d16002986 */ /* 0x0001e8000c10150a */
[----:B------:R1:W-:Y:S01]  /*41fd0*/  @P4 STG.E.U16 [R20.64], R12 ;  /* 0x0000000c14004986 */ /* 0x0003e2000c10150a */
[----:B0-----:R-:W-:-:S04]  /*41fe0*/  LEA R22, P6, R25, R0, 0x1 ;  /* 0x0000000019167211 */ /* 0x001fc800078c08ff */
[----:B------:R-:W-:-:S05]  /*41ff0*/  LEA.HI.X.SX32 R23, R25, R2, 0x1, P6 ;  /* 0x0000000219177211 */ /* 0x000fca00030f0eff */
[----:B------:R0:W-:Y:S01]  /*42000*/  @P3 STG.E.U16 [R22.64], R14 ;  /* 0x0000000e16003986 */ /* 0x0001e2000c10150a */
[----:B----4-:R-:W-:-:S03]  /*42010*/  ISETP.LT.AND P4, PT, R13, c[0x0][0x17c], !P0 ;  /* 0x00005f000d007a0c */ /* 0x010fc60004781270 */
[----:B------:R-:W4:Y:S01]  /*42020*/  LDL.LU R13, [R1+0x1058] ;  /* 0x00105800010d7983 */ /* 0x000f220000300800 */
[----:B-----5:R-:W-:-:S03]  /*42030*/  ISETP.LT.AND P3, PT, R15, c[0x0][0x17c], !P0 ;  /* 0x00005f000f007a0c */ /* 0x020fc60004761270 */
[----:B------:R-:W5:Y:S01]  /*42040*/  LDL.LU R15, [R1+0x105c] ;  /* 0x00105c00010f7983 */ /* 0x000f620000300800 */
[----:B--2---:R-:W-:Y:S01]  /*42050*/  ISETP.LT.AND P2, PT, R24, c[0x0][0x17c], !P0 ;  /* 0x00005f0018007a0c */ /* 0x004fe20004741270 */
[----:B------:R-:W-:-:S05]  /*42060*/  IMAD R24, R28, 0x2, R25 ;  /* 0x000000021c187824 */ /* 0x000fca00078e0219 */
[----:B-1----:R-:W-:-:S04]  /*42070*/  LEA R20, P6, R24, R0, 0x1 ;  /* 0x0000000018147211 */ /* 0x002fc800078c08ff */
[----:B------:R-:W-:-:S05]  /*42080*/  LEA.HI.X.SX32 R21, R24, R2, 0x1, P6 ;  /* 0x0000000218157211 */ /* 0x000fca00030f0eff */
[----:B---3--:R1:W-:Y:S01]  /*42090*/  @P5 STG.E.U16 [R20.64], R9 ;  /* 0x0000000914005986 */ /* 0x0083e2000c10150a */
[----:B------:R-:W-:-:S03]  /*420a0*/  ISETP.LT.AND P5, PT, R8, c[0x0][0x17c], !P0 ;  /* 0x00005f0008007a0c */ /* 0x000fc600047a1270 */
[----:B------:R-:W2:Y:S01]  /*420b0*/  LDL.LU R8, [R1+0x1060] ;  /* 0x0010600001087983 */ /* 0x000ea20000300800 */
[----:B------:R-:W-:-:S04]  /*420c0*/  IMAD R25, R28, 0x2, R24 ;  /* 0x000000021c197824 */ /* 0x000fc800078e0218 */
[C---:B------:R-:W-:Y:S01]  /*420d0*/  IMAD R24, R28.reuse, 0x2, R25 ;  /* 0x000000021c187824 */ /* 0x040fe200078e0219 */
[----:B0-----:R-:W-:Y:S02]  /*420e0*/  LEA R22, P6, R25, R0, 0x1 ;  /* 0x0000000019167211 */ /* 0x001fe400078c08ff */
[----:B------:R-:W-:Y:S02]  /*420f0*/  PRMT R27, R7, 0x7632, R27 ;  /* 0x00007632071b7816 */ /* 0x000fe4000000001b */
[----:B------:R-:W-:Y:S01]  /*42100*/  LEA.HI.X.SX32 R23, R25, R2, 0x1, P6 ;  /* 0x0000000219177211 */ /* 0x000fe200030f0eff */
[----:B------:R-:W-:Y:S01]  /*42110*/  IMAD R25, R28, 0x2, R24 ;  /* 0x000000021c197824 */ /* 0x000fe200078e0218 */
[C---:B-1----:R-:W-:Y:S01]  /*42120*/  LEA R20, P6, R24.reuse, R0, 0x1 ;  /* 0x0000000018147211 */ /* 0x042fe200078c08ff */
[----:B------:R-:W3:Y:S01]  /*42130*/  LDL.LU R7, [R1+0x1334] ;  /* 0x0013340001077983 */ /* 0x000ee20000300800 */
[----:B------:R-:W-:Y:S02]  /*42140*/  PRMT R26, R11, 0x7632, R26 ;  /* 0x000076320b1a7816 */ /* 0x000fe4000000001a */
[----:B------:R-:W-:Y:S01]  /*42150*/  LEA.HI.X.SX32 R21, R24, R2, 0x1, P6 ;  /* 0x0000000218157211 */ /* 0x000fe200030f0eff */
[----:B------:R0:W-:Y:S04]  /*42160*/  @P1 STG.E.U16 [R22.64], R27 ;  /* 0x0000001b16001986 */ /* 0x0001e8000c10150a */
[----:B------:R1:W-:Y:S04]  /*42170*/  @P2 STG.E.U16 [R20.64], R26 ;  /* 0x0000001a14002986 */ /* 0x0003e8000c10150a */
[----:B------:R-:W3:Y:S01]  /*42180*/  LDL.LU R11, [R1+0x1330] ;  /* 0x00133000010b7983 */ /* 0x000ee20000300800 */
[----:B0-----:R-:W-:Y:S01]  /*42190*/  LEA R22, P6, R25, R0, 0x1 ;  /* 0x0000000019167211 */ /* 0x001fe200078c08ff */
[----:B-1----:R-:W-:-:S03]  /*421a0*/  IMAD R21, R28, 0x2, R25 ;  /* 0x000000021c157824 */ /* 0x002fc600078e0219 */
[----:B------:R-:W-:Y:S02]  /*421b0*/  LEA.HI.X.SX32 R23, R25, R2, 0x1, P6 ;  /* 0x0000000219177211 */ /* 0x000fe400030f0eff */
[----:B------:R-:W-:Y:S02]  /*421c0*/  PRMT R25, R10, 0x7632, R25 ;  /* 0x000076320a197816 */ /* 0x000fe40000000019 */
[----:B----4-:R-:W-:Y:S02]  /*421d0*/  ISETP.LT.AND P1, PT, R13, c[0x0][0x17c], !P0 ;  /* 0x00005f000d007a0c */ /* 0x010fe40004721270 */
[----:B------:R-:W4:Y:S01]  /*421e0*/  LDL.LU R13, [R1+0x1064] ;  /* 0x00106400010d7983 */ /* 0x000f220000300800 */
[----:B------:R-:W-:-:S03]  /*421f0*/  PRMT R27, R4, 0x7632, R27 ;  /* 0x00007632041b7816 */ /* 0x000fc6000000001b */
[----:B------:R0:W-:Y:S04]  /*42200*/  @P4 STG.E.U16 [R22.64], R25 ;  /* 0x0000001916004986 */ /* 0x0001e8000c10150a */
[----:B------:R-:W3:Y:S01]  /*42210*/  LDL.LU R10, [R1+0x132c] ;  /* 0x00132c00010a7983 */ /* 0x000ee20000300800 */
[----:B--2---:R-:W-:-:S03]  /*42220*/  ISETP.LT.AND P4, PT, R8, c[0x0][0x17c], !P0 ;  /* 0x00005f0008007a0c */ /* 0x004fc60004781270 */
[----:B------:R-:W2:Y:S04]  /*42230*/  LDL.LU R8, [R1+0x1068] ;  /* 0x0010680001087983 */ /* 0x000ea80000300800 */
[----:B------:R-:W3:Y:S01]  /*42240*/  LDL.LU R4, [R1+0x106c] ;  /* 0x00106c0001047983 */ /* 0x000ee20000300800 */
[----:B------:R-:W-:Y:S01]  /*42250*/  IMAD R24, R28, 0x2, R21 ;  /* 0x000000021c187824 */ /* 0x000fe200078e0215 */
[----:B------:R-:W-:-:S04]  /*42260*/  LEA R20, P6, R21, R0, 0x1 ;  /* 0x0000000015147211 */ /* 0x000fc800078c08ff */
[----:B------:R-:W-:Y:S01]  /*42270*/  LEA.HI.X.SX32 R21, R21, R2, 0x1, P6 ;  /* 0x0000000215157211 */ /* 0x000fe200030f0eff */
[----:B0-----:R-:W-:Y:S01]  /*42280*/  IMAD R25, R28, 0x2, R24 ;  /* 0x000000021c197824 */ /* 0x001fe200078e0218 */
[C---:B------:R-:W-:Y:S02]  /*42290*/  LEA R22, P6, R24.reuse, R0, 0x1 ;  /* 0x0000000018167211 */ /* 0x040fe400078c08ff */
[----:B------:R-:W-:Y:S01]  /*422a0*/  PRMT R26, R29, 0x7632, R26 ;  /* 0x000076321d1a7816 */ /* 0x000fe2000000001a */
[----:B------:R0:W-:Y:S01]  /*422b0*/  @P3 STG.E.U16 [R20.64], R27 ;  /* 0x0000001b14003986 */ /* 0x0001e2000c10150a */
[----:B------:R-:W-:-:S03]  /*422c0*/  LEA.HI.X.SX32 R23, R24, R2, 0x1, P6 ;  /* 0x0000000218177211 */ /* 0x000fc600030f0eff */
[----:B------:R-:W4:Y:S04]  /*422d0*/  LDL.LU R29, [R1+0x3c] ;  /* 0x00003c00011d7983 */ /* 0x000f280000300800 */
[----:B------:R1:W-:Y:S01]  /*422e0*/  @P5 STG.E.U16 [R22.64], R26 ;  /* 0x0000001a16005986 */ /* 0x0003e2000c10150a */
[----:B0-----:R-:W-:-:S04]  /*422f0*/  LEA R20, P6, R25, R0, 0x1 ;  /* 0x0000000019147211 */ /* 0x001fc800078c08ff */
[----:B------:R-:W-:Y:S01]  /*42300*/  LEA.HI.X.SX32 R21, R25, R2, 0x1, P6 ;  /* 0x0000000219157211 */ /* 0x000fe200030f0eff */
[--C-:B-1----:R-:W-:Y:S01]  /*42310*/  IMAD R23, R28, 0x2, R25.reuse ;  /* 0x000000021c177824 */ /* 0x102fe200078e0219 */
[----:B------:R-:W-:Y:S02]  /*42320*/  PRMT R25, R12, 0x7632, R25 ;  /* 0x000076320c197816 */ /* 0x000fe40000000019 */
[----:B------:R-:W4:Y:S04]  /*42330*/  LDL.LU R12, [R1+0x4c] ;  /* 0x00004c00010c7983 */ /* 0x000f280000300800 */
[----:B------:R0:W-:Y:S01]  /*42340*/  @P1 STG.E.U16 [R20.64], R25 ;  /* 0x0000001914001986 */ /* 0x0001e2000c10150a */
[----:B--2---:R-:W-:-:S03]  /*42350*/  ISETP.LT.AND P5, PT, R8, c[0x0][0x17c], !P0 ;  /* 0x00005f0008007a0c */ /* 0x004fc600047a1270 */
[----:B------:R-:W2:Y:S01]  /*42360*/  LDL.LU R8, [R1+0x1074] ;  /* 0x0010740001087983 */ /* 0x000ea20000300800 */
[----:B---3--:R-:W-:-:S03]  /*42370*/  ISETP.LT.AND P1, PT, R4, c[0x0][0x17c], !P0 ;  /* 0x00005f0004007a0c */ /* 0x008fc60004721270 */
[----:B------:R-:W3:Y:S01]  /*42380*/  LDL.LU R4, [R1+0x1070] ;  /* 0x0010700001047983 */ /* 0x000ee20000300800 */
[----:B-----5:R-:W-:Y:S01]  /*42390*/  ISETP.LT.AND P2, PT, R15, c[0x0][0x17c], !P0 ;  /* 0x00005f000f007a0c */ /* 0x020fe20004741270 */
[----:B------:R-:W-:Y:S01]  /*423a0*/  IMAD R24, R28, 0x2, R23 ;  /* 0x000000021c187824 */ /* 0x000fe200078e0217 */
[C---:B------:R-:W-:Y:S02]  /*423b0*/  LEA R22, P6, R23.reuse, R0, 0x1 ;  /* 0x0000000017167211 */ /* 0x040fe400078c08ff */
[----:B------:R-:W-:Y:S01]  /*423c0*/  PRMT R27, R14, 0x7632, R27 ;  /* 0x000076320e1b7816 */ /* 0x000fe2000000001b */
[----:B0-----:R-:W-:Y:S01]  /*423d0*/  IMAD R25, R28, 0x2, R24 ;  /* 0x000000021c197824 */ /* 0x001fe200078e0218 */
[----:B------:R-:W-:Y:S02]  /*423e0*/  LEA.HI.X.SX32 R23, R23, R2, 0x1, P6 ;  /* 0x0000000217177211 */ /* 0x000fe400030f0eff */
[----:B----4-:R-:W-:Y:S02]  /*423f0*/  ISETP.LT.AND P3, PT, R13, c[0x0][0x17c], !P0 ;  /* 0x00005f000d007a0c */ /* 0x010fe40004761270 */
[C---:B------:R-:W-:Y:S01]  /*42400*/  LEA R20, P6, R24.reuse, R0, 0x1 ;  /* 0x0000000018147211 */ /* 0x040fe200078c08ff */
[----:B------:R-:W4:Y:S03]  /*42410*/  LDL.LU R13, [R1+0x6c] ;  /* 0x00006c00010d7983 */ /* 0x000f260000300800 */
[----:B------:R-:W-:Y:S01]  /*42420*/  LEA.HI.X.SX32 R21, R24, R2, 0x1, P6 ;  /* 0x0000000218157211 */ /* 0x000fe200030f0eff */
[----:B------:R0:W-:Y:S01]  /*42430*/  @P2 STG.E.U16 [R22.64], R27 ;  /* 0x0000001b16002986 */ /* 0x0001e2000c10150a */
[----:B------:R-:W-:Y:S01]  /*42440*/  IMAD R24, R28, 0x2, R25 ;  /* 0x000000021c187824 */ /* 0x000fe200078e0219 */
[----:B------:R-:W-:-:S02]  /*42450*/  PRMT R26, R9, 0x7632, R26 ;  /* 0x00007632091a7816 */ /* 0x000fc4000000001a */
[----:B------:R-:W5:Y:S01]  /*42460*/  LDL.LU R14, [R1+0x5c] ;  /* 0x00005c00010e7983 */ /* 0x000f620000300800 */
[----:B0-----:R-:W-:-:S03]  /*42470*/  LEA R22, P2, R25, R0, 0x1 ;  /* 0x0000000019167211 */ /* 0x001fc600078408ff */
[----:B------:R0:W-:Y:S01]  /*42480*/  @P4 STG.E.U16 [R20.64], R26 ;  /* 0x0000001a14004986 */ /* 0x0001e2000c10150a */
[----:B------:R-:W-:Y:S01]  /*42490*/  LEA.HI.X.SX32 R23, R25, R2, 0x1, P2 ;  /* 0x0000000219177211 */ /* 0x000fe200010f0eff */
[----:B------:R-:W-:Y:S02]  /*424a0*/  IMAD R25, R28, 0x2, R24 ;  /* 0x000000021c197824 */ /* 0x000fe400078e0218 */
[----:B------:R-:W5:Y:S04]  /*424b0*/  LDL.LU R15, [R1+0x7c] ;  /* 0x00007c00010f7983 */ /* 0x000f680000300800 */
[----:B------:R1:W-:Y:S01]  /*424c0*/  @P3 STG.E.U16 [R22.64], R29 ;  /* 0x0000001d16003986 */ /* 0x0003e2000c10150a */
[----:B0-----:R-:W-:-:S03]  /*424d0*/  LEA R20, P6, R24, R0, 0x1 ;  /* 0x0000000018147211 */ /* 0x001fc600078c08ff */
[----:B------:R-:W5:Y:S01]  /*424e0*/  LDL.LU R9, [R1+0x8c] ;  /* 0x00008c0001097983 */ /* 0x000f620000300800 */
[----:B------:R-:W-:Y:S01]  /*424f0*/  LEA.HI.X.SX32 R21, R24, R2, 0x1, P6 ;  /* 0x0000000218157211 */ /* 0x000fe200030f0eff */
[----:B------:R-:W-:Y:S01]  /*42500*/  IMAD R24, R28, 0x2, R25 ;  /* 0x000000021c187824 */ /* 0x000fe200078e0219 */
[----:B-1----:R-:W-:-:S04]  /*42510*/  LEA R22, P3, R25, R0, 0x1 ;  /* 0x0000000019167211 */ /* 0x002fc800078608ff */
[----:B------:R-:W-:Y:S01]  /*42520*/  LEA.HI.X.SX32 R23, R25, R2, 0x1, P3 ;  /* 0x0000000219177211 */ /* 0x000fe200018f0eff */
[----:B------:R0:W-:Y:S01]  /*42530*/  @P5 STG.E.U16 [R20.64], R12 ;  /* 0x0000000c14005986 */ /* 0x0001e2000c10150a */
[----:B--2---:R-:W-:-:S03]  /*42540*/  ISETP.LT.AND P4, PT, R8, c[0x0][0x17c], !P0 ;  /* 0x00005f0008007a0c */ /* 0x004fc60004781270 */
[----:B------:R-:W2:Y:S01]  /*42550*/  LDL.LU R8, [R1+0x9c] ;  /* 0x00009c0001087983 */ /* 0x000ea20000300800 */
[----:B---3--:R-:W-:-:S03]  /*42560*/  ISETP.LT.AND P2, PT, R4, c[0x0][0x17c], !P0 ;  /* 0x00005f0004007a0c */ /* 0x008fc60004741270 */
[----:B------:R-:W3:Y:S04]  /*42570*/  LDL.LU R4, [R1+0x2c] ;  /* 0x00002c0001047983 */ /* 0x000ee80000300800 */
[----:B------:R-:W2:Y:S04]  /*42580*/  LDL.LU R25, [R1+0x1078] ;  /* 0x0010780001197983 */ /* 0x000ea80000300800 */
[----:B0-----:R-:W3:Y:S01]  /*42590*/  LDL.LU R21, [R1+0x107c] ;  /* 0x00107c0001157983 */ /* 0x001ee20000300800 */
[----:B------:R-:W-:-:S03]  /*425a0*/  LEA R20, P6, R24, R0, 0x1 ;  /* 0x0000000018147211 */ /* 0x000fc600078c08ff */
[----:B----4-:R0:W-:Y:S01]  /*425b0*/  @P1 STG.E.U16 [R22.64], R13 ;  /* 0x0000000d16001986 */ /* 0x0101e2000c10150a */
[----:B--2---:R-:W-:Y:S01]  /*425c0*/  ISETP.LT.AND P3, PT, R25, c[0x0][0x17c], !P0 ;  /* 0x00005f0019007a0c */ /* 0x004fe20004761270 */
[----:B------:R-:W-:Y:S01]  /*425d0*/  IMAD R25, R28, 0x2, R24 ;  /* 0x000000021c197824 */ /* 0x000fe200078e0218 */
[----:B---3--:R-:W-:-:S04]  /*425e0*/  ISETP.LT.AND P5, PT, R21, c[0x0][0x17c], !P0 ;  /* 0x00005f0015007a0c */ /* 0x008fc800047a1270 */
[C---:B0-----:R-:W-:Y:S02]  /*425f0*/  LEA R22, P1, R25.reuse, R0, 0x1 ;  /* 0x0000000019167211 */ /* 0x041fe400078208ff */
[-C--:B------:R-:W-:Y:S01]  /*42600*/  LEA.HI.X.SX32 R21, R24, R2.reuse, 0x1, P6 ;  /* 0x0000000218157211 */ /* 0x080fe200030f0eff */
[----:B------:R-:W-:Y:S01]  /*42610*/  IMAD R24, R28, 0x2, R25 ;  /* 0x000000021c187824 */ /* 0x000fe200078e0219 */
[----:B------:R-:W-:Y:S02]  /*42620*/  LEA.HI.X.SX32 R23, R25, R2, 0x1, P1 ;  /* 0x0000000219177211 */ /* 0x000fe400008f0eff */
[----:B------:R-:W2:Y:S04]  /*42630*/  LDL.LU R25, [R1+0x1080] ;  /* 0x0010800001197983 */ /* 0x000ea80000300800 */
[----:B-----5:R0:W-:Y:S04]  /*42640*/  @P4 STG.E.U16 [R20.64], R14 ;  /* 0x0000000e14004986 */ /* 0x0201e8000c10150a */
[----:B0-----:R-:W3:Y:S01]  /*42650*/  LDL.LU R21, [R1+0x1084] ;  /* 0x0010840001157983 */ /* 0x001ee20000300800 */
[----:B------:R-:W-:-:S03]  /*42660*/  LEA R20, P6, R24, R0, 0x1 ;  /* 0x0000000018147211 */ /* 0x000fc600078c08ff */
[----:B------:R0:W-:Y:S01]  /*42670*/  @P2 STG.E.U16 [R22.64], R15 ;  /* 0x0000000f16002986 */ /* 0x0001e2000c10150a */
[----:B--2---:R-:W-:Y:S01]  /*42680*/  ISETP.LT.AND P1, PT, R25, c[0x0][0x17c], !P0 ;  /* 0x00005f0019007a0c */ /* 0x004fe20004721270 */
[----:B------:R-:W-:-:S05]  /*42690*/  IMAD R25, R28, 0x2, R24 ;  /* 0x000000021c197824 */ /* 0x000fca00078e0218 */
[----:B0-----:R-:W-:-:S04]  /*426a0*/  LEA R22, P2, R25, R0, 0x1 ;  /* 0x0000000019167211 */ /* 0x001fc800078408ff */
[-C--:B------:R-:W-:Y:S02]  /*426b0*/  LEA.HI.X.SX32 R23, R25, R2.reuse, 0x1, P2 ;  /* 0x0000000219177211 */ /* 0x080fe400010f0eff */
[----:B---3--:R-:W-:Y:S02]  /*426c0*/  ISETP.LT.AND P4, PT, R21, c[0x0][0x17c], !P0 ;  /* 0x00005f0015007a0c */ /* 0x008fe40004781270 */
[----:B------:R-:W-:Y:S01]  /*426d0*/  LEA.HI.X.SX32 R21, R24, R2, 0x1, P6 ;  /* 0x0000000218157211 */ /* 0x000fe200030f0eff */
[----:B------:R-:W-:Y:S02]  /*426e0*/  IMAD R24, R28, 0x2, R25 ;  /* 0x000000021c187824 */ /* 0x000fe400078e0219 */
[----:B------:R-:W2:Y:S04]  /*426f0*/  LDL.LU R25, [R1+0x1088] ;  /* 0x0010880001197983 */ /* 0x000ea80000300800 */
[----:B------:R0:W-:Y:S04]  /*42700*/  @P5 STG.E.U16 [R20.64], R9 ;  /* 0x0000000914005986 */ /* 0x0001e8000c10150a */
[----:B0-----:R-:W3:Y:S01]  /*42710*/  LDL.LU R21, [R1+0x108c] ;  /* 0x00108c0001157983 */ /* 0x001ee20000300800 */
[----:B------:R-:W-:-:S03]  /*42720*/  LEA R20, P6, R24, R0, 0x1 ;  /* 0x0000000018147211 */ /* 0x000fc600078c08ff */
[----:B------:R0:W-:Y:S01]  /*42730*/  @P3 STG.E.U16 [R22.64], R8 ;  /* 0x0000000816003986 */ /* 0x0001e2000c10150a */
[----:B--2---:R-:W-:Y:S01]  /*42740*/  ISETP.LT.AND P5, PT, R25, c[0x0][0x17c], !P0 ;  /* 0x00005f0019007a0c */ /* 0x004fe200047a1270 */
[----:B------:R-:W-:Y:S01]  /*42750*/  IMAD R25, R28, 0x2, R24 ;  /* 0x000000021c197824 */ /* 0x000fe200078e0218 */
[----:B---3--:R-:W-:Y:S02]  /*42760*/  ISETP.LT.AND P2, PT, R21, c[0x0][0x17c], !P0 ;  /* 0x00005f0015007a0c */ /* 0x008fe40004741270 */
[----:B------:R-:W-:Y:S02]  /*42770*/  LEA.HI.X.SX32 R21, R24, R2, 0x1, P6 ;  /* 0x0000000218157211 */ /* 0x000fe400030f0eff */
[----:B------:R-:W2:Y:S04]  /*42780*/  LDL.LU R24, [R1+0x1094] ;  /* 0x0010940001187983 */ /* 0x000ea80000300800 */
[----:B0-----:R-:W3:Y:S01]  /*42790*/  LDL.LU R23, [R1+0x1090] ;  /* 0x0010900001177983 */ /* 0x001ee20000300800 */
[----:B------:R-:W-:-:S03]  /*427a0*/  LEA R22, P6, R25, R0, 0x1 ;  /* 0x0000000019167211 */ /* 0x000fc600078c08ff */
[----:B------:R0:W-:Y:S01]  /*427b0*/  @P4 STG.E.U16 [R20.64], R4 ;  /* 0x0000000414004986 */ /* 0x0001e2000c10150a */
[----:B------:R-:W-:Y:S01]  /*427c0*/  PRMT R26, R12, 0x7632, R26 ;  /* 0x000076320c1a7816 */ /* 0x000fe2000000001a */
[--C-:B0-----:R-:W-:Y:S01]  /*427d0*/  IMAD R21, R28, 0x2, R25.reuse ;  /* 0x000000021c157824 */ /* 0x101fe200078e0219 */
[----:B---3--:R-:W-:Y:S02]  /*427e0*/  ISETP.LT.AND P3, PT, R23, c[0x0][0x17c], !P0 ;  /* 0x00005f0017007a0c */ /* 0x008fe40004761270 */
[----:B------:R-:W-:Y:S02]  /*427f0*/  LEA.HI.X.SX32 R23, R25, R2, 0x1, P6 ;  /* 0x0000000219177211 */ /* 0x000fe400030f0eff */
[----:B------:R-:W-:Y:S02]  /*42800*/  PRMT R25, R29, 0x7632, R25 ;  /* 0x000076321d197816 */ /* 0x000fe40000000019 */
[----:B------:R-:W3:Y:S04]  /*42810*/  LDL.LU R29, [R1+0x10a0] ;  /* 0x0010a000011d7983 */ /* 0x000ee80000300800 */
[----:B------:R-:W4:Y:S04]  /*42820*/  LDL.LU R12, [R1+0x1328] ;  /* 0x00132800010c7983 */ /* 0x000f280000300800 */
[----:B------:R0:W-:Y:S04]  /*42830*/  @P1 STG.E.U16 [R22.64], R25 ;  /* 0x0000001916001986 */ /* 0x0001e8000c10150a */
[----:B0-----:R-:W5:Y:S01]  /*42840*/  LDL.LU R23, [R1+0x1098] ;  /* 0x0010980001177983 */ /* 0x001f620000300800 */
[----:B------:R-:W-:-:S02]  /*42850*/  LEA R20, P6, R21, R0, 0x1 ;  /* 0x0000000015147211 */ /* 0x000fc400078c08ff */
[----:B--2---:R-:W-:Y:S01]  /*42860*/  ISETP.LT.AND P4, PT, R24, c[0x0][0x17c], !P0 ;  /* 0x00005f0018007a0c */ /* 0x004fe20004781270 */
[----:B------:R-:W-:Y:S01]  /*42870*/  IMAD R24, R28, 0x2, R21 ;  /* 0x000000021c187824 */ /* 0x000fe200078e0215 */
[----:B------:R-:W-:Y:S02]  /*42880*/  LEA.HI.X.SX32 R21, R21, R2, 0x1, P6 ;  /* 0x0000000215157211 */ /* 0x000fe400030f0eff */
[----:B-----5:R-:W-:Y:S02]  /*42890*/  ISETP.LT.AND P1, PT, R23, c[0x0][0x17c], !P0 ;  /* 0x00005f0017007a0c */ /* 0x020fe40004721270 */
[----:B------:R-:W2:Y:S01]  /*428a0*/  LDL.LU R23, [R1+0x109c] ;  /* 0x00109c0001177983 */ /* 0x000ea20000300800 */
[----:B------:R-:W-:-:S03]  /*428b0*/  LEA R22, P6, R24, R0, 0x1 ;  /* 0x0000000018167211 */ /* 0x000fc600078c08ff */
[----:B------:R0:W-:Y:S01]  /*428c0*/  @P2 STG.E.U16 [R20.64], R26 ;  /* 0x0000001a14002986 */ /* 0x0001e2000c10150a */
[----:B------:R-:W-:-:S03]  /*428d0*/  PRMT R27, R13, 0x7632, R27 ;  /* 0x000076320d1b7816 */ /* 0x000fc6000000001b */
[----:B------:R-:W5:Y:S01]  /*428e0*/  LDL.LU R13, [R1+0x1324] ;  /* 0x00132400010d7983 */ /* 0x000f620000300800 */
[----:B0-----:R-:W-:-:S03]  /*428f0*/  PRMT R26, R14, 0x7632, R26 ;  /* 0x000076320e1a7816 */ /* 0x001fc6000000001a */
[----:B------:R-:W4:Y:S01]  /*42900*/  LDL.LU R14, [R1+0x1320] ;  /* 0x00132000010e7983 */ /* 0x000f220000300800 */
[----:B--2---:R-:W-:Y:S02]  /*42910*/  ISETP.LT.AND P2, PT, R23, c[0x0][0x17c], !P0 ;  /* 0x00005f0017007a0c */ /* 0x004fe40004741270 */
[----:B------:R-:W-:-:S05]  /*42920*/  LEA.HI.X.SX32 R23, R24, R2, 0x1, P6 ;  /* 0x0000000218177211 */ /* 0x000fca00030f0eff */
[----:B------:R0:W-:Y:S01]  /*42930*/  @P5 STG.E.U16 [R22.64], R27 ;  /* 0x0000001b16005986 */ /* 0x0001e2000c10150a */
[----:B---3--:R-:W-:-:S03]  /*42940*/  ISETP.LT.AND P5, PT, R29, c[0x0][0x17c], !P0 ;  /* 0x00005f001d007a0c */ /* 0x008fc600047a1270 */
[----:B------:R-:W2:Y:S04]  /*42950*/  LDL.LU R29, [R1+0xa0] ;  /* 0x0000a000011d7983 */ /* 0x000ea80000300800 */
[----:B0-----:R-:W3:Y:S01]  /*42960*/  LDL.LU R23, [R1+0x10a4] ;  /* 0x0010a40001177983 */ /* 0x001ee20000300800 */
[----:B------:R-:W-:-:S05]  /*42970*/  IMAD R25, R28, 0x2, R24 ;  /* 0x000000021c197824 */ /* 0x000fca00078e0218 */
[----:B------:R-:W-:Y:S01]  /*42980*/  LEA R20, P6, R25, R0, 0x1 ;  /* 0x0000000019147211 */ /* 0x000fe200078c08ff */
[----:B------:R-:W-:-:S03]  /*42990*/  IMAD R24, R28, 0x2, R25 ;  /* 0x000000021c187824 */ /* 0x000fc600078e0219 */
[----:B------:R-:W-:Y:S02]  /*429a0*/  LEA.HI.X.SX32 R21, R25, R2, 0x1, P6 ;  /* 0x0000000219157211 */ /* 0x000fe400030f0eff */
[----:B------:R-:W-:-:S03]  /*429b0*/  LEA R22, P6, R24, R0, 0x1 ;  /* 0x0000000018167211 */ /* 0x000fc600078c08ff */
[----:B------:R0:W-:Y:S01]  /*429c0*/  @P3 STG.E.U16 [R20.64], R26 ;  /* 0x0000001a14003986 */ /* 0x0001e2000c10150a */
[----:B------:R-:W-:-:S03]  /*429d0*/  PRMT R25, R15, 0x7632, R25 ;  /* 0x000076320f197816 */ /* 0x000fc60000000019 */
[----:B------:R-:W2:Y:S01]  /*429e0*/  LDL.LU R15, [R1+0x131c] ;  /* 0x00131c00010f7983 */ /* 0x000ea20000300800 */
[----:B0-----:R-:W-:-:S03]  /*429f0*/  PRMT R26, R9, 0x7632, R26 ;  /* 0x00007632091a7816 */ /* 0x001fc6000000001a */
[----:B------:R-:W2:Y:S01]  /*42a00*/  LDL.LU R9, [R1+0x1318] ;  /* 0x0013180001097983 */ /* 0x000ea20000300800 */
[----:B---3--:R-:W-:Y:S02]  /*42a10*/  ISETP.LT.AND P3, PT, R23, c[0x0][0x17c], !P0 ;  /* 0x00005f0017007a0c */ /* 0x008fe40004761270 */
[----:B------:R-:W-:-:S05]  /*42a20*/  LEA.HI.X.SX32 R23, R24, R2, 0x1, P6 ;  /* 0x0000000218177211 */ /* 0x000fca00030f0eff */
[----:B------:R0:W-:Y:S04]  /*42a30*/  @P4 STG.E.U16 [R22.64], R25 ;  /* 0x0000001916004986 */ /* 0x0001e8000c10150a */
[----:B0-----:R-:W3:Y:S01]  /*42a40*/  LDL.LU R23, [R1+0x10a8] ;  /* 0x0010a80001177983 */ /* 0x001ee20000300800 */
[----:B------:R-:W-:-:S05]  /*42a50*/  IMAD R21, R28, 0x2, R24 ;  /* 0x000000021c157824 */ /* 0x000fca00078e0218 */
[----:B------:R-:W-:Y:S01]  /*42a60*/  LEA R20, P6, R21, R0, 0x1 ;  /* 0x0000000015147211 */ /* 0x000fe200078c08ff */
[C---:B------:R-:W-:Y:S01]  /*42a70*/  IMAD R24, R28.reuse, 0x2, R21 ;  /* 0x000000021c187824 */ /* 0x040fe200078e0215 */
[----:B---3--:R-:W-:Y:S02]  /*42a80*/  ISETP.LT.AND P4, PT, R23, c[0x0][0x17c], !P0 ;  /* 0x00005f0017007a0c */ /* 0x008fe40004781270 */
[----:B------:R-:W3:Y:S01]  /*42a90*/  LDL.LU R23, [R1+0x10ac] ;  /* 0x0010ac0001177983 */ /* 0x000ee20000300800 */
[----:B------:R-:W-:Y:S01]  /*42aa0*/  LEA.HI.X.SX32 R21, R21, R2, 0x1, P6 ;  /* 0x0000000215157211 */ /* 0x000fe200030f0eff */
[----:B------:R-:W-:Y:S01]  /*42ab0*/  IMAD R25, R28, 0x2, R24 ;  /* 0x000000021c197824 */ /* 0x000fe200078e0218 */
[----:B------:R-:W-:-:S03]  /*42ac0*/  LEA R22, P6, R24, R0, 0x1 ;  /* 0x0000000018167211 */ /* 0x000fc600078c08ff */
[----:B------:R0:W-:Y:S01]  /*42ad0*/  @P1 STG.E.U16 [R20.64], R26 ;  /* 0x0000001a14001986 */ /* 0x0001e2000c10150a */
[----:B------:R-:W-:-:S03]  /*42ae0*/  PRMT R27, R8, 0x7632, R27 ;  /* 0x00007632081b7816 */ /* 0x000fc6000000001b */
[----:B------:R-:W2:Y:S01]  /*42af0*/  LDL.LU R8, [R1+0x1314] ;  /* 0x0013140001087983 */ /* 0x000ea20000300800 */
[----:B0-----:R-:W-:-:S03]  /*42b00*/  PRMT R26, R4, 0x7632, R26 ;  /* 0x00007632041a7816 */ /* 0x001fc6000000001a */
[----:B------:R-:W2:Y:S01]  /*42b10*/  LDL.LU R4, [R1+0x1310] ;  /* 0x0013100001047983 */ /* 0x000ea20000300800 */
[----:B---3--:R-:W-:Y:S02]  /*42b20*/  ISETP.LT.AND P1, PT, R23, c[0x0][0x17c], !P0 ;  /* 0x00005f0017007a0c */ /* 0x008fe40004721270 */
[----:B------:R-:W-:Y:S02]  /*42b30*/  LEA.HI.X.SX32 R23, R24, R2, 0x1, P6 ;  /* 0x0000000218177211 */ /* 0x000fe400030f0eff */
[----:B------:R-:W-:-:S04]  /*42b40*/  LEA R20, P6, R25, R0, 0x1 ;  /* 0x0000000019147211 */ /* 0x000fc800078c08ff */
[----:B------:R-:W-:Y:S01]  /*42b50*/  LEA.HI.X.SX32 R21, R25, R2, 0x1, P6 ;  /* 0x0000000219157211 */ /* 0x000fe200030f0eff */
[----:B------:R0:W-:Y:S04]  /*42b60*/  @P2 STG.E.U16 [R22.64], R27 ;  /* 0x0000001b16002986 */ /* 0x0001e8000c10150a */
[----:B------:R1:W-:Y:S04]  /*42b70*/  @P5 STG.E.U16 [R20.64], R26 ;  /* 0x0000001a14005986 */ /* 0x0003e8000c10150a */
[----:B0-----:R-:W3:Y:S04]  /*42b80*/  LDL.LU R27, [R1+0x10b0] ;  /* 0x0010b000011b7983 */ /* 0x001ee80000300800 */
[----:B-1----:R-:W4:Y:S01]  /*42b90*/  LDL.LU R26, [R1+0x10b4] ;  /* 0x0010b400011a7983 */ /* 0x002f220000300800 */
[----:B------:R-:W-:-:S04]  /*42ba0*/  IMAD R24, R28, 0x2, R25 ;  /* 0x000000021c187824 */ /* 0x000fc800078e0219 */
[----:B------:R-:W-:Y:S01]  /*42bb0*/  IMAD R25, R28, 0x2, R24 ;  /* 0x000000021c197824 */ /* 0x000fe200078e0218 */
[----:B------:R-:W-:-:S04]  /*42bc0*/  LEA R22, P2, R24, R0, 0x1 ;  /* 0x0000000018167211 */ /* 0x000fc800078408ff */
[----:B------:R-:W-:Y:S01]  /*42bd0*/  LEA.HI.X.SX32 R23, R24, R2, 0x1, P2 ;  /* 0x0000000218177211 */ /* 0x000fe200010f0eff */
[----:B------:R-:W-:Y:S01]  /*42be0*/  IMAD R24, R28, 0x2, R25 ;  /* 0x000000021c187824 */ /* 0x000fe200078e0219 */
[----:B------:R-:W-:-:S03]  /*42bf0*/  LEA R20, P6, R25, R0, 0x1 ;  /* 0x0000000019147211 */ /* 0x000fc600078c08ff */
[----:B--2---:R0:W-:Y:S01]  /*42c00*/  @P3 STG.E.U16 [R22.64], R29 ;  /* 0x0000001d16003986 */ /* 0x0041e2000c10150a */
[----:B------:R-:W-:Y:S01]  /*42c10*/  LEA.HI.X.SX32 R21, R25, R2, 0x1, P6 ;  /* 0x0000000219157211 */ /* 0x000fe200030f0eff */
[----:B------:R-:W-:Y:S01]  /*42c20*/  IMAD R25, R28, 0x2, R24 ;  /* 0x000000021c197824 */ /* 0x000fe200078e0218 */
[----:B0-----:R-:W-:-:S04]  /*42c30*/  LEA R22, P3, R24, R0, 0x1 ;  /* 0x0000000018167211 */ /* 0x001fc800078608ff */
[----:B------:R-:W-:Y:S01]  /*42c40*/  LEA.HI.X.SX32 R23, R24, R2, 0x1, P3 ;  /* 0x0000000218177211 */ /* 0x000fe200018f0eff */
[----:B------:R0:W-:Y:S01]  /*42c50*/  @P4 STG.E.U16 [R20.64], R8 ;  /* 0x0000000814004986 */ /* 0x0001e2000c10150a */
[----:B---3--:R-:W-:-:S03]  /*42c60*/  ISETP.LT.AND P2, PT, R27, c[0x0][0x17c], !P0 ;  /* 0x00005f001b007a0c */ /* 0x008fc60004741270 */
[----:B------:R-:W2:Y:S01]  /*42c70*/  LDL.LU R27, [R1+0x10c4] ;  /* 0x0010c400011b7983 */ /* 0x000ea20000300800 */
[----:B----4-:R-:W-:-:S03]  /*42c80*/  ISETP.LT.AND P5, PT, R26, c[0x0][0x17c], !P0 ;  /* 0x00005f001a007a0c */ /* 0x010fc600047a1270 */
[----:B------:R-:W3:Y:S04]  /*42c90*/  LDL.LU R26, [R1+0x10c0] ;  /* 0x0010c000011a7983 */ /* 0x000ee80000300800 */
[----:B------:R-:W4:Y:S04]  /*42ca0*/  LDL.LU R24, [R1+0x10b8] ;  /* 0x0010b80001187983 */ /* 0x000f280000300800 */
[----:B0-----:R-:W2:Y:S01]  /*42cb0*/  LDL.LU R21, [R1+0x10bc] ;  /* 0x0010bc0001157983 */ /* 0x001ea20000300800 */
[----:B------:R-:W-:-:S03]  /*42cc0*/  LEA R20, P6, R25, R0, 0x1 ;  /* 0x0000000019147211 */ /* 0x000fc600078c08ff */
[----:B------:R0:W-:Y:S01]  /*42cd0*/  @P1 STG.E.U16 [R22.64], R12 ;  /* 0x0000000c16001986 */ /* 0x0001e2000c10150a */
[----:B----4-:R-:W-:Y:S01]  /*42ce0*/  ISETP.LT.AND P4, PT, R24, c[0x0][0x17c], !P0 ;  /* 0x00005f0018007a0c */ /* 0x010fe20004781270 */
[C---:B------:R-:W-:Y:S01]  /*42cf0*/  IMAD R24, R28.reuse, 0x2, R25 ;  /* 0x000000021c187824 */ /* 0x040fe200078e0219 */
[----:B--2---:R-:W-:Y:S02]  /*42d00*/  ISETP.LT.AND P3, PT, R21, c[0x0][0x17c], !P0 ;  /* 0x00005f0015007a0c */ /* 0x004fe40004761270 */
[----:B------:R-:W-:Y:S01]  /*42d10*/  LEA.HI.X.SX32 R21, R25, R2, 0x1, P6 ;  /* 0x0000000219157211 */ /* 0x000fe200030f0eff */
[----:B------:R-:W-:Y:S01]  /*42d20*/  IMAD R25, R28, 0x2, R24 ;  /* 0x000000021c197824 */ /* 0x000fe200078e0218 */
[----:B0-----:R-:W-:-:S03]  /*42d30*/  LEA R22, P1, R24, R0, 0x1 ;  /* 0x0000000018167211 */ /* 0x001fc600078208ff */
[----:B------:R0:W-:Y:S01]  /*42d40*/  @P5 STG.E.U16 [R20.64], R16 ;  /* 0x0000001014005986 */ /* 0x0001e2000c10150a */
[----:B------:R-:W-:Y:S01]  /*42d50*/  LEA.HI.X.SX32 R23, R24, R2, 0x1, P1 ;  /* 0x0000000218177211 */ /* 0x000fe200008f0eff */
[----:B------:R-:W-:Y:S01]  /*42d60*/  IMAD R24, R28, 0x2, R25 ;  /* 0x000000021c187824 */ /* 0x000fe200078e0219 */
[----:B------:R-:W-:Y:S02]  /*42d70*/  ISETP.LT.AND P1, PT, R27, c[0x0][0x17c], !P0 ;  /* 0x00005f001b007a0c */ /* 0x000fe40004721270 */
[----:B------:R-:W2:Y:S04]  /*42d80*/  LDL.LU R27, [R1+0x10d0] ;  /* 0x0010d000011b7983 */ /* 0x000ea80000300800 */
[----:B------:R1:W-:Y:S01]  /*42d90*/  @P2 STG.E.U16 [R22.64], R4 ;  /* 0x0000000416002986 */ /* 0x0003e2000c10150a */
[----:B0-----:R-:W-:-:S04]  /*42da0*/  LEA R20, P6, R25, R0, 0x1 ;  /* 0x0000000019147211 */ /* 0x001fc800078c08ff */
[----:B------:R-:W-:Y:S01]  /*42db0*/  LEA.HI.X.SX32 R21, R25, R2, 0x1, P6 ;  /* 0x0000000219157211 */ /* 0x000fe200030f0eff */
[----:B------:R-:W-:Y:S01]  /*42dc0*/  IMAD R25, R28, 0x2, R24 ;  /* 0x000000021c197824 */ /* 0x000fe200078e0218 */
[----:B---3--:R-:W-:Y:S02]  /*42dd0*/  ISETP.LT.AND P5, PT, R26, c[0x0][0x17c], !P0 ;  /* 0x00005f001a007a0c */ /* 0x008fe400047a1270 */
[----:B------:R-:W3:Y:S01]  /*42de0*/  LDL.LU R26, [R1+0x10d8] ;  /* 0x0010d800011a7983 */ /* 0x000ee20000300800 */
[----:B-1----:R-:W-:-:S03]  /*42df0*/  LEA R22, P2, R24, R0, 0x1 ;  /* 0x0000000018167211 */ /* 0x002fc600078408ff */
[----:B------:R0:W-:Y:S01]  /*42e00*/  @P3 STG.E.U16 [R20.64], R9 ;  /* 0x0000000914003986 */ /* 0x0001e2000c10150a */
[----:B------:R-:W-:-:S03]  /*42e10*/  LEA.HI.X.SX32 R23, R24, R2, 0x1, P2 ;  /* 0x0000000218177211 */ /* 0x000fc600010f0eff */
[----:B------:R-:W4:Y:S04]  /*42e20*/  LDL.LU R24, [R1+0x10c8] ;  /* 0x0010c80001187983 */ /* 0x000f280000300800 */
[----:B0-----:R-:W2:Y:S01]  /*42e30*/  LDL.LU R21, [R1+0x10cc] ;  /* 0x0010cc0001157983 */ /* 0x001ea20000300800 */
[----:B------:R-:W-:Y:S02]  /*42e40*/  LEA R20, P6, R25, R0, 0x1 ;  /* 0x0000000019147211 */ /* 0x000fe400078c08ff */
[----:B----4-:R-:W-:Y:S01]  /*42e50*/  ISETP.LT.AND P2, PT, R24, c[0x0][0x17c], !P0 ;  /* 0x00005f0018007a0c */ /* 0x010fe20004741270 */
[----:B------:R-:W-:Y:S01]  /*42e60*/  IMAD R24, R28, 0x2, R25 ;  /* 0x000000021c187824 */ /* 0x000fe200078e0219 */
[----:B--2---:R-:W-:Y:S02]  /*42e70*/  ISETP.LT.AND P3, PT, R21, c[0x0][0x17c], !P0 ;  /* 0x00005f0015007a0c */ /* 0x004fe40004761270 */
[----:B------:R-:W-:-:S02]  /*42e80*/  LEA.HI.X.SX32 R21, R25, R2, 0x1, P6 ;  /* 0x0000000219157211 */ /* 0x000fc400030f0eff */
[----:B------:R-:W2:Y:S04]  /*42e90*/  LDL.LU R25, [R1+0x10d4] ;  /* 0x0010d40001197983 */ /* 0x000ea80000300800 */
[----:B------:R0:W-:Y:S04]  /*42ea0*/  @P4 STG.E.U16 [R22.64], R10 ;  /* 0x0000000a16004986 */ /* 0x0001e8000c10150a */
[----:B------:R1:W-:Y:S01]  /*42eb0*/  @P1 STG.E.U16 [R20.64], R5 ;  /* 0x0000000514001986 */ /* 0x0003e2000c10150a */
[----:B------:R-:W-:Y:S02]  /*42ec0*/  PRMT R4, R29, 0x7632, R4 ;  /* 0x000076321d047816 */ /* 0x000fe40000000004 */
[----:B0-----:R-:W-:Y:S01]  /*42ed0*/  LEA R22, P6, R24, R0, 0x1 ;  /* 0x0000000018167211 */ /* 0x001fe200078c08ff */
[----:B-1----:R-:W-:-:S03]  /*42ee0*/  IMAD R20, R28, 0x2, R24 ;  /* 0x000000021c147824 */ /* 0x002fc600078e0218 */
[----:B------:R-:W-:Y:S02]  /*42ef0*/  LEA.HI.X.SX32 R23, R24, R2, 0x1, P6 ;  /* 0x0000000218177211 */ /* 0x000fe400030f0eff */
[----:B------:R-:W-:-:S03]  /*42f00*/  LEA R24, P6, R20, R0, 0x1 ;  /* 0x0000000014187211 */ /* 0x000fc600078c08ff */
[----:B------:R0:W-:Y:S01]  /*42f10*/  @P5 STG.E.U16 [R22.64], R4 ;  /* 0x0000000416005986 */ /* 0x0001e2000c10150a */
[----:B------:R-:W-:Y:S02]  /*42f20*/  ISETP.LT.AND P4, PT, R27, c[0x0][0x17c], !P0 ;  /* 0x00005f001b007a0c */ /* 0x000fe40004781270 */
[----:B---3--:R-:W-:Y:S01]  /*42f30*/  ISETP.LT.AND P5, PT, R26, c[0x0][0x17c], !P0 ;  /* 0x00005f001a007a0c */ /* 0x008fe200047a1270 */
[----:B------:R-:W3:Y:S04]  /*42f40*/  LDL.LU R27, [R1+0x10dc] ;  /* 0x0010dc00011b7983 */ /* 0x000ee80000300800 */
[----:B------:R-:W4:Y:S01]  /*42f50*/  LDL.LU R29, [R1+0x130c] ;  /* 0x00130c00011d7983 */ /* 0x000f220000300800 */
[----:B0-----:R-:W-:-:S03]  /*42f60*/  PRMT R4, R8, 0x7632, R4 ;  /* 0x0000763208047816 */ /* 0x001fc60000000004 */
[----:B------:R-:W3:Y:S01]  /*42f70*/  LDL.LU R26, [R1+0x10e0] ;  /* 0x0010e000011a7983 */ /* 0x000ee20000300800 */
[----:B--2---:R-:W-:Y:S02]  /*42f80*/  ISETP.LT.AND P1, PT, R25, c[0x0][0x17c], !P0 ;  /* 0x00005f0019007a0c */ /* 0x004fe40004721270 */
[----:B------:R-:W-:-:S05]  /*42f90*/  LEA.HI.X.SX32 R25, R20, R2, 0x1, P6 ;  /* 0x0000000214197211 */ /* 0x000fca00030f0eff */
[----:B------:R0:W-:Y:S04]  /*42fa0*/  @P3 STG.E.U16 [R24.64], R4 ;  /* 0x0000000418003986 */ /* 0x0001e8000c10150a */
[----:B0-----:R-:W2:Y:S01]  /*42fb0*/  LDL.LU R24, [R1+0x10e4] ;  /* 0x0010e40001187983 */ /* 0x001ea20000300800 */
[----:B------:R-:W-:-:S04]  /*42fc0*/  IMAD R21, R28, 0x2, R20 ;  /* 0x000000021c157824 */ /* 0x000fc800078e0214 */
[----:B------:R-:W-:Y:S01]  /*42fd0*/  IMAD R8, R28, 0x2, R21 ;  /* 0x000000021c087824 */ /* 0x000fe200078e0215 */
[C---:B------:R-:W-:Y:S01]  /*42fe0*/  LEA R20, P6, R21.reuse, R0, 0x1 ;  /* 0x0000000015147211 */ /* 0x040fe200078c08ff */
[----:B------:R-:W4:Y:S03]  /*42ff0*/  LDL.LU R28, [R1+0x10e8] ;  /* 0x0010e800011c7983 */ /* 0x000f260000300800 */
[----:B------:R-:W-:Y:S02]  /*43000*/  LEA.HI.X.SX32 R21, R21, R2, 0x1, P6 ;  /* 0x0000000215157211 */ /* 0x000fe400030f0eff */
[----:B------:R-:W-:Y:S02]  /*43010*/  LEA R22, P6, R8, R0, 0x1 ;  /* 0x0000000008167211 */ /* 0x000fe400078c08ff */
[----:B------:R-:W-:Y:S02]  /*43020*/  PRMT R12, R12, 0x7632, R12 ;  /* 0x000076320c0c7816 */ /* 0x000fe4000000000c */
[----:B------:R-:W-:-:S02]  /*43030*/  LEA.HI.X.SX32 R23, R8, R2, 0x1, P6 ;  /* 0x0000000208177211 */ /* 0x000fc400030f0eff */
[----:B------:R-:W-:Y:S01]  /*43040*/  PRMT R16, R16, 0x7632, R16 ;  /* 0x0000763210107816 */ /* 0x000fe20000000010 */
[----:B------:R-:W-:Y:S01]  /*43050*/  @P2 STG.E.U16 [R20.64], R12 ;  /* 0x0000000c14002986 */ /* 0x000fe2000c10150a */
[----:B---3--:R-:W-:Y:S02]  /*43060*/  ISETP.LT.AND P3, PT, R27, c[0x0][0x17c], !P0 ;  /* 0x00005f001b007a0c */ /* 0x008fe40004761270 */
[----:B------:R-:W-:Y:S01]  /*43070*/  ISETP.LT.AND P2, PT, R26, c[0x0][0x17c], !P0 ;  /* 0x00005f001a007a0c */ /* 0x000fe20004741270 */
[----:B------:R0:W-:Y:S04]  /*43080*/  @P4 STG.E.U16 [R22.64], R16 ;  /* 0x0000001016004986 */ /* 0x0001e8000c10150a */
[----:B------:R-:W3:Y:S04]  /*43090*/  LDL.LU R27, [R1+0x10ec] ;  /* 0x0010ec00011b7983 */ /* 0x000ee80000300800 */
[----:B------:R-:W3:Y:S01]  /*430a0*/  LDL.LU R26, [R1+0xa4] ;  /* 0x0000a400011a7983 */ /* 0x000ee20000300800 */
[----:B0-----:R-:W-:-:S02]  /*430b0*/  PRMT R16, R4, 0x7632, R16 ;  /* 0x0000763204107816 */ /* 0x001fc40000000010 */
[----:B------:R-:W-:Y:S02]  /*430c0*/  PRMT R4, R9, 0x7632, R4 ;  /* 0x0000763209047816 */ /* 0x000fe40000000004 */
[----:B------:R-:W3:Y:S01]  /*430d0*/  LDL.LU R9, [R1+0x1308] ;  /* 0x0013080001097983 */ /* 0x000ee20000300800 */
[----:B--2---:R-:W-:-:S03]  /*430e0*/  ISETP.LT.AND P4, PT, R24, c[0x0][0x17c], !P0 ;  /* 0x00005f0018007a0c */ /* 0x004fc60004781270 */
[----:B------:R-:W2:Y:S01]  /*430f0*/  LDL.LU R24, [R1+0x10f0] ;  /* 0x0010f00001187983 */ /* 0x000ea20000300800 */
[----:B------:R-:W-:-:S04]  /*43100*/  IMAD.MOV.U32 R25, RZ, RZ, c[0x0][0x198] ;  /* 0x00006600ff197624 */ /* 0x000fc800078e00ff */
[----:B------:R-:W-:-:S04]  /*43110*/  IMAD R12, R25, 0x2, R8 ;  /* 0x00000002190c7824 */ /* 0x000fc800078e0208 */
[----:B------:R-:W-:Y:S01]  /*43120*/  IMAD R8, R25, 0x2, R12 ;  /* 0x0000000219087824 */ /* 0x000fe200078e020c */
[----:B------:R-:W-:-:S04]  /*43130*/  LEA R20, P6, R12, R0, 0x1 ;  /* 0x000000000c147211 */ /* 0x000fc800078c08ff */
[----:B------:R-:W-:Y:S01]  /*43140*/  LEA.HI.X.SX32 R21, R12, R2, 0x1, P6 ;  /* 0x000000020c157211 */ /* 0x000fe200030f0eff */
[----:B------:R-:W-:Y:S01]  /*43150*/  IMAD R12, R25, 0x2, R8 ;  /* 0x00000002190c7824 */ /* 0x000fe200078e0208 */
[----:B------:R-:W-:-:S03]  /*43160*/  LEA R22, P6, R8, R0, 0x1 ;  /* 0x0000000008167211 */ /* 0x000fc600078c08ff */
[----:B------:R0:W-:Y:S01]  /*43170*/  @P1 STG.E.U16 [R20.64], R16 ;  /* 0x0000001014001986 */ /* 0x0001e2000c10150a */
[----:B------:R-:W-:Y:S01]  /*43180*/  LEA.HI.X.SX32 R23, R8, R2, 0x1, P6 ;  /* 0x0000000208177211 */ /* 0x000fe200030f0eff */
[----:B------:R-:W-:Y:S01]  /*43190*/  IMAD R8, R25, 0x2, R12 ;  /* 0x0000000219087824 */ /* 0x000fe200078e020c */
[----:B0-----:R-:W-:-:S04]  /*431a0*/  LEA R20, P6, R12, R0, 0x1 ;  /* 0x000000000c147211 */ /* 0x001fc800078c08ff */
[----:B------:R-:W-:Y:S02]  /*431b0*/  LEA.HI.X.SX32 R21, R12, R2, 0x1, P6 ;  /* 0x000000020c157211 */ /* 0x000fe400030f0eff */
[----:B------:R-:W-:Y:S01]  /*431c0*/  PRMT R12, R10, 0x7632, R12 ;  /* 0x000076320a0c7816 */ /* 0x000fe2000000000c */
[----:B------:R-:W-:Y:S01]  /*431d0*/  @P5 STG.E.U16 [R22.64], R4 ;  /* 0x0000000416005986 */ /* 0x000fe2000c10150a */
[----:B---3--:R-:W-:-:S03]  /*431e0*/  ISETP.LT.AND P5, PT, R27, c[0x0][0x17c], !P0 ;  /* 0x00005f001b007a0c */ /* 0x008fc600047a1270 */
[----:B------:R-:W3:Y:S04]  /*431f0*/  LDL.LU R10, [R1+0x1304] ;  /* 0x00130400010a7983 */ /* 0x000ee80000300800 */
[----:B------:R0:W-:Y:S04]  /*43200*/  @P3 STG.E.U16 [R20.64], R12 ;  /* 0x0000000c14003986 */ /* 0x0001e8000c10150a */
[----:B------:R-:W3:Y:S01]  /*43210*/  LDL.LU R27, [R1+0x10f8] ;  /* 0x0010f800011b7983 */ /* 0x000ee20000300800 */
[----:B0-----:R-:W-:-:S03]  /*43220*/  PRMT R12, R5, 0x7632, R12 ;  /* 0x00007632050c7816 */ /* 0x001fc6000000000c */
[----:B------:R-:W5:Y:S01]  /*43230*/  LDL.LU R5, [R1+0x1300] ;  /* 0x0013000001057983 */ /* 0x000f620000300800 */
[----:B------:R-:W-:Y:S01]  /*43240*/  LEA R22, P6, R8, R0, 0x1 ;  /* 0x0000000008167211 */ /* 0x000fe200078c08ff */
[----:B------:R-:W-:-:S03]  /*43250*/  IMAD R4, R25, 0x2, R8 ;  /* 0x0000000219047824 */ /* 0x000fc600078e0208 */
[----:B------:R-:W-:Y:S02]  /*43260*/  LEA.HI.X.SX32 R23, R8, R2, 0x1, P6 ;  /* 0x0000000208177211 */ /* 0x000fe400030f0eff */
[----:B------:R-:W-:Y:S02]  /*43270*/  LEA R20, P6, R4, R0, 0x1 ;  /* 0x0000000004147211 */ /* 0x000fe400078c08ff */
[----:B--2---:R-:W-:Y:S02]  /*43280*/  ISETP.LT.AND P3, PT, R24, c[0x0][0x17c], !P0 ;  /* 0x00005f0018007a0c */ /* 0x004fe40004761270 */
[----:B------:R-:W2:Y:S01]  /*43290*/  LDL.LU R24, [R1+0x10fc] ;  /* 0x0010fc0001187983 */ /* 0x000ea20000300800 */
[----:B----4-:R-:W-:Y:S01]  /*432a0*/  ISETP.LT.AND P1, PT, R28, c[0x0][0x17c], !P0 ;  /* 0x00005f001c007a0c */ /* 0x010fe20004721270 */
[----:B------:R-:W-:Y:S01]  /*432b0*/  IMAD R8, R25, 0x2, R4 ;  /* 0x0000000219087824 */ /* 0x000fe200078e0204 */
[----:B------:R-:W-:Y:S01]  /*432c0*/  LEA.HI.X.SX32 R21, R4, R2, 0x1, P6 ;  /* 0x0000000204157211 */ /* 0x000fe200030f0eff */
[----:B------:R-:W4:Y:S04]  /*432d0*/  LDL.LU R28, [R1+0xc4] ;  /* 0x0000c400011c7983 */ /* 0x000f280000300800 */
[----:B------:R-:W4:Y:S04]  /*432e0*/  LDL.LU R4, [R1+0x10f4] ;  /* 0x0010f40001047983 */ /* 0x000f280000300800 */
[----:B------:R0:W-:Y:S04]  /*432f0*/  @P2 STG.E.U16 [R22.64], R12 ;  /* 0x0000000c16002986 */ /* 0x0001e8000c10150a */
[----:B0-----:R-:W5:Y:S01]  /*43300*/  LDL.LU R12, [R1+0x1100] ;  /* 0x00110000010c7983 */ /* 0x001f620000300800 */
        /* <DEDUP_REMOVED lines=10> */
[----:B------:R-:W-:Y:S01]  /*433b0*/  IMAD R8, R25, 0x2, R4 ;  /* 0x0000000219087824 */ /* 0x000fe200078e0204 */
[----:B0-----:R-:W-:-:S04]  /*433c0*/  LEA R20, P6, R4, R0, 0x1 ;  /* 0x0000000004147211 */ /* 0x001fc800078c08ff */
[----:B------:R-:W-:Y:S01]  /*433d0*/  LEA.HI.X.SX32 R21, R4, R2, 0x1, P6 ;  /* 0x0000000204157211 */ /* 0x000fe200030f0eff */
[----:B------:R-:W-:Y:S01]  /*433e0*/  IMAD R4, R25, 0x2, R8 ;  /* 0x0000000219047824 */ /* 0x000fe200078e0208 */
[----:B-1----:R-:W-:-:S03]  /*433f0*/  LEA R22, P6, R8, R0, 0x1 ;  /* 0x0000000008167211 */ /* 0x002fc600078c08ff */
[----:B-----5:R0:W-:Y:S01]  /*43400*/  @P5 STG.E.U16 [R20.64], R13 ;  /* 0x0000000d14005986 */ /* 0x0201e2000c10150a */
[----:B------:R-:W-:Y:S01]  /*43410*/  LEA.HI.X.SX32 R23, R8, R2, 0x1, P6 ;  /* 0x0000000208177211 */ /* 0x000fe200030f0eff */
[----:B------:R-:W-:Y:S01]  /*43420*/  IMAD R8, R25, 0x2, R4 ;  /* 0x0000000219087824 */ /* 0x000fe200078e0204 */
[----:B------:R-:W-:Y:S02]  /*43430*/  ISETP.LT.AND P5, PT, R12, c[0x0][0x17c], !P0 ;  /* 0x00005f000c007a0c */ /* 0x000fe400047a1270 */
[----:B------:R-:W4:Y:S01]  /*43440*/  LDL.LU R12, [R1+0x1110] ;  /* 0x00111000010c7983 */ /* 0x000f220000300800 */
[----:B0-----:R-:W-:-:S04]  /*43450*/  LEA R20, P6, R4, R0, 0x1 ;  /* 0x0000000004147211 */ /* 0x001fc800078c08ff */
[----:B------:R-:W-:Y:S02]  /*43460*/  LEA.HI.X.SX32 R21, R4, R2, 0x1, P6 ;  /* 0x0000000204157211 */ /* 0x000fe400030f0eff */
[----:B------:R-:W5:Y:S04]  /*43470*/  LDL.LU R4, [R1+0x1104] ;  /* 0x0011040001047983 */ /* 0x000f680000300800 */
[----:B------:R0:W-:Y:S04]  /*43480*/  @P3 STG.E.U16 [R22.64], R17 ;  /* 0x0000001116003986 */ /* 0x0001e8000c10150a */
[----:B------:R1:W-:Y:S01]  /*43490*/  @P2 STG.E.U16 [R20.64], R5 ;  /* 0x0000000514002986 */ /* 0x0003e2000c10150a */
[----:B0-----:R-:W-:-:S04]  /*434a0*/  LEA R22, P6, R8, R0, 0x1 ;  /* 0x0000000008167211 */ /* 0x001fc800078c08ff */
[----:B------:R-:W-:-:S05]  /*434b0*/  LEA.HI.X.SX32 R23, R8, R2, 0x1, P6 ;  /* 0x0000000208177211 */ /* 0x000fca00030f0eff */
[----:B------:R0:W-:Y:S01]  /*434c0*/  @P4 STG.E.U16 [R22.64], R28 ;  /* 0x0000001c16004986 */ /* 0x0001e2000c10150a */
[----:B--2---:R-:W-:-:S03]  /*434d0*/  ISETP.LT.AND P4, PT, R24, c[0x0][0x17c], !P0 ;  /* 0x00005f0018007a0c */ /* 0x004fc60004781270 */
[----:B------:R-:W2:Y:S01]  /*434e0*/  LDL.LU R24, [R1+0x1118] ;  /* 0x0011180001187983 */ /* 0x000ea20000300800 */
[----:B-----5:R-:W-:Y:S01]  /*434f0*/  ISETP.LT.AND P3, PT, R4, c[0x0][0x17c], !P0 ;  /* 0x00005f0004007a0c */ /* 0x020fe20004761270 */
[----:B------:R-:W-:-:S04]  /*43500*/  IMAD R4, R25, 0x2, R8 ;  /* 0x0000000219047824 */ /* 0x000fc800078e0208 */
[----:B------:R-:W-:Y:S01]  /*43510*/  IMAD R8, R25, 0x2, R4 ;  /* 0x0000000219087824 */ /* 0x000fe200078e0204 */
[----:B-1----:R-:W-:-:S04]  /*43520*/  LEA R20, P6, R4, R0, 0x1 ;  /* 0x0000000004147211 */ /* 0x002fc800078c08ff */
[----:B------:R-:W-:Y:S02]  /*43530*/  LEA.HI.X.SX32 R21, R4, R2, 0x1, P6 ;  /* 0x0000000204157211 */ /* 0x000fe400030f0eff */
[----:B0-----:R-:W-:Y:S01]  /*43540*/  LEA R22, P6, R8, R0, 0x1 ;  /* 0x0000000008167211 */ /* 0x001fe200078c08ff */
[----:B------:R-:W-:-:S03]  /*43550*/  IMAD R4, R25, 0x2, R8 ;  /* 0x0000000219047824 */ /* 0x000fc600078e0208 */
[----:B------:R-:W-:Y:S02]  /*43560*/  LEA.HI.X.SX32 R23, R8, R2, 0x1, P6 ;  /* 0x0000000208177211 */ /* 0x000fe400030f0eff */
[----:B------:R-:W5:Y:S04]  /*43570*/  LDL.LU R8, [R1+0x1114] ;  /* 0x0011140001087983 */ /* 0x000f680000300800 */
[----:B------:R0:W-:Y:S01]  /*43580*/  @P1 STG.E.U16 [R20.64], R11 ;  /* 0x0000000b14001986 */ /* 0x0001e2000c10150a */
[----:B------:R-:W-:Y:S02]  /*43590*/  PRMT R13, R26, 0x7632, R13 ;  /* 0x000076321a0d7816 */ /* 0x000fe4000000000d */
[----:B---3--:R-:W-:Y:S01]  /*435a0*/  ISETP.LT.AND P2, PT, R27, c[0x0][0x17c], !P0 ;  /* 0x00005f001b007a0c */ /* 0x008fe20004741270 */
[----:B------:R1:W-:Y:S04]  /*435b0*/  @P5 STG.E.U16 [R22.64], R6 ;  /* 0x0000000616005986 */ /* 0x0003e8000c10150a */
[----:B------:R-:W3:Y:S01]  /*435c0*/  LDL.LU R27, [R1+0x111c] ;  /* 0x00111c00011b7983 */ /* 0x000ee20000300800 */
[----:B0-----:R-:W-:-:S03]  /*435d0*/  LEA R20, P6, R4, R0, 0x1 ;  /* 0x0000000004147211 */ /* 0x001fc600078c08ff */
[----:B------:R-:W3:Y:S01]  /*435e0*/  LDL.LU R26, [R1+0x1120] ;  /* 0x00112000011a7983 */ /* 0x000ee20000300800 */
[----:B------:R-:W-:-:S05]  /*435f0*/  LEA.HI.X.SX32 R21, R4, R2, 0x1, P6 ;  /* 0x0000000204157211 */ /* 0x000fca00030f0eff */
[----:B------:R0:W-:Y:S01]  /*43600*/  @P3 STG.E.U16 [R20.64], R13 ;  /* 0x0000000d14003986 */ /* 0x0001e2000c10150a */
[----:B--2---:R-:W-:-:S03]  /*43610*/  ISETP.LT.AND P3, PT, R24, c[0x0][0x17c], !P0 ;  /* 0x00005f0018007a0c */ /* 0x004fc60004761270 */
[----:B------:R-:W2:Y:S04]  /*43620*/  LDL.LU R24, [R1+0x1124] ;  /* 0x0011240001187983 */ /* 0x000ea80000300800 */
[----:B-1----:R-:W2:Y:S01]  /*43630*/  LDL.LU R23, [R1+0x1128] ;  /* 0x0011280001177983 */ /* 0x002ea20000300800 */
[----:B----4-:R-:W-:Y:S01]  /*43640*/  ISETP.LT.AND P1, PT, R12, c[0x0][0x17c], !P0 ;  /* 0x00005f000c007a0c */ /* 0x010fe20004721270 */
[----:B------:R-:W-:Y:S01]  /*43650*/  IMAD R12, R25, 0x2, R4 ;  /* 0x00000002190c7824 */ /* 0x000fe200078e0204 */
[----:B------:R-:W-:Y:S01]  /*43660*/  PRMT R5, R9, 0x7632, R5 ;  /* 0x0000763209057816 */ /* 0x000fe20000000005 */
[----:B------:R-:W4:Y:S02]  /*43670*/  LDL.LU R22, [R1+0x112c] ;  /* 0x00112c0001167983 */ /* 0x000f240000300800 */
[----:B------:R-:W-:Y:S01]  /*43680*/  IMAD R4, R25, 0x2, R12 ;  /* 0x0000000219047824 */ /* 0x000fe200078e020c */
[----:B0-----:R-:W-:-:S02]  /*43690*/  PRMT R13, R13, 0x7632, R13 ;  /* 0x000076320d0d7816 */ /* 0x001fc4000000000d */
[----:B------:R-:W-:Y:S02]  /*436a0*/  PRMT R17, R17, 0x7632, R17 ;  /* 0x0000763211117816 */ /* 0x000fe40000000011 */
[----:B------:R-:W-:Y:S02]  /*436b0*/  PRMT R16, R5, 0x7632, R16 ;  /* 0x0000763205107816 */ /* 0x000fe40000000010 */
[----:B-----5:R-:W-:Y:S02]  /*436c0*/  ISETP.LT.AND P5, PT, R8, c[0x0][0x17c], !P0 ;  /* 0x00005f0008007a0c */ /* 0x020fe400047a1270 */
[----:B------:R-:W-:-:S04]  /*436d0*/  LEA R8, P6, R12, R0, 0x1 ;  /* 0x000000000c087211 */ /* 0x000fc800078c08ff */
[----:B------:R-:W-:Y:S02]  /*436e0*/  LEA.HI.X.SX32 R9, R12, R2, 0x1, P6 ;  /* 0x000000020c097211 */ /* 0x000fe400030f0eff */
[----:B------:R-:W-:-:S03]  /*436f0*/  LEA R20, P6, R4, R0, 0x1 ;  /* 0x0000000004147211 */ /* 0x000fc600078c08ff */
[----:B------:R0:W-:Y:S01]  /*43700*/  @P2 STG.E.U16 [R8.64], R5 ;  /* 0x0000000508002986 */ /* 0x0001e2000c10150a */
[----:B------:R-:W-:Y:S01]  /*43710*/  LEA.HI.X.SX32 R21, R4, R2, 0x1, P6 ;  /* 0x0000000204157211 */ /* 0x000fe200030f0eff */
[----:B0-----:R-:W-:-:S04]  /*43720*/  IMAD R9, R25, 0x2, R4 ;  /* 0x0000000219097824 */ /* 0x001fc800078e0204 */
[----:B------:R-:W-:Y:S01]  /*43730*/  IMAD R12, R25, 0x2, R9 ;  /* 0x00000002190c7824 */ /* 0x000fe200078e0209 */
[----:B------:R-:W-:-:S04]  /*43740*/  LEA R8, P6, R9, R0, 0x1 ;  /* 0x0000000009087211 */ /* 0x000fc800078c08ff */
[----:B------:R-:W-:Y:S02]  /*43750*/  LEA.HI.X.SX32 R9, R9, R2, 0x1, P6 ;  /* 0x0000000209097211 */ /* 0x000fe400030f0eff */
[C---:B------:R-:W-:Y:S01]  /*43760*/  LEA R4, P6, R12.reuse, R0, 0x1 ;  /* 0x000000000c047211 */ /* 0x040fe200078c08ff */
[----:B------:R-:W-:Y:S03]  /*43770*/  @P4 STG.E.U16 [R20.64], R13 ;  /* 0x0000000d14004986 */ /* 0x000fe6000c10150a */
[----:B------:R-:W-:Y:S01]  /*43780*/  LEA.HI.X.SX32 R5, R12, R2, 0x1, P6 ;  /* 0x000000020c057211 */ /* 0x000fe200030f0eff */
[----:B------:R0:W-:Y:S01]  /*43790*/  @P1 STG.E.U16 [R8.64], R17 ;  /* 0x0000001108001986 */ /* 0x0001e2000c10150a */
[----:B---3--:R-:W-:-:S03]  /*437a0*/  ISETP.LT.AND P2, PT, R27, c[0x0][0x17c], !P0 ;  /* 0x00005f001b007a0c */ /* 0x008fc60004741270 */
[----:B------:R-:W3:Y:S04]  /*437b0*/  LDL.LU R27, [R1+0xa8] ;  /* 0x0000a800011b7983 */ /* 0x000ee80000300800 */
[----:B------:R1:W-:Y:S01]  /*437c0*/  @P5 STG.E.U16 [R4.64], R16 ;  /* 0x0000001004005986 */ /* 0x0003e2000c10150a */
[----:B0-----:R-:W-:Y:S02]  /*437d0*/  PRMT R17, R11, 0x7632, R17 ;  /* 0x000076320b117816 */ /* 0x001fe40000000011 */
[----:B--2---:R-:W-:Y:S02]  /*437e0*/  ISETP.LT.AND P1, PT, R24, c[0x0][0x17c], !P0 ;  /* 0x00005f0018007a0c */ /* 0x004fe40004721270 */
[----:B------:R-:W2:Y:S01]  /*437f0*/  LDL.LU R24, [R1+0x1134] ;  /* 0x0011340001187983 */ /* 0x000ea20000300800 */
[----:B------:R-:W-:-:S03]  /*43800*/  ISETP.LT.AND P5, PT, R23, c[0x0][0x17c], !P0 ;  /* 0x00005f0017007a0c */ /* 0x000fc600047a1270 */
[----:B------:R-:W5:Y:S04]  /*43810*/  LDL.LU R23, [R1+0x1130] ;  /* 0x0011300001177983 */ /* 0x000f680000300800 */
[----:B------:R-:W2:Y:S04]  /*43820*/  LDL.LU R11, [R1+0x12fc] ;  /* 0x0012fc00010b7983 */ /* 0x000ea80000300800 */
[----:B------:R-:W2:Y:S01]  /*43830*/  LDL.LU R20, [R1+0x113c] ;  /* 0x00113c0001147983 */ /* 0x000ea20000300800 */
[----:B------:R-:W-:-:S04]  /*43840*/  IMAD R13, R25, 0x2, R12 ;  /* 0x00000002190d7824 */ /* 0x000fc800078e020c */
[----:B-1----:R-:W-:Y:S01]  /*43850*/  IMAD R5, R25, 0x2, R13 ;  /* 0x0000000219057824 */ /* 0x002fe200078e020d */
[----:B------:R-:W-:-:S04]  /*43860*/  LEA R8, P6, R13, R0, 0x1 ;  /* 0x000000000d087211 */ /* 0x000fc800078c08ff */
[----:B------:R-:W-:Y:S01]  /*43870*/  LEA.HI.X.SX32 R9, R13, R2, 0x1, P6 ;  /* 0x000000020d097211 */ /* 0x000fe200030f0eff */
[----:B------:R-:W-:Y:S01]  /*43880*/  IMAD R12, R25, 0x2, R5 ;  /* 0x00000002190c7824 */ /* 0x000fe200078e0205 */
[----:B------:R-:W-:Y:S02]  /*43890*/  PRMT R13, R28, 0x7632, R13 ;  /* 0x000076321c0d7816 */ /* 0x000fe4000000000d */
[C---:B------:R-:W-:Y:S02]  /*438a0*/  LEA R4, P6, R5.reuse, R0, 0x1 ;  /* 0x0000000005047211 */ /* 0x040fe400078c08ff */
[----:B------:R-:W-:Y:S01]  /*438b0*/  ISETP.LT.AND P4, PT, R26, c[0x0][0x17c], !P0 ;  /* 0x00005f001a007a0c */ /* 0x000fe20004781270 */
[----:B------:R0:W-:Y:S01]  /*438c0*/  @P3 STG.E.U16 [R8.64], R13 ;  /* 0x0000000d08003986 */ /* 0x0001e2000c10150a */
[----:B------:R-:W-:Y:S02]  /*438d0*/  LEA.HI.X.SX32 R5, R5, R2, 0x1, P6 ;  /* 0x0000000205057211 */ /* 0x000fe400030f0eff */
[----:B------:R-:W-:-:S02]  /*438e0*/  PRMT R16, R6, 0x7632, R16 ;  /* 0x0000763206107816 */ /* 0x000fc40000000010 */
[----:B----4-:R-:W-:Y:S01]  /*438f0*/  ISETP.LT.AND P3, PT, R22, c[0x0][0x17c], !P0 ;  /* 0x00005f0016007a0c */ /* 0x010fe20004761270 */
[----:B------:R-:W4:Y:S01]  /*43900*/  LDL.LU R6, [R1+0x12f8] ;  /* 0x0012f80001067983 */ /* 0x000f220000300800 */
[C---:B0-----:R-:W-:Y:S01]  /*43910*/  LEA R8, P6, R12.reuse, R0, 0x1 ;  /* 0x000000000c087211 */ /* 0x041fe200078c08ff */
[C---:B------:R-:W-:Y:S02]  /*43920*/  IMAD R13, R25.reuse, 0x2, R12 ;  /* 0x00000002190d7824 */ /* 0x040fe400078e020c */
[----:B------:R0:W-:Y:S01]  /*43930*/  @P2 STG.E.U16 [R4.64], R17 ;  /* 0x0000001104002986 */ /* 0x0001e2000c10150a */
[----:B------:R-:W-:Y:S01]  /*43940*/  LEA.HI.X.SX32 R9, R12, R2, 0x1, P6 ;  /* 0x000000020c097211 */ /* 0x000fe200030f0eff */
[----:B------:R-:W-:Y:S02]  /*43950*/  IMAD R12, R25, 0x2, R13 ;  /* 0x00000002190c7824 */ /* 0x000fe400078e020d */
[----:B------:R-:W4:Y:S04]  /*43960*/  LDL.LU R22, [R1+0x1138] ;  /* 0x0011380001167983 */ /* 0x000f280000300800 */
[----:B------:R1:W-:Y:S01]  /*43970*/  @P4 STG.E.U16 [R8.64], R16 ;  /* 0x0000001008004986 */ /* 0x0003e2000c10150a */
[----:B0-----:R-:W-:-:S03]  /*43980*/  LEA R4, P2, R13, R0, 0x1 ;  /* 0x000000000d047211 */ /* 0x001fc600078408ff */
[----:B------:R-:W4:Y:S04]  /*43990*/  LDL.LU R21, [R1+0x1144] ;  /* 0x0011440001157983 */ /* 0x000f280000300800 */
[----:B------:R-:W4:Y:S01]  /*439a0*/  LDL.LU R28, [R1+0xc8] ;  /* 0x0000c800011c7983 */ /* 0x000f220000300800 */
[----:B-1----:R-:W-:-:S03]  /*439b0*/  LEA R8, P6, R12, R0, 0x1 ;  /* 0x000000000c087211 */ /* 0x002fc600078c08ff */
[----:B------:R-:W4:Y:S01]  /*439c0*/  LDL.LU R17, [R1+0x1140] ;  /* 0x0011400001117983 */ /* 0x000f220000300800 */
[-C--:B------:R-:W-:Y:S02]  /*439d0*/  LEA.HI.X.SX32 R5, R13, R2.reuse, 0x1, P2 ;  /* 0x000000020d057211 */ /* 0x080fe400010f0eff */
[----:B------:R-:W-:Y:S01]  /*439e0*/  LEA.HI.X.SX32 R9, R12, R2, 0x1, P6 ;  /* 0x000000020c097211 */ /* 0x000fe200030f0eff */
[----:B------:R-:W4:Y:S04]  /*439f0*/  LDL.LU R16, [R1+0x114c] ;  /* 0x00114c0001107983 */ /* 0x000f280000300800 */
[----:B---3--:R0:W-:Y:S04]  /*43a00*/  @P1 STG.E.U16 [R4.64], R27 ;  /* 0x0000001b04001986 */ /* 0x0081e8000c10150a */
[----:B------:R1:W-:Y:S01]  /*43a10*/  @P5 STG.E.U16 [R8.64], R10 ;  /* 0x0000000a08005986 */ /* 0x0003e2000c10150a */
[----:B--2---:R-:W-:-:S03]  /*43a20*/  ISETP.LT.AND P5, PT, R20, c[0x0][0x17c], !P0 ;  /* 0x00005f0014007a0c */ /* 0x004fc600047a1270 */
[----:B------:R-:W2:Y:S01]  /*43a30*/  LDL.LU R20, [R1+0x1148] ;  /* 0x0011480001147983 */ /* 0x000ea20000300800 */
[----:B------:R-:W-:Y:S01]  /*43a40*/  IMAD R13, R25, 0x2, R12 ;  /* 0x00000002190d7824 */ /* 0x000fe200078e020c */
[----:B------:R-:W-:-:S03]  /*43a50*/  ISETP.LT.AND P4, PT, R24, c[0x0][0x17c], !P0 ;  /* 0x00005f0018007a0c */ /* 0x000fc60004781270 */
[----:B------:R-:W-:Y:S01]  /*43a60*/  IMAD R12, R25, 0x2, R13 ;  /* 0x00000002190c7824 */ /* 0x000fe200078e020d */
[----:B0-----:R-:W-:Y:S02]  /*43a70*/  LEA R4, P1, R13, R0, 0x1 ;  /* 0x000000000d047211 */ /* 0x001fe400078208ff */
[----:B-----5:R-:W-:Y:S02]  /*43a80*/  ISETP.LT.AND P2, PT, R23, c[0x0][0x17c], !P0 ;  /* 0x00005f0017007a0c */ /* 0x020fe40004741270 */
[----:B------:R-:W-:Y:S01]  /*43a90*/  LEA.HI.X.SX32 R5, R13, R2, 0x1, P1 ;  /* 0x000000020d057211 */ /* 0x000fe200008f0eff */
[----:B------:R-:W-:Y:S01]  /*43aa0*/  IMAD R13, R25, 0x2, R12 ;  /* 0x00000002190d7824 */ /* 0x000fe200078e020c */
[----:B-1----:R-:W-:-:S03]  /*43ab0*/  LEA R8, P6, R12, R0, 0x1 ;  /* 0x000000000c087211 */ /* 0x002fc600078c08ff */
[----:B------:R0:W-:Y:S01]  /*43ac0*/  @P3 STG.E.U16 [R4.64], R14 ;  /* 0x0000000e04003986 */ /* 0x0001e2000c10150a */
[----:B------:R-:W-:Y:S01]  /*43ad0*/  LEA.HI.X.SX32 R9, R12, R2, 0x1, P6 ;  /* 0x000000020c097211 */ /* 0x000fe200030f0eff */
[----:B------:R-:W-:-:S04]  /*43ae0*/  IMAD R12, R25, 0x2, R13 ;  /* 0x00000002190c7824 */ /* 0x000fc800078e020d */
[----:B------:R1:W-:Y:S01]  /*43af0*/  @P4 STG.E.U16 [R8.64], R18 ;  /* 0x0000001208004986 */ /* 0x0003e2000c10150a */
[----:B0-----:R-:W-:-:S04]  /*43b00*/  LEA R4, P3, R13, R0, 0x1 ;  /* 0x000000000d047211 */ /* 0x001fc800078608ff */
[----:B------:R-:W-:Y:S01]  /*43b10*/  LEA.HI.X.SX32 R5, R13, R2, 0x1, P3 ;  /* 0x000000020d057211 */ /* 0x000fe200018f0eff */
[----:B------:R-:W-:Y:S01]  /*43b20*/  IMAD R13, R25, 0x2, R12 ;  /* 0x00000002190d7824 */ /* 0x000fe200078e020c */
[----:B-1----:R-:W-:-:S03]  /*43b30*/  LEA R8, P6, R12, R0, 0x1 ;  /* 0x000000000c087211 */ /* 0x002fc600078c08ff */
[----:B----4-:R0:W-:Y:S01]  /*43b40*/  @P2 STG.E.U16 [R4.64], R6 ;  /* 0x0000000604002986 */ /* 0x0101e2000c10150a */
[----:B------:R-:W-:Y:S02]  /*43b50*/  LEA.HI.X.SX32 R9, R12, R2, 0x1, P6 ;  /* 0x000000020c097211 */ /* 0x000fe400030f0eff */
[----:B------:R-:W-:Y:S02]  /*43b60*/  ISETP.LT.AND P3, PT, R21, c[0x0][0x17c], !P0 ;  /* 0x00005f0015007a0c */ /* 0x000fe40004761270 */
[----:B------:R-:W3:Y:S01]  /*43b70*/  LDL.LU R21, [R1+0x1150] ;  /* 0x0011500001157983 */ /* 0x000ee20000300800 */
[----:B0-----:R-:W-:Y:S02]  /*43b80*/  LEA R4, P2, R13, R0, 0x1 ;  /* 0x000000000d047211 */ /* 0x001fe400078408ff */
[----:B------:R-:W-:Y:S02]  /*43b90*/  ISETP.LT.AND P4, PT, R17, c[0x0][0x17c], !P0 ;  /* 0x00005f0011007a0c */ /* 0x000fe40004781270 */
[----:B------:R-:W4:Y:S01]  /*43ba0*/  LDL.LU R17, [R1+0x1154] ;  /* 0x0011540001117983 */ /* 0x000f220000300800 */
[----:B------:R-:W-:-:S02]  /*43bb0*/  LEA.HI.X.SX32 R5, R13, R2, 0x1, P2 ;  /* 0x000000020d057211 */ /* 0x000fc400010f0eff */
[----:B------:R-:W-:Y:S01]  /*43bc0*/  ISETP.LT.AND P2, PT, R16, c[0x0][0x17c], !P0 ;  /* 0x00005f0010007a0c */ /* 0x000fe20004741270 */
[----:B------:R0:W-:Y:S01]  /*43bd0*/  @P5 STG.E.U16 [R8.64], R28 ;  /* 0x0000001c08005986 */ /* 0x0001e2000c10150a */
[----:B------:R-:W-:-:S03]  /*43be0*/  ISETP.LT.AND P1, PT, R22, c[0x0][0x17c], !P0 ;  /* 0x00005f0016007a0c */ /* 0x000fc60004721270 */
[----:B------:R-:W5:Y:S04]  /*43bf0*/  LDL.LU R16, [R1+0x1158] ;  /* 0x0011580001107983 */ /* 0x000f680000300800 */
[----:B------:R-:W5:Y:S01]  /*43c00*/  LDL.LU R22, [R1+0x115c] ;  /* 0x00115c0001167983 */ /* 0x000f620000300800 */
[----:B--2---:R-:W-:-:S03]  /*43c10*/  ISETP.LT.AND P5, PT, R20, c[0x0][0x17c], !P0 ;  /* 0x00005f0014007a0c */ /* 0x004fc600047a1270 */
[----:B------:R-:W2:Y:S01]  /*43c20*/  LDL.LU R20, [R1+0x1160] ;  /* 0x0011600001147983 */ /* 0x000ea20000300800 */
[----:B------:R-:W-:-:S05]  /*43c30*/  IMAD R12, R25, 0x2, R13 ;  /* 0x00000002190c7824 */ /* 0x000fca00078e020d */
[----:B0-----:R-:W-:Y:S01]  /*43c40*/  LEA R8, P6, R12, R0, 0x1 ;  /* 0x000000000c087211 */ /* 0x001fe200078c08ff */
[----:B------:R-:W-:-:S03]  /*43c50*/  IMAD R13, R25, 0x2, R12 ;  /* 0x00000002190d7824 */ /* 0x000fc600078e020c */
[----:B------:R-:W-:Y:S01]  /*43c60*/  LEA.HI.X.SX32 R9, R12, R2, 0x1, P6 ;  /* 0x000000020c097211 */ /* 0x000fe200030f0eff */
[----:B------:R0:W-:Y:S04]  /*43c70*/  @P1 STG.E.U16 [R4.64], R7 ;  /* 0x0000000704001986 */ /* 0x0001e8000c10150a */
[----:B------:R1:W-:Y:S01]  /*43c80*/  @P3 STG.E.U16 [R8.64], R3 ;  /* 0x0000000308003986 */ /* 0x0003e2000c10150a */
[----:B------:R-:W-:Y:S02]  /*43c90*/  PRMT R6, R27, 0x7632, R6 ;  /* 0x000076321b067816 */ /* 0x000fe40000000006 */
[----:B0-----:R-:W-:Y:S01]  /*43ca0*/  LEA R4, P6, R13, R0, 0x1 ;  /* 0x000000000d047211 */ /* 0x001fe200078c08ff */
[----:B-1----:R-:W-:-:S03]  /*43cb0*/  IMAD R9, R25, 0x2, R13 ;  /* 0x0000000219097824 */ /* 0x002fc600078e020d */
[----:B------:R-:W-:Y:S01]  /*43cc0*/  LEA.HI.X.SX32 R5, R13, R2, 0x1, P6 ;  /* 0x000000020d057211 */ /* 0x000fe200030f0eff */
[----:B------:R-:W-:Y:S01]  /*43cd0*/  IMAD R12, R25, 0x2, R9 ;  /* 0x00000002190c7824 */ /* 0x000fe200078e0209 */
[----:B------:R-:W-:-:S03]  /*43ce0*/  LEA R8, P6, R9, R0, 0x1 ;  /* 0x0000000009087211 */ /* 0x000fc600078c08ff */
[----:B------:R0:W-:Y:S01]  /*43cf0*/  @P4 STG.E.U16 [R4.64], R6 ;  /* 0x0000000604004986 */ /* 0x0001e2000c10150a */
[----:B------:R-:W-:Y:S02]  /*43d00*/  LEA.HI.X.SX32 R9, R9, R2, 0x1, P6 ;  /* 0x0000000209097211 */ /* 0x000fe400030f0eff */
[----:B------:R-:W-:Y:S02]  /*43d10*/  PRMT R14, R14, 0x7632, R14 ;  /* 0x000076320e0e7816 */ /* 0x000fe4000000000e */
[----:B0-----:R-:W-:Y:S02]  /*43d20*/  LEA R4, P6, R12, R0, 0x1 ;  /* 0x000000000c047211 */ /* 0x001fe400078c08ff */
[----:B------:R-:W-:Y:S01]  /*43d30*/  PRMT R6, R10, 0x7632, R6 ;  /* 0x000076320a067816 */ /* 0x000fe20000000006 */
[----:B------:R-:W-:Y:S01]  /*43d40*/  IMAD R10, R25, 0x2, R12 ;  /* 0x00000002190a7824 */ /* 0x000fe200078e020c */
[----:B------:R-:W-:-:S03]  /*43d50*/  LEA.HI.X.SX32 R5, R12, R2, 0x1, P6 ;  /* 0x000000020c057211 */ /* 0x000fc600030f0eff */
[----:B------:R0:W-:Y:S01]  /*43d60*/  @P2 STG.E.U16 [R8.64], R6 ;  /* 0x0000000608002986 */ /* 0x0001e2000c10150a */
[----:B---3--:R-:W-:-:S03]  /*43d70*/  ISETP.LT.AND P1, PT, R21, c[0x0][0x17c], !P0 ;  /* 0x00005f0015007a0c */ /* 0x008fc60004721270 */
[----:B------:R1:W-:Y:S01]  /*43d80*/  @P5 STG.E.U16 [R4.64], R14 ;  /* 0x0000000e04005986 */ /* 0x0003e2000c10150a */
[----:B----4-:R-:W-:-:S03]  /*43d90*/  ISETP.LT.AND P3, PT, R17, c[0x0][0x17c], !P0 ;  /* 0x00005f0011007a0c */ /* 0x010fc60004761270 */
[----:B------:R-:W3:Y:S01]  /*43da0*/  LDL.LU R21, [R1+0x1164] ;  /* 0x0011640001157983 */ /* 0x000ee20000300800 */
[----:B0-----:R-:W-:-:S03]  /*43db0*/  LEA R8, P6, R10, R0, 0x1 ;  /* 0x000000000a087211 */ /* 0x001fc600078c08ff */
[----:B------:R-:W4:Y:S01]  /*43dc0*/  LDL.LU R17, [R1+0x1168] ;  /* 0x0011680001117983 */ /* 0x000f220000300800 */
[----:B-1----:R-:W-:Y:S01]  /*43dd0*/  IMAD R5, R25, 0x2, R10 ;  /* 0x0000000219057824 */ /* 0x002fe200078e020a */
[----:B------:R-:W-:-:S04]  /*43de0*/  LEA.HI.X.SX32 R9, R10, R2, 0x1, P6 ;  /* 0x000000020a097211 */ /* 0x000fc800030f0eff */
[----:B------:R-:W-:Y:S01]  /*43df0*/  LEA R4, P6, R5, R0, 0x1 ;  /* 0x0000000005047211 */ /* 0x000fe200078c08ff */
[----:B------:R-:W-:Y:S01]  /*43e00*/  IMAD R10, R25, 0x2, R5 ;  /* 0x00000002190a7824 */ /* 0x000fe200078e0205 */
[----:B------:R-:W-:Y:S02]  /*43e10*/  PRMT R18, R18, 0x7632, R18 ;  /* 0x0000763212127816 */ /* 0x000fe40000000012 */
[----:B-----5:R-:W-:Y:S02]  /*43e20*/  ISETP.LT.AND P4, PT, R16, c[0x0][0x17c], !P0 ;  /* 0x00005f0010007a0c */ /* 0x020fe40004781270 */
[----:B------:R-:W-:Y:S01]  /*43e30*/  LEA.HI.X.SX32 R5, R5, R2, 0x1, P6 ;  /* 0x0000000205057211 */ /* 0x000fe200030f0eff */
[----:B------:R-:W5:Y:S01]  /*43e40*/  LDL.LU R16, [R1+0x116c] ;  /* 0x00116c0001107983 */ /* 0x000f620000300800 */
[----:B------:R-:W-:-:S03]  /*43e50*/  PRMT R13, R6, 0x7632, R13 ;  /* 0x00007632060d7816 */ /* 0x000fc6000000000d */
[----:B------:R-:W-:Y:S04]  /*43e60*/  @P1 STG.E.U16 [R8.64], R18 ;  /* 0x0000001208001986 */ /* 0x000fe8000c10150a */
[----:B------:R0:W-:Y:S01]  /*43e70*/  @P3 STG.E.U16 [R4.64], R13 ;  /* 0x0000000d04003986 */ /* 0x0001e2000c10150a */
[----:B--2---:R-:W-:-:S03]  /*43e80*/  ISETP.LT.AND P5, PT, R20, c[0x0][0x17c], !P0 ;  /* 0x00005f0014007a0c */ /* 0x004fc600047a1270 */
[----:B------:R-:W2:Y:S04]  /*43e90*/  LDL.LU R20, [R1+0x1170] ;  /* 0x0011700001147983 */ /* 0x000ea80000300800 */
[----:B------:R-:W2:Y:S04]  /*43ea0*/  LDL.LU R14, [R1+0x1174] ;  /* 0x00117400010e7983 */ /* 0x000ea80000300800 */
[----:B------:R-:W2:Y:S04]  /*43eb0*/  LDL.LU R24, [R1+0xac] ;  /* 0x0000ac0001187983 */ /* 0x000ea80000300800 */
[----:B0-----:R-:W2:Y:S01]  /*43ec0*/  LDL.LU R13, [R1+0x1178] ;  /* 0x00117800010d7983 */ /* 0x001ea20000300800 */
[----:B------:R-:W-:Y:S01]  /*43ed0*/  LEA R8, P6, R10, R0, 0x1 ;  /* 0x000000000a087211 */ /* 0x000fe200078c08ff */
[----:B------:R-:W-:Y:S01]  /*43ee0*/  IMAD R6, R25, 0x2, R10 ;  /* 0x0000000219067824 */ /* 0x000fe200078e020a */
[----:B------:R-:W-:-:S02]  /*43ef0*/  PRMT R12, R28, 0x7632, R12 ;  /* 0x000076321c0c7816 */ /* 0x000fc4000000000c */
[----:B------:R-:W-:Y:S02]  /*43f00*/  LEA.HI.X.SX32 R9, R10, R2, 0x1, P6 ;  /* 0x000000020a097211 */ /* 0x000fe400030f0eff */
[----:B------:R-:W-:Y:S02]  /*43f10*/  ISETP.LT.AND P2, PT, R22, c[0x0][0x17c], !P0 ;  /* 0x00005f0016007a0c */ /* 0x000fe40004741270 */
[C---:B------:R-:W-:Y:S01]  /*43f20*/  LEA R4, P6, R6.reuse, R0, 0x1 ;  /* 0x0000000006047211 */ /* 0x040fe200078c08ff */
[----:B------:R0:W-:Y:S01]  /*43f30*/  @P4 STG.E.U16 [R8.64], R12 ;  /* 0x0000000c08004986 */ /* 0x0001e2000c10150a */
[----:B------:R-:W-:Y:S02]  /*43f40*/  PRMT R10, R7, 0x7632, R10 ;  /* 0x00007632070a7816 */ /* 0x000fe4000000000a */
[----:B------:R-:W-:Y:S01]  /*43f50*/  LEA.HI.X.SX32 R5, R6, R2, 0x1, P6 ;  /* 0x0000000206057211 */ /* 0x000fe200030f0eff */
[----:B------:R-:W2:Y:S01]  /*43f60*/  LDL.LU R7, [R1+0x12f4] ;  /* 0x0012f40001077983 */ /* 0x000ea20000300800 */
[----:B0-----:R-:W-:-:S04]  /*43f70*/  IMAD R9, R25, 0x2, R6 ;  /* 0x0000000219097824 */ /* 0x001fc800078e0206 */
[----:B------:R-:W-:Y:S01]  /*43f80*/  IMAD R6, R25, 0x2, R9 ;  /* 0x0000000219067824 */ /* 0x000fe200078e0209 */
[----:B------:R-:W-:Y:S01]  /*43f90*/  LEA R8, P6, R9, R0, 0x1 ;  /* 0x0000000009087211 */ /* 0x000fe200078c08ff */
[----:B------:R0:W-:Y:S01]  /*43fa0*/  @P2 STG.E.U16 [R4.64], R10 ;  /* 0x0000000a04002986 */ /* 0x0001e2000c10150a */
[----:B------:R-:W-:Y:S02]  /*43fb0*/  PRMT R12, R3, 0x7632, R12 ;  /* 0x00007632030c7816 */ /* 0x000fe4000000000c */
[----:B------:R-:W-:Y:S02]  /*43fc0*/  LEA.HI.X.SX32 R9, R9, R2, 0x1, P6 ;  /* 0x0000000209097211 */ /* 0x000fe400030f0eff */
[C---:B0-----:R-:W-:Y:S02]  /*43fd0*/  LEA R4, P6, R6.reuse, R0, 0x1 ;  /* 0x0000000006047211 */ /* 0x041fe400078c08ff */
[----:B---3--:R-:W-:Y:S02]  /*43fe0*/  ISETP.LT.AND P1, PT, R21, c[0x0][0x17c], !P0 ;  /* 0x00005f0015007a0c */ /* 0x008fe40004721270 */
[----:B------:R-:W-:-:S02]  /*43ff0*/  LEA.HI.X.SX32 R5, R6, R2, 0x1, P6 ;  /* 0x0000000206057211 */ /* 0x000fc400030f0eff */
[----:B----4-:R-:W-:Y:S02]  /*44000*/  ISETP.LT.AND P3, PT, R17, c[0x0][0x17c], !P0 ;  /* 0x00005f0011007a0c */ /* 0x010fe40004761270 */
[----:B------:R-:W3:Y:S04]  /*44010*/  LDL.LU R17, [R1+0x117c] ;  /* 0x00117c0001117983 */ /* 0x000ee80000300800 */
[----:B------:R-:W4:Y:S04]  /*44020*/  LDL.LU R3, [R1+0x12f0] ;  /* 0x0012f00001037983 */ /* 0x000f280000300800 */
[----:B------:R0:W-:Y:S01]  /*44030*/  @P5 STG.E.U16 [R8.64], R12 ;  /* 0x0000000c08005986 */ /* 0x0001e2000c10150a */
[----:B-----5:R-:W-:-:S03]  /*44040*/  ISETP.LT.AND P4, PT, R16, c[0x0][0x17c], !P0 ;  /* 0x00005f0010007a0c */ /* 0x020fc60004781270 */
[----:B------:R-:W5:Y:S04]  /*44050*/  LDL.LU R16, [R1+0x1180] ;  /* 0x0011800001107983 */ /* 0x000f680000300800 */
[----:B------:R-:W4:Y:S01]  /*44060*/  LDL.LU R26, [R1+0xcc] ;  /* 0x0000cc00011a7983 */ /* 0x000f220000300800 */
[----:B--2---:R-:W-:-:S03]  /*44070*/  ISETP.LT.AND P5, PT, R14, c[0x0][0x17c], !P0 ;  /* 0x00005f000e007a0c */ /* 0x004fc600047a1270 */
[----:B------:R-:W2:Y:S04]  /*44080*/  LDL.LU R14, [R1+0x1184] ;  /* 0x00118400010e7983 */ /* 0x000ea80000300800 */
[----:B------:R1:W-:Y:S01]  /*44090*/  @P1 STG.E.U16 [R4.64], R24 ;  /* 0x0000001804001986 */ /* 0x0003e2000c10150a */
[----:B------:R-:W-:-:S03]  /*440a0*/  ISETP.LT.AND P1, PT, R13, c[0x0][0x17c], !P0 ;  /* 0x00005f000d007a0c */ /* 0x000fc60004721270 */
[----:B------:R-:W4:Y:S04]  /*440b0*/  LDL.LU R28, [R1+0xbc] ;  /* 0x0000bc00011c7983 */ /* 0x000f280000300800 */
[----:B------:R-:W4:Y:S01]  /*440c0*/  LDL.LU R13, [R1+0x118c] ;  /* 0x00118c00010d7983 */ /* 0x000f220000300800 */
[----:B------:R-:W-:-:S03]  /*440d0*/  ISETP.LT.AND P2, PT, R20, c[0x0][0x17c], !P0 ;  /* 0x00005f0014007a0c */ /* 0x000fc60004741270 */
[----:B------:R-:W4:Y:S04]  /*440e0*/  LDL.LU R27, [R1+0xdc] ;  /* 0x0000dc00011b7983 */ /* 0x000f280000300800 */
[----:B------:R-:W4:Y:S01]  /*440f0*/  LDL.LU R20, [R1+0x1188] ;  /* 0x0011880001147983 */ /* 0x000f220000300800 */
[----:B------:R-:W-:-:S03]  /*44100*/  IMAD R10, R25, 0x2, R6 ;  /* 0x00000002190a7824 */ /* 0x000fc600078e0206 */
[----:B0-----:R-:W4:Y:S01]  /*44110*/  LDL.LU R12, [R1+0x1190] ;  /* 0x00119000010c7983 */ /* 0x001f220000300800 */
[----:B------:R-:W-:Y:S01]  /*44120*/  IMAD R6, R25, 0x2, R10 ;  /* 0x0000000219067824 */ /* 0x000fe200078e020a */
[----:B------:R-:W-:-:S04]  /*44130*/  LEA R8, P6, R10, R0, 0x1 ;  /* 0x000000000a087211 */ /* 0x000fc800078c08ff */
        /* <DEDUP_REMOVED lines=8> */
[----:B------:R-:W-:Y:S02]  /*441c0*/  LEA.HI.X.SX32 R9, R10, R2, 0x1, P6 ;  /* 0x000000020a097211 */ /* 0x000fe400030f0eff */
[----:B-1----:R-:W-:-:S04]  /*441d0*/  LEA R4, P6, R6, R0, 0x1 ;  /* 0x0000000006047211 */ /* 0x002fc800078c08ff */
[----:B------:R-:W-:Y:S01]  /*441e0*/  LEA.HI.X.SX32 R5, R6, R2, 0x1, P6 ;  /* 0x0000000206057211 */ /* 0x000fe200030f0eff */
[----:B------:R0:W-:Y:S01]  /*441f0*/  @P2 STG.E.U16 [R8.64], R19 ;  /* 0x0000001308002986 */ /* 0x0001e2000c10150a */
[----:B---3--:R-:W-:-:S03]  /*44200*/  ISETP.LT.AND P3, PT, R17, c[0x0][0x17c], !P0 ;  /* 0x00005f0011007a0c */ /* 0x008fc60004761270 */
[----:B------:R-:W3:Y:S04]  /*44210*/  LDL.LU R17, [R1+0x1194] ;  /* 0x0011940001117983 */ /* 0x000ee80000300800 */
[----:B------:R1:W-:Y:S01]  /*44220*/  @P5 STG.E.U16 [R4.64], R7 ;  /* 0x0000000704005986 */ /* 0x0003e2000c10150a */
[----:B-----5:R-:W-:-:S03]  /*44230*/  ISETP.LT.AND P4, PT, R16, c[0x0][0x17c], !P0 ;  /* 0x00005f0010007a0c */ /* 0x020fc60004781270 */
[----:B------:R-:W5:Y:S01]  /*44240*/  LDL.LU R16, [R1+0x119c] ;  /* 0x00119c0001107983 */ /* 0x000f620000300800 */
[----:B--2---:R-:W-:-:S03]  /*44250*/  ISETP.LT.AND P2, PT, R14, c[0x0][0x17c], !P0 ;  /* 0x00005f000e007a0c */ /* 0x004fc60004741270 */
[----:B------:R-:W2:Y:S01]  /*44260*/  LDL.LU R14, [R1+0x1198] ;  /* 0x00119800010e7983 */ /* 0x000ea20000300800 */
[----:B----4-:R-:W-:-:S03]  /*44270*/  ISETP.LT.AND P5, PT, R13, c[0x0][0x17c], !P0 ;  /* 0x00005f000d007a0c */ /* 0x010fc600047a1270 */
[----:B------:R-:W4:Y:S01]  /*44280*/  LDL.LU R13, [R1+0x11a0] ;  /* 0x0011a000010d7983 */ /* 0x000f220000300800 */
[----:B------:R-:W-:-:S05]  /*44290*/  IMAD R10, R25, 0x2, R6 ;  /* 0x00000002190a7824 */ /* 0x000fca00078e0206 */
[----:B0-----:R-:W-:-:S04]  /*442a0*/  LEA R8, P6, R10, R0, 0x1 ;  /* 0x000000000a087211 */ /* 0x001fc800078c08ff */
[----:B------:R-:W-:-:S05]  /*442b0*/  LEA.HI.X.SX32 R9, R10, R2, 0x1, P6 ;  /* 0x000000020a097211 */ /* 0x000fca00030f0eff */
[----:B------:R0:W-:Y:S01]  /*442c0*/  @P1 STG.E.U16 [R8.64], R26 ;  /* 0x0000001a08001986 */ /* 0x0001e2000c10150a */
[----:B------:R-:W-:-:S03]  /*442d0*/  ISETP.LT.AND P1, PT, R20, c[0x0][0x17c], !P0 ;  /* 0x00005f0014007a0c */ /* 0x000fc60004721270 */
[----:B------:R-:W2:Y:S01]  /*442e0*/  LDS.128 R20, [R3] ;  /* 0x0000000003147984 */ /* 0x000ea20000000c00 */
[----:B------:R-:W-:-:S04]  /*442f0*/  IMAD R6, R25, 0x2, R10 ;  /* 0x0000000219067824 */ /* 0x000fc800078e020a */
[----:B------:R-:W-:Y:S01]  /*44300*/  IMAD R10, R25, 0x2, R6 ;  /* 0x00000002190a7824 */ /* 0x000fe200078e0206 */
[----:B-1----:R-:W-:-:S04]  /*44310*/  LEA R4, P6, R6, R0, 0x1 ;  /* 0x0000000006047211 */ /* 0x002fc800078c08ff */
[----:B------:R-:W-:Y:S01]  /*44320*/  LEA.HI.X.SX32 R5, R6, R2, 0x1, P6 ;  /* 0x0000000206057211 */ /* 0x000fe200030f0eff */
[----:B------:R-:W-:Y:S01]  /*44330*/  IMAD R6, R25, 0x2, R10 ;  /* 0x0000000219067824 */ /* 0x000fe200078e020a */
[----:B0-----:R-:W-:-:S03]  /*44340*/  LEA R8, P6, R10, R0, 0x1 ;  /* 0x000000000a087211 */ /* 0x001fc600078c08ff */
[----:B------:R0:W-:Y:S01]  /*44350*/  @P3 STG.E.U16 [R4.64], R28 ;  /* 0x0000001c04003986 */ /* 0x0001e2000c10150a */
[----:B------:R-:W-:Y:S01]  /*44360*/  LEA.HI.X.SX32 R9, R10, R2, 0x1, P6 ;  /* 0x000000020a097211 */ /* 0x000fe200030f0eff */
[----:B------:R-:W-:Y:S01]  /*44370*/  IMAD R10, R25, 0x2, R6 ;  /* 0x00000002190a7824 */ /* 0x000fe200078e0206 */
[----:B------:R-:W-:Y:S02]  /*44380*/  PRMT R7, R24, 0x7632, R7 ;  /* 0x0000763218077816 */ /* 0x000fe40000000007 */
[----:B------:R-:W-:Y:S01]  /*44390*/  ISETP.LT.AND P3, PT, R12, c[0x0][0x17c], !P0 ;  /* 0x00005f000c007a0c */ /* 0x000fe20004761270 */
[----:B------:R1:W-:Y:S04]  /*443a0*/  @P4 STG.E.U16 [R8.64], R27 ;  /* 0x0000001b08004986 */ /* 0x0003e8000c10150a */
[----:B------:R-:W5:Y:S01]  /*443b0*/  LDL.LU R12, [R1+0x11a4] ;  /* 0x0011a400010c7983 */ /* 0x000f620000300800 */
[----:B0-----:R-:W-:-:S04]  /*443c0*/  LEA R4, P6, R6, R0, 0x1 ;  /* 0x0000000006047211 */ /* 0x001fc800078c08ff */
[----:B------:R-:W-:Y:S01]  /*443d0*/  LEA.HI.X.SX32 R5, R6, R2, 0x1, P6 ;  /* 0x0000000206057211 */ /* 0x000fe200030f0eff */
[----:B------:R-:W-:Y:S01]  /*443e0*/  IMAD R6, R25, 0x2, R10 ;  /* 0x0000000219067824 */ /* 0x000fe200078e020a */
[----:B-1----:R-:W-:-:S03]  /*443f0*/  LEA R8, P6, R10, R0, 0x1 ;  /* 0x000000000a087211 */ /* 0x002fc600078c08ff */
[----:B------:R0:W-:Y:S01]  /*44400*/  @P2 STG.E.U16 [R4.64], R7 ;  /* 0x0000000704002986 */ /* 0x0001e2000c10150a */
[----:B------:R-:W-:Y:S02]  /*44410*/  LEA.HI.X.SX32 R9, R10, R2, 0x1, P6 ;  /* 0x000000020a097211 */ /* 0x000fe400030f0eff */
[----:B------:R-:W-:Y:S02]  /*44420*/  PRMT R11, R11, 0x7632, R11 ;  /* 0x000076320b0b7816 */ /* 0x000fe4000000000b */
[----:B------:R-:W-:Y:S02]  /*44430*/  PRMT R15, R15, 0x7632, R15 ;  /* 0x000076320f0f7816 */ /* 0x000fe4000000000f */
[C---:B0-----:R-:W-:Y:S01]  /*44440*/  LEA R4, P6, R6.reuse, R0, 0x1 ;  /* 0x0000000006047211 */ /* 0x041fe200078c08ff */
[----:B------:R0:W-:Y:S03]  /*44450*/  @P5 STG.E.U16 [R8.64], R11 ;  /* 0x0000000b08005986 */ /* 0x0001e6000c10150a */
[----:B------:R-:W-:-:S05]  /*44460*/  LEA.HI.X.SX32 R5, R6, R2, 0x1, P6 ;  /* 0x0000000206057211 */ /* 0x000fca00030f0eff */
[----:B------:R1:W-:Y:S01]  /*44470*/  @P1 STG.E.U16 [R4.64], R15 ;  /* 0x0000000f04001986 */ /* 0x0003e2000c10150a */
[----:B--2---:R-:W-:-:S03]  /*44480*/  ISETP.LT.AND P5, PT, R14, c[0x0][0x17c], !P0 ;  /* 0x00005f000e007a0c */ /* 0x004fc600047a1270 */
[----:B------:R-:W2:Y:S04]  /*44490*/  LDL.LU R14, [R1+0x11a8] ;  /* 0x0011a800010e7983 */ /* 0x000ea80000300800 */
[----:B------:R-:W-:Y:S04]  /*444a0*/  STL.64 [R1+0x20], R20 ;  /* 0x0000201401007387 */ /* 0x000fe80000100a00 */
[----:B------:R-:W-:Y:S01]  /*444b0*/  STL.64 [R1+0x28], R22 ;  /* 0x0000281601007387 */ /* 0x000fe20000100a00 */
[----:B----4-:R-:W-:-:S03]  /*444c0*/  ISETP.LT.AND P1, PT, R13, c[0x0][0x17c], !P0 ;  /* 0x00005f000d007a0c */ /* 0x010fc60004721270 */
[----:B------:R-:W4:Y:S04]  /*444d0*/  LDL.LU R13, [R1+0x11ac] ;  /* 0x0011ac00010d7983 */ /* 0x000f280000300800 */
[----:B0-----:R-:W2:Y:S04]  /*444e0*/  LDL.LU R11, [R1+0x11b0] ;  /* 0x0011b000010b7983 */ /* 0x001ea80000300800 */
[----:B------:R-:W0:Y:S01]  /*444f0*/  LDS.128 R20, [R29] ;  /* 0x000000001d147984 */ /* 0x000e220000000c00 */
[----:B------:R-:W-:Y:S01]  /*44500*/  IMAD R6, R25, 0x2, R6 ;  /* 0x0000000219067824 */ /* 0x000fe200078e0206 */
[----:B---3--:R-:W-:-:S03]  /*44510*/  ISETP.LT.AND P4, PT, R17, c[0x0][0x17c], !P0 ;  /* 0x00005f0011007a0c */ /* 0x008fc60004781270 */
[----:B------:R-:W-:Y:S01]  /*44520*/  IMAD R10, R25, 0x2, R6 ;  /* 0x00000002190a7824 */ /* 0x000fe200078e0206 */
[C---:B-1----:R-:W-:Y:S02]  /*44530*/  LEA R4, P6, R6.reuse, R0, 0x1 ;  /* 0x0000000006047211 */ /* 0x042fe400078c08ff */
[----:B------:R-:W-:Y:S02]  /*44540*/  PRMT R19, R19, 0x7632, R19 ;  /* 0x0000763213137816 */ /* 0x000fe40000000013 */
[----:B------:R-:W-:Y:S01]  /*44550*/  LEA.HI.X.SX32 R5, R6, R2, 0x1, P6 ;  /* 0x0000000206057211 */ /* 0x000fe200030f0eff */
[----:B------:R-:W-:Y:S01]  /*44560*/  IMAD R8, R25, 0x2, R10 ;  /* 0x0000000219087824 */ /* 0x000fe200078e020a */
[----:B------:R-:W-:Y:S02]  /*44570*/  LEA R6, P6, R10, R0, 0x1 ;  /* 0x000000000a067211 */ /* 0x000fe400078c08ff */
[----:B-----5:R-:W-:Y:S01]  /*44580*/  ISETP.LT.AND P2, PT, R16, c[0x0][0x17c], !P0 ;  /* 0x00005f0010007a0c */ /* 0x020fe20004741270 */
[----:B------:R1:W-:Y:S01]  /*44590*/  @P3 STG.E.U16 [R4.64], R19 ;  /* 0x0000001304003986 */ /* 0x0003e2000c10150a */
[----:B------:R-:W-:-:S02]  /*445a0*/  PRMT R9, R7, 0x7632, R9 ;  /* 0x0000763207097816 */ /* 0x000fc40000000009 */
[----:B------:R-:W-:Y:S02]  /*445b0*/  LEA.HI.X.SX32 R7, R10, R2, 0x1, P6 ;  /* 0x000000020a077211 */ /* 0x000fe400030f0eff */
[----:B------:R-:W-:-:S03]  /*445c0*/  PRMT R10, R28, 0x7632, R10 ;  /* 0x000076321c0a7816 */ /* 0x000fc6000000000a */
[----:B------:R3:W-:Y:S01]  /*445d0*/  @P4 STG.E.U16 [R6.64], R9 ;  /* 0x0000000906004986 */ /* 0x0007e2000c10150a */
[----:B-1----:R-:W-:Y:S02]  /*445e0*/  LEA R4, P6, R8, R0, 0x1 ;  /* 0x0000000008047211 */ /* 0x002fe400078c08ff */
[----:B------:R-:W-:Y:S01]  /*445f0*/  ISETP.LT.AND P3, PT, R12, c[0x0][0x17c], !P0 ;  /* 0x00005f000c007a0c */ /* 0x000fe20004761270 */
[----:B------:R-:W-:Y:S01]  /*44600*/  IMAD R12, R25, 0x2, R8 ;  /* 0x00000002190c7824 */ /* 0x000fe200078e0208 */
[----:B------:R-:W-:Y:S02]  /*44610*/  LEA.HI.X.SX32 R5, R8, R2, 0x1, P6 ;  /* 0x0000000208057211 */ /* 0x000fe400030f0eff */
[C---:B------:R-:W-:Y:S02]  /*44620*/  LOP3.LUT R25, R3.reuse, 0x40, RZ, 0x3c, !PT ;  /* 0x0000004003197812 */ /* 0x040fe400078e3cff */
[----:B---3--:R-:W-:Y:S02]  /*44630*/  PRMT R6, R26, 0x7632, R6 ;  /* 0x000076321a067816 */ /* 0x008fe40000000006 */
[----:B------:R-:W-:Y:S01]  /*44640*/  LEA R8, P6, R12, R0, 0x1 ;  /* 0x000000000c087211 */ /* 0x000fe200078c08ff */
[----:B0-----:R-:W-:Y:S01]  /*44650*/  STL.64 [R1+0x10], R20 ;  /* 0x0000101401007387 */ /* 0x001fe20000100a00 */
[----:B------:R-:W-:-:S02]  /*44660*/  LOP3.LUT R28, R3, 0x60, RZ, 0x3c, !PT ;  /* 0x00000060031c7812 */ /* 0x000fc400078e3cff */
[----:B------:R-:W-:Y:S01]  /*44670*/  LEA.HI.X.SX32 R9, R12, R2, 0x1, P6 ;  /* 0x000000020c097211 */ /* 0x000fe200030f0eff */
[----:B------:R-:W-:Y:S04]  /*44680*/  STL.64 [R1+0x18], R22 ;  /* 0x0000181601007387 */ /* 0x000fe80000100a00 */
[----:B------:R-:W0:Y:S04]  /*44690*/  LDS.128 R20, [R25] ;  /* 0x0000000019147984 */ /* 0x000e280000000c00 */
[----:B------:R-:W-:Y:S04]  /*446a0*/  @P2 STG.E.U16 [R4.64], R6 ;  /* 0x0000000604002986 */ /* 0x000fe8000c10150a */
[----:B------:R-:W1:Y:S04]  /*446b0*/  LDS.128 R4, [R28] ;  /* 0x000000001c047984 */ /* 0x000e680000000c00 */
[----:B------:R-:W-:Y:S04]  /*446c0*/  @P5 STG.E.U16 [R8.64], R10 ;  /* 0x0000000a08005986 */ /* 0x000fe8000c10150a */
[----:B------:R-:W3:Y:S04]  /*446d0*/  LDL.LU R19, [R1+0x11b4] ;  /* 0x0011b40001137983 */ /* 0x000ee80000300800 */
[----:B0-----:R-:W-:Y:S04]  /*446e0*/  STL.64 [R1], R20 ;  /* 0x0000001401007387 */ /* 0x001fe80000100a00 */
[----:B------:R-:W-:Y:S04]  /*446f0*/  STL.64 [R1+0x8], R22 ;  /* 0x0000081601007387 */ /* 0x000fe80000100a00 */
[----:B-1----:R0:W-:Y:S04]  /*44700*/  STL [R1+0x12e8], R5 ;  /* 0x0012e80501007387 */ /* 0x0021e80000100800 */
[----:B0-----:R-:W5:Y:S04]  /*44710*/  LDL.LU R5, [R1] ;  /* 0x0000000001057983 */ /* 0x001f680000300800 */
[----:B------:R0:W-:Y:S04]  /*44720*/  STL [R1+0x12e4], R6 ;  /* 0x0012e40601007387 */ /* 0x0001e80000100800 */
[----:B0-----:R-:W5:Y:S04]  /*44730*/  LDL.LU R6, [R1+0x10] ;  /* 0x0000100001067983 */ /* 0x001f680000300800 */
[----:B------:R-:W-:Y:S01]  /*44740*/  STL [R1+0x12e0], R7 ;  /* 0x0012e00701007387 */ /* 0x000fe20000100800 */
[----:B--2---:R-:W-:-:S03]  /*44750*/  ISETP.LT.AND P5, PT, R11, c[0x0][0x17c], !P0 ;  /* 0x00005f000b007a0c */ /* 0x004fc600047a1270 */
[----:B------:R-:W0:Y:S04]  /*44760*/  LDS.128 R8, [R3+0x400] ;  /* 0x0004000003087984 */ /* 0x000e280000000c00 */
[----:B0-----:R0:W-:Y:S04]  /*44770*/  STL [R1+0x12ec], R11 ;  /* 0x0012ec0b01007387 */ /* 0x0011e80000100800 */
[----:B0-----:R-:W2:Y:S01]  /*44780*/  LDL.LU R11, [R1+0x20] ;  /* 0x00002000010b7983 */ /* 0x001ea20000300800 */
[----:B------:R-:W-:-:S04]  /*44790*/  IMAD.MOV.U32 R7, RZ, RZ, c[0x0][0x198] ;  /* 0x00006600ff077624 */ /* 0x000fc800078e00ff */
[----:B------:R-:W-:-:S04]  /*447a0*/  IMAD R12, R7, 0x2, R12 ;  /* 0x00000002070c7824 */ /* 0x000fc800078e020c */
[----:B------:R-:W-:Y:S01]  /*447b0*/  IMAD R3, R7, 0x2, R12 ;  /* 0x0000000207037824 */ /* 0x000fe200078e020c */
[----:B------:R-:W-:-:S04]  /*447c0*/  LEA R16, P6, R12, R0, 0x1 ;  /* 0x000000000c107211 */ /* 0x000fc800078c08ff */
[----:B------:R-:W-:Y:S01]  /*447d0*/  LEA.HI.X.SX32 R17, R12, R2, 0x1, P6 ;  /* 0x000000020c117211 */ /* 0x000fe200030f0eff */
[----:B------:R-:W-:Y:S01]  /*447e0*/  IMAD R22, R7, 0x2, R3 ;  /* 0x0000000207167824 */ /* 0x000fe200078e0203 */
[----:B------:R-:W-:Y:S02]  /*447f0*/  LEA R20, P6, R3, R0, 0x1 ;  /* 0x0000000003147211 */ /* 0x000fe400078c08ff */
[----:B------:R-:W-:Y:S02]  /*44800*/  PRMT R18, R27, 0x7632, R18 ;  /* 0x000076321b127816 */ /* 0x000fe40000000012 */
[----:B------:R-:W-:Y:S01]  /*44810*/  LEA.HI.X.SX32 R21, R3, R2, 0x1, P6 ;  /* 0x0000000203157211 */ /* 0x000fe200030f0eff */
[----:B------:R-:W-:Y:S01]  /*44820*/  IMAD R3, R7, 0x2, R22 ;  /* 0x0000000207037824 */ /* 0x000fe200078e0216 */
[----:B------:R-:W-:Y:S01]  /*44830*/  LEA R26, P6, R22, R0, 0x1 ;  /* 0x00000000161a7211 */ /* 0x000fe200078c08ff */
[----:B------:R-:W-:Y:S01]  /*44840*/  @P1 STG.E.U16 [R16.64], R18 ;  /* 0x0000001210001986 */ /* 0x000fe2000c10150a */
[----:B------:R-:W-:-:S02]  /*44850*/  ISETP.LT.AND P4, PT, R14, c[0x0][0x17c], !P0 ;  /* 0x00005f000e007a0c */ /* 0x000fc40004781270 */
[----:B----4-:R-:W-:Y:S02]  /*44860*/  ISETP.LT.AND P2, PT, R13, c[0x0][0x17c], !P0 ;  /* 0x00005f000d007a0c */ /* 0x010fe40004741270 */
[----:B---3--:R-:W-:Y:S01]  /*44870*/  ISETP.LT.AND P1, PT, R19, c[0x0][0x17c], !P0 ;  /* 0x00005f0013007a0c */ /* 0x008fe20004721270 */
[----:B------:R0:W1:Y:S01]  /*44880*/  LDS.128 R12, [R29+0x400] ;  /* 0x000400001d0c7984 */ /* 0x0000620000000c00 */
[----:B------:R-:W-:-:S03]  /*44890*/  LEA.HI.X.SX32 R27, R22, R2, 0x1, P6 ;  /* 0x00000002161b7211 */ /* 0x000fc600030f0eff */
[----:B------:R3:W4:Y:S04]  /*448a0*/  LDS.128 R16, [R25+0x400] ;  /* 0x0004000019107984 */ /* 0x0007280000000c00 */
[----:B0-----:R-:W4:Y:S04]  /*448b0*/  LDL.LU R29, [R1+0x11c0] ;  /* 0x0011c000011d7983 */ /* 0x001f280000300800 */
[----:B--2---:R-:W-:Y:S01]  /*448c0*/  @P3 STG.E.U16 [R20.64], R11 ;  /* 0x0000000b14003986 */ /* 0x004fe2000c10150a */
[----:B------:R-:W-:-:S03]  /*448d0*/  LEA R24, P3, R3, R0, 0x1 ;  /* 0x0000000003187211 */ /* 0x000fc600078608ff */
[----:B------:R0:W2:Y:S01]  /*448e0*/  LDS.128 R20, [R28+0x400] ;  /* 0x000400001c147984 */ /* 0x0000a20000000c00 */
[----:B---3--:R-:W-:Y:S01]  /*448f0*/  LEA.HI.X.SX32 R25, R3, R2, 0x1, P3 ;  /* 0x0000000203197211 */ /* 0x008fe200018f0eff */
[----:B0-----:R-:W-:Y:S02]  /*44900*/  IMAD R28, R7, 0x2, R3 ;  /* 0x00000002071c7824 */ /* 0x001fe400078e0203 */
[----:B------:R-:W3:Y:S04]  /*44910*/  LDL.LU R3, [R1+0x11b8] ;  /* 0x0011b80001037983 */ /* 0x000ee80000300800 */
[----:B-----5:R0:W-:Y:S04]  /*44920*/  @P4 STG.E.U16 [R26.64], R6 ;  /* 0x000000061a004986 */ /* 0x0201e8000c10150a */
[----:B0-----:R-:W5:Y:S01]  /*44930*/  LDL.LU R27, [R1+0x11bc] ;  /* 0x0011bc00011b7983 */ /* 0x001f620000300800 */
[----:B------:R-:W-:-:S03]  /*44940*/  LEA R26, P6, R28, R0, 0x1 ;  /* 0x000000001c1a7211 */ /* 0x000fc600078c08ff */
[----:B------:R0:W-:Y:S01]  /*44950*/  @P2 STG.E.U16 [R24.64], R5 ;  /* 0x0000000518002986 */ /* 0x0001e2000c10150a */
[----:B---3--:R-:W-:Y:S01]  /*44960*/  ISETP.LT.AND P4, PT, R3, c[0x0][0x17c], !P0 ;  /* 0x00005f0003007a0c */ /* 0x008fe20004781270 */
[----:B------:R-:W-:-:S05]  /*44970*/  IMAD R3, R7, 0x2, R28 ;  /* 0x0000000207037824 */ /* 0x000fca00078e021c */
[----:B0-----:R-:W-:-:S04]  /*44980*/  LEA R24, P2, R3, R0, 0x1 ;  /* 0x0000000003187211 */ /* 0x001fc800078408ff */
[-C--:B------:R-:W-:Y:S02]  /*44990*/  LEA.HI.X.SX32 R25, R3, R2.reuse, 0x1, P2 ;  /* 0x0000000203197211 */ /* 0x080fe400010f0eff */
[----:B-----5:R-:W-:Y:S02]  /*449a0*/  ISETP.LT.AND P3, PT, R27, c[0x0][0x17c], !P0 ;  /* 0x00005f001b007a0c */ /* 0x020fe40004761270 */
[----:B------:R-:W-:Y:S01]  /*449b0*/  LEA.HI.X.SX32 R27, R28, R2, 0x1, P6 ;  /* 0x000000021c1b7211 */ /* 0x000fe200030f0eff */
[----:B------:R-:W-:Y:S02]  /*449c0*/  IMAD R28, R7, 0x2, R3 ;  /* 0x00000002071c7824 */ /* 0x000fe400078e0203 */
[----:B------:R-:W3:Y:S04]  /*449d0*/  LDL.LU R3, [R1+0x11c4] ;  /* 0x0011c40001037983 */ /* 0x000ee80000300800 */
[----:B------:R0:W-:Y:S04]  /*449e0*/  @P5 STG.E.U16 [R26.64], R4 ;  /* 0x000000041a005986 */ /* 0x0001e8000c10150a */
[----:B------:R5:W-:Y:S01]  /*449f0*/  @P1 STG.E.U16 [R24.64], R8 ;  /* 0x0000000818001986 */ /* 0x000be2000c10150a */
[----:B----4-:R-:W-:-:S02]  /*44a00*/  ISETP.LT.AND P5, PT, R29, c[0x0][0x17c], !P0 ;  /* 0x00005f001d007a0c */ /* 0x010fc400047a1270 */
[----:B0-----:R-:W-:-:S04]  /*44a10*/  LEA R26, P6, R28, R0, 0x1 ;  /* 0x000000001c1a7211 */ /* 0x001fc800078c08ff */
[----:B------:R-:W-:-:S05]  /*44a20*/  LEA.HI.X.SX32 R27, R28, R2, 0x1, P6 ;  /* 0x000000021c1b7211 */ /* 0x000fca00030f0eff */
[----:B-1----:R0:W-:Y:S01]  /*44a30*/  @P3 STG.E.U16 [R26.64], R12 ;  /* 0x0000000c1a003986 */ /* 0x0021e2000c10150a */
[----:B---3--:R-:W-:Y:S01]  /*44a40*/  ISETP.LT.AND P2, PT, R3, c[0x0][0x17c], !P0 ;  /* 0x00005f0003007a0c */ /* 0x008fe20004741270 */
[----:B------:R-:W-:Y:S02]  /*44a50*/  IMAD R3, R7, 0x2, R28 ;  /* 0x0000000207037824 */ /* 0x000fe400078e021c */
[----:B------:R-:W3:Y:S03]  /*44a60*/  LDL.LU R28, [R1+0x11c8] ;  /* 0x0011c800011c7983 */ /* 0x000ee60000300800 */
[----:B-----5:R-:W-:Y:S01]  /*44a70*/  LEA R24, P1, R3, R0, 0x1 ;  /* 0x0000000003187211 */ /* 0x020fe200078208ff */
[----:B------:R-:W-:-:S03]  /*44a80*/  IMAD R29, R7, 0x2, R3 ;  /* 0x00000002071d7824 */ /* 0x000fc600078e0203 */
[----:B------:R-:W-:Y:S02]  /*44a90*/  LEA.HI.X.SX32 R25, R3, R2, 0x1, P1 ;  /* 0x0000000203197211 */ /* 0x000fe400008f0eff */
[----:B------:R-:W4:Y:S04]  /*44aa0*/  LDL.LU R3, [R1+0x11d0] ;  /* 0x0011d00001037983 */ /* 0x000f280000300800 */
[----:B0-----:R-:W5:Y:S01]  /*44ab0*/  LDL.LU R27, [R1+0x11cc] ;  /* 0x0011cc00011b7983 */ /* 0x001f620000300800 */
[----:B------:R-:W-:-:S03]  /*44ac0*/  LEA R26, P6, R29, R0, 0x1 ;  /* 0x000000001d1a7211 */ /* 0x000fc600078c08ff */
[----:B------:R0:W-:Y:S01]  /*44ad0*/  @P4 STG.E.U16 [R24.64], R16 ;  /* 0x0000001018004986 */ /* 0x0001e2000c10150a */
[----:B---3--:R-:W-:Y:S01]  /*44ae0*/  ISETP.LT.AND P1, PT, R28, c[0x0][0x17c], !P0 ;  /* 0x00005f001c007a0c */ /* 0x008fe20004721270 */
[----:B------:R-:W-:Y:S01]  /*44af0*/  IMAD R28, R7, 0x2, R29 ;  /* 0x00000002071c7824 */ /* 0x000fe200078e021d */
[----:B-----5:R-:W-:Y:S02]  /*44b00*/  ISETP.LT.AND P3, PT, R27, c[0x0][0x17c], !P0 ;  /* 0x00005f001b007a0c */ /* 0x020fe40004761270 */
[----:B------:R-:W-:Y:S02]  /*44b10*/  LEA.HI.X.SX32 R27, R29, R2, 0x1, P6 ;  /* 0x000000021d1b7211 */ /* 0x000fe400030f0eff */
[----:B------:R-:W3:Y:S01]  /*44b20*/  LDL.LU R29, [R1+0x11d4] ;  /* 0x0011d400011d7983 */ /* 0x000ee20000300800 */
[C---:B0-----:R-:W-:Y:S02]  /*44b30*/  LEA R24, P6, R28.reuse, R0, 0x1 ;  /* 0x000000001c187211 */ /* 0x041fe400078c08ff */
[----:B----4-:R-:W-:Y:S01]  /*44b40*/  ISETP.LT.AND P4, PT, R3, c[0x0][0x17c], !P0 ;  /* 0x00005f0003007a0c */ /* 0x010fe20004781270 */
[----:B------:R-:W-:Y:S01]  /*44b50*/  IMAD R3, R7, 0x2, R28 ;  /* 0x0000000207037824 */ /* 0x000fe200078e021c */
[----:B------:R-:W-:-:S02]  /*44b60*/  LEA.HI.X.SX32 R25, R28, R2, 0x1, P6 ;  /* 0x000000021c197211 */ /* 0x000fc400030f0eff */
[----:B------:R-:W4:Y:S01]  /*44b70*/  LDL.LU R28, [R1+0x11d8] ;  /* 0x0011d800011c7983 */ /* 0x000f220000300800 */
[----:B------:R-:W-:-:S03]  /*44b80*/  PRMT R4, R11, 0x7632, R4 ;  /* 0x000076320b047816 */ /* 0x000fc60000000004 */
[----:B--2---:R0:W-:Y:S04]  /*44b90*/  @P2 STG.E.U16 [R26.64], R20 ;  /* 0x000000141a002986 */ /* 0x0041e8000c10150a */
[----:B------:R1:W-:Y:S04]  /*44ba0*/  @P5 STG.E.U16 [R24.64], R4 ;  /* 0x0000000418005986 */ /* 0x0003e8000c10150a */
[----:B------:R-:W2:Y:S01]  /*44bb0*/  LDL.LU R11, [R1+0x12ec] ;  /* 0x0012ec00010b7983 */ /* 0x000ea20000300800 */
[----:B0-----:R-:W-:-:S04]  /*44bc0*/  LEA R26, P6, R3, R0, 0x1 ;  /* 0x00000000031a7211 */ /* 0x001fc800078c08ff */
[----:B------:R-:W-:Y:S02]  /*44bd0*/  LEA.HI.X.SX32 R27, R3, R2, 0x1, P6 ;  /* 0x00000002031b7211 */ /* 0x000fe400030f0eff */
[----:B-1----:R-:W-:Y:S02]  /*44be0*/  PRMT R4, R5, 0x7632, R4 ;  /* 0x0000763205047816 */ /* 0x002fe40000000004 */
[----:B---3--:R-:W-:Y:S01]  /*44bf0*/  ISETP.LT.AND P2, PT, R29, c[0x0][0x17c], !P0 ;  /* 0x00005f001d007a0c */ /* 0x008fe20004741270 */
[--C-:B------:R-:W-:Y:S01]  /*44c00*/  IMAD R29, R7, 0x2, R3.reuse ;  /* 0x00000002071d7824 */ /* 0x100fe200078e0203 */
[----:B------:R-:W-:Y:S02]  /*44c10*/  PRMT R3, R6, 0x7632, R3 ;  /* 0x0000763206037816 */ /* 0x000fe40000000003 */
[----:B------:R-:W3:Y:S02]  /*44c20*/  LDL.LU R6, [R1+0x11e4] ;  /* 0x0011e40001067983 */ /* 0x000ee40000300800 */
[----:B------:R-:W-:-:S02]  /*44c30*/  LEA R24, P6, R29, R0, 0x1 ;  /* 0x000000001d187211 */ /* 0x000fc400078c08ff */
[----:B----4-:R-:W-:Y:S01]  /*44c40*/  ISETP.LT.AND P5, PT, R28, c[0x0][0x17c], !P0 ;  /* 0x00005f001c007a0c */ /* 0x010fe200047a1270 */
[----:B------:R-:W4:Y:S01]  /*44c50*/  LDL.LU R5, [R1+0x12e8] ;  /* 0x0012e80001057983 */ /* 0x000f220000300800 */
[----:B------:R-:W-:Y:S01]  /*44c60*/  IMAD R28, R7, 0x2, R29 ;  /* 0x00000002071c7824 */ /* 0x000fe200078e021d */
[----:B------:R-:W-:Y:S02]  /*44c70*/  LEA.HI.X.SX32 R25, R29, R2, 0x1, P6 ;  /* 0x000000021d197211 */ /* 0x000fe400030f0eff */
[----:B------:R-:W5:Y:S04]  /*44c80*/  LDL.LU R29, [R1+0x11e0] ;  /* 0x0011e000011d7983 */ /* 0x000f680000300800 */
[----:B------:R0:W-:Y:S04]  /*44c90*/  @P3 STG.E.U16 [R26.64], R3 ;  /* 0x000000031a003986 */ /* 0x0001e8000c10150a */
[----:B0-----:R-:W2:Y:S01]  /*44ca0*/  LDL.LU R27, [R1+0x11dc] ;  /* 0x0011dc00011b7983 */ /* 0x001ea20000300800 */
[----:B------:R-:W-:-:S03]  /*44cb0*/  IMAD R3, R7, 0x2, R28 ;  /* 0x0000000207037824 */ /* 0x000fc600078e021c */
[----:B------:R-:W3:Y:S01]  /*44cc0*/  LDL.LU R7, [R1+0x11e8] ;  /* 0x0011e80001077983 */ /* 0x000ee20000300800 */
[----:B------:R-:W-:Y:S02]  /*44cd0*/  LEA R26, P6, R28, R0, 0x1 ;  /* 0x000000001c1a7211 */ /* 0x000fe400078c08ff */
[----:B------:R-:W-:Y:S01]  /*44ce0*/  PRMT R8, R4, 0x7632, R8 ;  /* 0x0000763204087816 */ /* 0x000fe20000000008 */
[----:B------:R0:W-:Y:S01]  /*44cf0*/  @P1 STG.E.U16 [R24.64], R4 ;  /* 0x0000000418001986 */ /* 0x0001e2000c10150a */
[----:B------:R-:W-:Y:S02]  /*44d00*/  PRMT R12, R12, 0x7632, R12 ;  /* 0x000076320c0c7816 */ /* 0x000fe4000000000c */
[----:B--2---:R-:W-:Y:S02]  /*44d10*/  ISETP.LT.AND P3, PT, R27, c[0x0][0x17c], !P0 ;  /* 0x00005f001b007a0c */ /* 0x004fe40004761270 */
[----:B------:R-:W-:Y:S01]  /*44d20*/  LEA.HI.X.SX32 R27, R28, R2, 0x1, P6 ;  /* 0x000000021c1b7211 */ /* 0x000fe200030f0eff */
[----:B------:R-:W-:Y:S01]  /*44d30*/  IMAD.MOV.U32 R28, RZ, RZ, c[0x0][0x198] ;  /* 0x00006600ff1c7624 */ /* 0x000fe200078e00ff */
[----:B0-----:R-:W-:-:S03]  /*44d40*/  LEA R24, P6, R3, R0, 0x1 ;  /* 0x0000000003187211 */ /* 0x001fc600078c08ff */
[----:B------:R-:W-:Y:S01]  /*44d50*/  IMAD R4, R28, 0x2, R3 ;  /* 0x000000021c047824 */ /* 0x000fe200078e0203 */
[----:B------:R0:W-:Y:S01]  /*44d60*/  @P4 STG.E.U16 [R26.64], R8 ;  /* 0x000000081a004986 */ /* 0x0001e2000c10150a */
[----:B------:R-:W-:Y:S02]  /*44d70*/  LEA.HI.X.SX32 R25, R3, R2, 0x1, P6 ;  /* 0x0000000203197211 */ /* 0x000fe400030f0eff */
[----:B-----5:R-:W-:Y:S02]  /*44d80*/  ISETP.LT.AND P1, PT, R29, c[0x0][0x17c], !P0 ;  /* 0x00005f001d007a0c */ /* 0x020fe40004721270 */
[----:B---3--:R-:W-:Y:S01]  /*44d90*/  ISETP.LT.AND P4, PT, R6, c[0x0][0x17c], !P0 ;  /* 0x00005f0006007a0c */ /* 0x008fe20004781270 */
[----:B------:R-:W2:Y:S04]  /*44da0*/  LDL.LU R29, [R1+0x11f0] ;  /* 0x0011f000011d7983 */ /* 0x000ea80000300800 */
[----:B------:R-:W3:Y:S01]  /*44db0*/  LDL.LU R6, [R1+0x14] ;  /* 0x0000140001067983 */ /* 0x000ee20000300800 */
[----:B0-----:R-:W-:-:S02]  /*44dc0*/  LEA R26, P6, R4, R0, 0x1 ;  /* 0x00000000041a7211 */ /* 0x001fc400078c08ff */
[----:B------:R-:W-:Y:S02]  /*44dd0*/  PRMT R8, R8, 0x7632, R8 ;  /* 0x0000763208087816 */ /* 0x000fe40000000008 */
[----:B------:R-:W-:-:S03]  /*44de0*/  LEA.HI.X.SX32 R27, R4, R2, 0x1, P6 ;  /* 0x00000002041b7211 */ /* 0x000fc600030f0eff */
[----:B------:R-:W-:Y:S01]  /*44df0*/  @P2 STG.E.U16 [R24.64], R8 ;  /* 0x0000000818002986 */ /* 0x000fe2000c10150a */
[----:B------:R-:W-:-:S03]  /*44e00*/  ISETP.LT.AND P2, PT, R7, c[0x0][0x17c], !P0 ;  /* 0x00005f0007007a0c */ /* 0x000fc60004741270 */
[----:B------:R-:W5:Y:S04]  /*44e10*/  LDL.LU R7, [R1+0x4] ;  /* 0x0000040001077983 */ /* 0x000f680000300800 */
[----:B------:R0:W-:Y:S04]  /*44e20*/  @P5 STG.E.U16 [R26.64], R12 ;  /* 0x0000000c1a005986 */ /* 0x0001e8000c10150a */
[----:B0-----:R-:W3:Y:S01]  /*44e30*/  LDL.LU R27, [R1+0x11ec] ;  /* 0x0011ec00011b7983 */ /* 0x001ee20000300800 */
[----:B------:R-:W-:-:S04]  /*44e40*/  IMAD R3, R28, 0x2, R4 ;  /* 0x000000021c037824 */ /* 0x000fc800078e0204 */
[----:B------:R-:W-:Y:S01]  /*44e50*/  IMAD R4, R28, 0x2, R3 ;  /* 0x000000021c047824 */ /* 0x000fe200078e0203 */
[C---:B------:R-:W-:Y:S02]  /*44e60*/  LEA R24, P6, R3.reuse, R0, 0x1 ;  /* 0x0000000003187211 */ /* 0x040fe400078c08ff */
[----:B------:R-:W-:Y:S02]  /*44e70*/  PRMT R16, R16, 0x7632, R16 ;  /* 0x0000763210107816 */ /* 0x000fe40000000010 */
[----:B------:R-:W-:Y:S01]  /*44e80*/  LEA.HI.X.SX32 R25, R3, R2, 0x1, P6 ;  /* 0x0000000203197211 */ /* 0x000fe200030f0eff */
[----:B------:R-:W-:Y:S01]  /*44e90*/  IMAD R3, R28, 0x2, R4 ;  /* 0x000000021c037824 */ /* 0x000fe200078e0204 */
[----:B------:R-:W-:-:S03]  /*44ea0*/  LEA R26, P6, R4, R0, 0x1 ;  /* 0x00000000041a7211 */ /* 0x000fc600078c08ff */
[----:B------:R0:W-:Y:S04]  /*44eb0*/  @P3 STG.E.U16 [R24.64], R16 ;  /* 0x0000001018003986 */ /* 0x0001e8000c10150a */
[----:B0-----:R-:W4:Y:S01]  /*44ec0*/  LDL.LU R16, [R1+0x24] ;  /* 0x0000240001107983 */ /* 0x001f220000300800 */
[----:B--2---:R-:W-:-:S03]  /*44ed0*/  ISETP.LT.AND P3, PT, R29, c[0x0][0x17c], !P0 ;  /* 0x00005f001d007a0c */ /* 0x004fc60004761270 */
[----:B------:R-:W2:Y:S01]  /*44ee0*/  LDL.LU R29, [R1+0x1200] ;  /* 0x00120000011d7983 */ /* 0x000ea20000300800 */
[----:B---3--:R-:W-:Y:S02]  /*44ef0*/  ISETP.LT.AND P5, PT, R27, c[0x0][0x17c], !P0 ;  /* 0x00005f001b007a0c */ /* 0x008fe400047a1270 */
[----:B------:R-:W-:Y:S02]  /*44f00*/  LEA.HI.X.SX32 R27, R4, R2, 0x1, P6 ;  /* 0x00000002041b7211 */ /* 0x000fe400030f0eff */
[----:B------:R-:W-:Y:S01]  /*44f10*/  LEA R24, P6, R3, R0, 0x1 ;  /* 0x0000000003187211 */ /* 0x000fe200078c08ff */
[----:B------:R-:W-:-:S03]  /*44f20*/  IMAD R4, R28, 0x2, R3 ;  /* 0x000000021c047824 */ /* 0x000fc600078e0203 */
[----:B------:R-:W-:Y:S02]  /*44f30*/  LEA.HI.X.SX32 R25, R3, R2, 0x1, P6 ;  /* 0x0000000203197211 */ /* 0x000fe400030f0eff */
[----:B------:R-:W3:Y:S01]  /*44f40*/  LDL.LU R3, [R1+0x11f4] ;  /* 0x0011f40001037983 */ /* 0x000ee20000300800 */
[----:B------:R-:W-:-:S05]  /*44f50*/  PRMT R20, R20, 0x7632, R20 ;  /* 0x0000763214147816 */ /* 0x000fca0000000014 */
[----:B------:R0:W-:Y:S02]  /*44f60*/  @P1 STG.E.U16 [R26.64], R20 ;  /* 0x000000141a001986 */ /* 0x0001e4000c10150a */
[C---:B0-----:R-:W-:Y:S02]  /*44f70*/  LEA R26, P6, R4.reuse, R0, 0x1 ;  /* 0x00000000041a7211 */ /* 0x041fe400078c08ff */
[----:B------:R-:W2:Y:S02]  /*44f80*/  LDL.LU R20, [R1+0x11fc] ;  /* 0x0011fc0001147983 */ /* 0x000ea40000300800 */
[----:B------:R-:W-:Y:S02]  /*44f90*/  LEA.HI.X.SX32 R27, R4, R2, 0x1, P6 ;  /* 0x00000002041b7211 */ /* 0x000fe400030f0eff */
[----:B---3--:R-:W-:Y:S01]  /*44fa0*/  ISETP.LT.AND P1, PT, R3, c[0x0][0x17c], !P0 ;  /* 0x00005f0003007a0c */ /* 0x008fe20004721270 */
[----:B------:R-:W-:Y:S02]  /*44fb0*/  IMAD R3, R28, 0x2, R4 ;  /* 0x000000021c037824 */ /* 0x000fe400078e0204 */
[----:B------:R-:W3:Y:S04]  /*44fc0*/  LDL.LU R4, [R1+0x11f8] ;  /* 0x0011f80001047983 */ /* 0x000ee80000300800 */
[----:B----4-:R0:W-:Y:S04]  /*44fd0*/  @P4 STG.E.U16 [R24.64], R16 ;  /* 0x0000001018004986 */ /* 0x0101e8000c10150a */
[----:B------:R1:W-:Y:S01]  /*44fe0*/  @P2 STG.E.U16 [R26.64], R6 ;  /* 0x000000061a002986 */ /* 0x0003e2000c10150a */
[----:B0-----:R-:W-:-:S04]  /*44ff0*/  LEA R24, P6, R3, R0, 0x1 ;  /* 0x0000000003187211 */ /* 0x001fc800078c08ff */
[----:B------:R-:W-:Y:S02]  /*45000*/  LEA.HI.X.SX32 R25, R3, R2, 0x1, P6 ;  /* 0x0000000203197211 */ /* 0x000fe400030f0eff */
[----:B--2---:R-:W-:Y:S02]  /*45010*/  ISETP.LT.AND P2, PT, R20, c[0x0][0x17c], !P0 ;  /* 0x00005f0014007a0c */ /* 0x004fe40004741270 */
[----:B------:R-:W2:Y:S04]  /*45020*/  LDL.LU R20, [R1+0x120c] ;  /* 0x00120c0001147983 */ /* 0x000ea80000300800 */
[----:B-----5:R0:W-:Y:S01]  /*45030*/  @P5 STG.E.U16 [R24.64], R7 ;  /* 0x0000000718005986 */ /* 0x0201e2000c10150a */
[----:B------:R-:W-:-:S03]  /*45040*/  ISETP.LT.AND P5, PT, R29, c[0x0][0x17c], !P0 ;  /* 0x00005f001d007a0c */ /* 0x000fc600047a1270 */
[----:B------:R-:W4:Y:S01]  /*45050*/  LDL.LU R29, [R1+0x1210] ;  /* 0x00121000011d7983 */ /* 0x000f220000300800 */
[----:B---3--:R-:W-:Y:S01]  /*45060*/  ISETP.LT.AND P4, PT, R4, c[0x0][0x17c], !P0 ;  /* 0x00005f0004007a0c */ /* 0x008fe20004781270 */
[----:B------:R-:W-:-:S04]  /*45070*/  IMAD R4, R28, 0x2, R3 ;  /* 0x000000021c047824 */ /* 0x000fc800078e0203 */
[----:B------:R-:W-:Y:S01]  /*45080*/  IMAD R3, R28, 0x2, R4 ;  /* 0x000000021c037824 */ /* 0x000fe200078e0204 */
[----:B-1----:R-:W-:-:S04]  /*45090*/  LEA R26, P6, R4, R0, 0x1 ;  /* 0x00000000041a7211 */ /* 0x002fc800078c08ff */
[----:B------:R-:W-:Y:S02]  /*450a0*/  LEA.HI.X.SX32 R27, R4, R2, 0x1, P6 ;  /* 0x00000002041b7211 */ /* 0x000fe400030f0eff */
[----:B0-----:R-:W-:Y:S01]  /*450b0*/  LEA R24, P6, R3, R0, 0x1 ;  /* 0x0000000003187211 */ /* 0x001fe200078c08ff */
[----:B------:R-:W-:-:S03]  /*450c0*/  IMAD R4, R28, 0x2, R3 ;  /* 0x000000021c047824 */ /* 0x000fc600078e0203 */
[----:B------:R-:W-:Y:S02]  /*450d0*/  LEA.HI.X.SX32 R25, R3, R2, 0x1, P6 ;  /* 0x0000000203197211 */ /* 0x000fe400030f0eff */
[----:B------:R-:W3:Y:S04]  /*450e0*/  LDL.LU R3, [R1+0x1204] ;  /* 0x0012040001037983 */ /* 0x000ee80000300800 */
[----:B------:R0:W-:Y:S04]  /*450f0*/  @P3 STG.E.U16 [R26.64], R5 ;  /* 0x000000051a003986 */ /* 0x0001e8000c10150a */
[----:B------:R1:W-:Y:S01]  /*45100*/  @P1 STG.E.U16 [R24.64], R9 ;  /* 0x0000000918001986 */ /* 0x0003e2000c10150a */
[----:B0-----:R-:W-:-:S04]  /*45110*/  LEA R26, P6, R4, R0, 0x1 ;  /* 0x00000000041a7211 */ /* 0x001fc800078c08ff */
[----:B------:R-:W-:-:S05]  /*45120*/  LEA.HI.X.SX32 R27, R4, R2, 0x1, P6 ;  /* 0x00000002041b7211 */ /* 0x000fca00030f0eff */
[----:B------:R-:W-:Y:S01]  /*45130*/  @P4 STG.E.U16 [R26.64], R13 ;  /* 0x0000000d1a004986 */ /* 0x000fe2000c10150a */
[----:B--2---:R-:W-:Y:S02]  /*45140*/  ISETP.LT.AND P4, PT, R20, c[0x0][0x17c], !P0 ;  /* 0x00005f0014007a0c */ /* 0x004fe40004781270 */
[----:B---3--:R-:W-:Y:S01]  /*45150*/  ISETP.LT.AND P3, PT, R3, c[0x0][0x17c], !P0 ;  /* 0x00005f0003007a0c */ /* 0x008fe20004761270 */
[----:B------:R-:W-:Y:S02]  /*45160*/  IMAD R3, R28, 0x2, R4 ;  /* 0x000000021c037824 */ /* 0x000fe400078e0204 */
[----:B------:R-:W2:Y:S03]  /*45170*/  LDL.LU R4, [R1+0x1208] ;  /* 0x0012080001047983 */ /* 0x000ea60000300800 */
[C---:B-1----:R-:W-:Y:S01]  /*45180*/  LEA R24, P6, R3.reuse, R0, 0x1 ;  /* 0x0000000003187211 */ /* 0x042fe200078c08ff */
[----:B------:R-:W3:Y:S03]  /*45190*/  LDL.LU R20, [R1+0x1218] ;  /* 0x0012180001147983 */ /* 0x000ee60000300800 */
[----:B------:R-:W-:-:S05]  /*451a0*/  LEA.HI.X.SX32 R25, R3, R2, 0x1, P6 ;  /* 0x0000000203197211 */ /* 0x000fca00030f0eff */
[----:B------:R0:W-:Y:S01]  /*451b0*/  @P2 STG.E.U16 [R24.64], R17 ;  /* 0x0000001118002986 */ /* 0x0001e2000c10150a */
[----:B----4-:R-:W-:-:S03]  /*451c0*/  ISETP.LT.AND P2, PT, R29, c[0x0][0x17c], !P0 ;  /* 0x00005f001d007a0c */ /* 0x010fc60004741270 */
[----:B------:R-:W4:Y:S04]  /*451d0*/  LDL.LU R29, [R1+0x121c] ;  /* 0x00121c00011d7983 */ /* 0x000f280000300800 */
[----:B0-----:R-:W5:Y:S01]  /*451e0*/  LDL.LU R25, [R1+0x1214] ;  /* 0x0012140001197983 */ /* 0x001f620000300800 */
[----:B------:R-:W-:Y:S02]  /*451f0*/  PRMT R8, R16, 0x7632, R8 ;  /* 0x0000763210087816 */ /* 0x000fe40000000008 */
[----:B------:R-:W-:Y:S01]  /*45200*/  PRMT R5, R6, 0x7632, R5 ;  /* 0x0000763206057816 */ /* 0x000fe20000000005 */
[----:B------:R-:W3:Y:S04]  /*45210*/  LDL.LU R16, [R1+0x1220] ;  /* 0x0012200001107983 */ /* 0x000ee80000300800 */
[----:B------:R-:W3:Y:S01]  /*45220*/  LDL.LU R6, [R1+0x12e4] ;  /* 0x0012e40001067983 */ /* 0x000ee20000300800 */
[----:B--2---:R-:W-:Y:S01]  /*45230*/  ISETP.LT.AND P1, PT, R4, c[0x0][0x17c], !P0 ;  /* 0x00005f0004007a0c */ /* 0x004fe20004721270 */
[----:B------:R-:W-:-:S05]  /*45240*/  IMAD R4, R28, 0x2, R3 ;  /* 0x000000021c047824 */ /* 0x000fca00078e0203 */
[----:B------:R-:W-:Y:S01]  /*45250*/  LEA R26, P6, R4, R0, 0x1 ;  /* 0x00000000041a7211 */ /* 0x000fe200078c08ff */
[----:B------:R-:W-:-:S03]  /*45260*/  IMAD R3, R28, 0x2, R4 ;  /* 0x000000021c037824 */ /* 0x000fc600078e0204 */
[----:B------:R-:W-:Y:S02]  /*45270*/  LEA.HI.X.SX32 R27, R4, R2, 0x1, P6 ;  /* 0x00000002041b7211 */ /* 0x000fe400030f0eff */
[----:B------:R-:W-:-:S03]  /*45280*/  LEA R24, P6, R3, R0, 0x1 ;  /* 0x0000000003187211 */ /* 0x000fc600078c08ff */
[----:B------:R0:W-:Y:S01]  /*45290*/  @P5 STG.E.U16 [R26.64], R21 ;  /* 0x000000151a005986 */ /* 0x0001e2000c10150a */
[----:B-----5:R-:W-:Y:S02]  /*452a0*/  ISETP.LT.AND P5, PT, R25, c[0x0][0x17c], !P0 ;  /* 0x00005f0019007a0c */ /* 0x020fe400047a1270 */
[----:B------:R-:W-:-:S05]  /*452b0*/  LEA.HI.X.SX32 R25, R3, R2, 0x1, P6 ;  /* 0x0000000203197211 */ /* 0x000fca00030f0eff */
[----:B------:R-:W-:Y:S01]  /*452c0*/  @P3 STG.E.U16 [R24.64], R8 ;  /* 0x0000000818003986 */ /* 0x000fe2000c10150a */
[----:B---3--:R-:W-:-:S03]  /*452d0*/  ISETP.LT.AND P3, PT, R20, c[0x0][0x17c], !P0 ;  /* 0x00005f0014007a0c */ /* 0x008fc60004761270 */
[----:B------:R-:W2:Y:S01]  /*452e0*/  LDL.LU R20, [R1+0x1224] ;  /* 0x0012240001147983 */ /* 0x000ea20000300800 */
[----:B------:R-:W-:-:S05]  /*452f0*/  IMAD R4, R28, 0x2, R3 ;  /* 0x000000021c047824 */ /* 0x000fca00078e0203 */
[----:B0-----:R-:W-:-:S04]  /*45300*/  LEA R26, P6, R4, R0, 0x1 ;  /* 0x00000000041a7211 */ /* 0x001fc800078c08ff */
[----:B------:R-:W-:-:S05]  /*45310*/  LEA.HI.X.SX32 R27, R4, R2, 0x1, P6 ;  /* 0x00000002041b7211 */ /* 0x000fca00030f0eff */
[----:B------:R0:W-:Y:S01]  /*45320*/  @P1 STG.E.U16 [R26.64], R5 ;  /* 0x000000051a001986 */ /* 0x0001e2000c10150a */
[----:B----4-:R-:W-:Y:S01]  /*45330*/  ISETP.LT.AND P1, PT, R29, c[0x0][0x17c], !P0 ;  /* 0x00005f001d007a0c */ /* 0x010fe20004721270 */
[C---:B------:R-:W-:Y:S01]  /*45340*/  IMAD R3, R28.reuse, 0x2, R4 ;  /* 0x000000021c037824 */ /* 0x040fe200078e0204 */
[----:B0-----:R-:W-:Y:S02]  /*45350*/  PRMT R5, R7, 0x7632, R5 ;  /* 0x0000763207057816 */ /* 0x001fe40000000005 */
[----:B------:R-:W3:Y:S04]  /*45360*/  LDL.LU R7, [R1+0x12e0] ;  /* 0x0012e00001077983 */ /* 0x000ee80000300800 */
[----:B------:R-:W4:Y:S01]  /*45370*/  LDL.LU R29, [R1+0x1228] ;  /* 0x00122800011d7983 */ /* 0x000f220000300800 */
[----:B------:R-:W-:Y:S01]  /*45380*/  LEA R24, P6, R3, R0, 0x1 ;  /* 0x0000000003187211 */ /* 0x000fe200078c08ff */
[----:B------:R-:W-:-:S03]  /*45390*/  IMAD R4, R28, 0x2, R3 ;  /* 0x000000021c047824 */ /* 0x000fc600078e0203 */
[----:B------:R-:W-:Y:S02]  /*453a0*/  LEA.HI.X.SX32 R25, R3, R2, 0x1, P6 ;  /* 0x0000000203197211 */ /* 0x000fe400030f0eff */
[C---:B------:R-:W-:Y:S02]  /*453b0*/  LEA R26, P6, R4.reuse, R0, 0x1 ;  /* 0x00000000041a7211 */ /* 0x040fe400078c08ff */
[----:B------:R-:W-:Y:S02]  /*453c0*/  PRMT R8, R5, 0x7632, R8 ;  /* 0x0000763205087816 */ /* 0x000fe40000000008 */
[----:B------:R-:W-:Y:S01]  /*453d0*/  LEA.HI.X.SX32 R27, R4, R2, 0x1, P6 ;  /* 0x00000002041b7211 */ /* 0x000fe200030f0eff */
[----:B------:R-:W-:Y:S01]  /*453e0*/  @P4 STG.E.U16 [R24.64], R5 ;  /* 0x0000000518004986 */ /* 0x000fe2000c10150a */
[----:B------:R-:W-:-:S03]  /*453f0*/  ISETP.LT.AND P4, PT, R16, c[0x0][0x17c], !P0 ;  /* 0x00005f0010007a0c */ /* 0x000fc60004781270 */
[----:B------:R-:W5:Y:S04]  /*45400*/  LDL.LU R16, [R1+0x28] ;  /* 0x0000280001107983 */ /* 0x000f680000300800 */
[----:B------:R0:W-:Y:S04]  /*45410*/  @P2 STG.E.U16 [R26.64], R8 ;  /* 0x000000081a002986 */ /* 0x0001e8000c10150a */
[----:B0-----:R-:W3:Y:S01]  /*45420*/  LDL.LU R27, [R1+0x122c] ;  /* 0x00122c00011b7983 */ /* 0x001ee20000300800 */
[----:B--2---:R-:W-:-:S03]  /*45430*/  ISETP.LT.AND P2, PT, R20, c[0x0][0x17c], !P0 ;  /* 0x00005f0014007a0c */ /* 0x004fc60004741270 */
[----:B------:R-:W2:Y:S04]  /*45440*/  LDL.LU R20, [R1+0x18] ;  /* 0x0000180001147983 */ /* 0x000ea80000300800 */
[----:B------:R-:W2:Y:S04]  /*45450*/  LDL.LU R25, [R1+0x1238] ;  /* 0x0012380001197983 */ /* 0x000ea80000300800 */
[----:B------:R-:W3:Y:S01]  /*45460*/  LDL.LU R24, [R1+0x1234] ;  /* 0x0012340001187983 */ /* 0x000ee20000300800 */
[----:B------:R-:W-:Y:S01]  /*45470*/  IMAD R3, R28, 0x2, R4 ;  /* 0x000000021c037824 */ /* 0x000fe200078e0204 */
[----:B------:R-:W-:-:S03]  /*45480*/  PRMT R12, R9, 0x7632, R12 ;  /* 0x00007632090c7816 */ /* 0x000fc6000000000c */
[----:B------:R-:W-:Y:S01]  /*45490*/  IMAD R9, R28, 0x2, R3 ;  /* 0x000000021c097824 */ /* 0x000fe200078e0203 */
[----:B------:R-:W-:-:S04]  /*454a0*/  LEA R4, P6, R3, R0, 0x1 ;  /* 0x0000000003047211 */ /* 0x000fc800078c08ff */
[----:B------:R-:W-:Y:S02]  /*454b0*/  LEA.HI.X.SX32 R5, R3, R2, 0x1, P6 ;  /* 0x0000000203057211 */ /* 0x000fe400030f0eff */
[----:B------:R-:W-:Y:S01]  /*454c0*/  LEA R8, P6, R9, R0, 0x1 ;  /* 0x0000000009087211 */ /* 0x000fe200078c08ff */
[----:B------:R-:W-:Y:S01]  /*454d0*/  IMAD R3, R28, 0x2, R9 ;  /* 0x000000021c037824 */ /* 0x000fe200078e0209 */
[----:B------:R-:W-:Y:S02]  /*454e0*/  PRMT R13, R13, 0x7632, R13 ;  /* 0x000076320d0d7816 */ /* 0x000fe4000000000d */
[----:B------:R-:W-:Y:S01]  /*454f0*/  LEA.HI.X.SX32 R9, R9, R2, 0x1, P6 ;  /* 0x0000000209097211 */ /* 0x000fe200030f0eff */
[----:B------:R-:W-:Y:S04]  /*45500*/  @P5 STG.E.U16 [R4.64], R12 ;  /* 0x0000000c04005986 */ /* 0x000fe8000c10150a */
[----:B------:R0:W-:Y:S01]  /*45510*/  @P3 STG.E.U16 [R8.64], R13 ;  /* 0x0000000d08003986 */ /* 0x0001e2000c10150a */
[----:B----4-:R-:W-:-:S03]  /*45520*/  ISETP.LT.AND P5, PT, R29, c[0x0][0x17c], !P0 ;  /* 0x00005f001d007a0c */ /* 0x010fc600047a1270 */
[----:B------:R-:W4:Y:S04]  /*45530*/  LDL.LU R29, [R1+0x8] ;  /* 0x00000800011d7983 */ /* 0x000f280000300800 */
[----:B------:R-:W4:Y:S04]  /*45540*/  LDL.LU R26, [R1+0x1240] ;  /* 0x00124000011a7983 */ /* 0x000f280000300800 */
[----:B0-----:R-:W4:Y:S01]  /*45550*/  LDL.LU R13, [R1+0x123c] ;  /* 0x00123c00010d7983 */ /* 0x001f220000300800 */
[----:B------:R-:W-:Y:S01]  /*45560*/  IMAD R12, R28, 0x2, R3 ;  /* 0x000000021c0c7824 */ /* 0x000fe200078e0203 */
[----:B------:R-:W-:-:S02]  /*45570*/  LEA R4, P6, R3, R0, 0x1 ;  /* 0x0000000003047211 */ /* 0x000fc400078c08ff */
[----:B------:R-:W-:Y:S02]  /*45580*/  PRMT R17, R17, 0x7632, R17 ;  /* 0x0000763211117816 */ /* 0x000fe40000000011 */
[----:B------:R-:W-:Y:S01]  /*45590*/  LEA.HI.X.SX32 R5, R3, R2, 0x1, P6 ;  /* 0x0000000203057211 */ /* 0x000fe200030f0eff */
[----:B------:R-:W-:Y:S01]  /*455a0*/  IMAD R3, R28, 0x2, R12 ;  /* 0x000000021c037824 */ /* 0x000fe200078e020c */
[C---:B------:R-:W-:Y:S02]  /*455b0*/  LEA R8, P6, R12.reuse, R0, 0x1 ;  /* 0x000000000c087211 */ /* 0x040fe400078c08ff */
[----:B------:R-:W-:Y:S01]  /*455c0*/  PRMT R21, R21, 0x7632, R21 ;  /* 0x0000763215157816 */ /* 0x000fe20000000015 */
[----:B------:R0:W-:Y:S01]  /*455d0*/  @P1 STG.E.U16 [R4.64], R17 ;  /* 0x0000001104001986 */ /* 0x0001e2000c10150a */
[----:B------:R-:W-:-:S05]  /*455e0*/  LEA.HI.X.SX32 R9, R12, R2, 0x1, P6 ;  /* 0x000000020c097211 */ /* 0x000fca00030f0eff */
[----:B------:R1:W-:Y:S01]  /*455f0*/  @P4 STG.E.U16 [R8.64], R21 ;  /* 0x0000001508004986 */ /* 0x0003e2000c10150a */
[----:B0-----:R-:W-:-:S04]  /*45600*/  LEA R4, P1, R3, R0, 0x1 ;  /* 0x0000000003047211 */ /* 0x001fc800078208ff */
[----:B------:R-:W-:Y:S02]  /*45610*/  LEA.HI.X.SX32 R5, R3, R2, 0x1, P1 ;  /* 0x0000000203057211 */ /* 0x000fe400008f0eff */
[----:B--2---:R-:W-:Y:S02]  /*45620*/  ISETP.LT.AND P4, PT, R25, c[0x0][0x17c], !P0 ;  /* 0x00005f0019007a0c */ /* 0x004fe40004781270 */
[----:B------:R-:W2:Y:S01]  /*45630*/  LDL.LU R25, [R1+0x1248] ;  /* 0x0012480001197983 */ /* 0x000ea20000300800 */
[----:B---3--:R-:W-:-:S03]  /*45640*/  ISETP.LT.AND P1, PT, R24, c[0x0][0x17c], !P0 ;  /* 0x00005f0018007a0c */ /* 0x008fc60004721270 */
[----:B------:R-:W3:Y:S04]  /*45650*/  LDL.LU R24, [R1+0x1244] ;  /* 0x0012440001187983 */ /* 0x000ee80000300800 */
[----:B-1----:R-:W2:Y:S04]  /*45660*/  LDL.LU R21, [R1+0x1254] ;  /* 0x0012540001157983 */ /* 0x002ea80000300800 */
[----:B------:R-:W2:Y:S01]  /*45670*/  LDL.LU R17, [R1+0x1250] ;  /* 0x0012500001117983 */ /* 0x000ea20000300800 */
[----:B------:R-:W-:-:S05]  /*45680*/  IMAD R12, R28, 0x2, R3 ;  /* 0x000000021c0c7824 */ /* 0x000fca00078e0203 */
[----:B------:R-:W-:-:S04]  /*45690*/  LEA R8, P6, R12, R0, 0x1 ;  /* 0x000000000c087211 */ /* 0x000fc800078c08ff */
[----:B------:R-:W-:Y:S01]  /*456a0*/  LEA.HI.X.SX32 R9, R12, R2, 0x1, P6 ;  /* 0x000000020c097211 */ /* 0x000fe200030f0eff */
[----:B-----5:R0:W-:Y:S01]  /*456b0*/  @P2 STG.E.U16 [R4.64], R16 ;  /* 0x0000001004002986 */ /* 0x0201e2000c10150a */
[C---:B------:R-:W-:Y:S01]  /*456c0*/  IMAD R3, R28.reuse, 0x2, R12 ;  /* 0x000000021c037824 */ /* 0x040fe200078e020c */
[----:B------:R-:W-:Y:S02]  /*456d0*/  ISETP.LT.AND P3, PT, R27, c[0x0][0x17c], !P0 ;  /* 0x00005f001b007a0c */ /* 0x000fe40004761270 */
[----:B------:R1:W-:Y:S01]  /*456e0*/  @P5 STG.E.U16 [R8.64], R20 ;  /* 0x0000001408005986 */ /* 0x0003e2000c10150a */
[----:B------:R-:W-:Y:S01]  /*456f0*/  IMAD R12, R28, 0x2, R3 ;  /* 0x000000021c0c7824 */ /* 0x000fe200078e0203 */
[----:B----4-:R-:W-:Y:S02]  /*45700*/  ISETP.LT.AND P5, PT, R13, c[0x0][0x17c], !P0 ;  /* 0x00005f000d007a0c */ /* 0x010fe400047a1270 */
[----:B------:R-:W4:Y:S01]  /*45710*/  LDL.LU R13, [R1+0x124c] ;  /* 0x00124c00010d7983 */ /* 0x000f220000300800 */
[----:B0-----:R-:W-:-:S02]  /*45720*/  LEA R4, P2, R3, R0, 0x1 ;  /* 0x0000000003047211 */ /* 0x001fc400078408ff */
[----:B-1----:R-:W-:Y:S02]  /*45730*/  LEA R8, P6, R12, R0, 0x1 ;  /* 0x000000000c087211 */ /* 0x002fe400078c08ff */
[-C--:B------:R-:W-:Y:S01]  /*45740*/  LEA.HI.X.SX32 R5, R3, R2.reuse, 0x1, P2 ;  /* 0x0000000203057211 */ /* 0x080fe200010f0eff */
[----:B------:R-:W-:Y:S01]  /*45750*/  IMAD R3, R28, 0x2, R12 ;  /* 0x000000021c037824 */ /* 0x000fe200078e020c */
[----:B------:R-:W-:-:S03]  /*45760*/  LEA.HI.X.SX32 R9, R12, R2, 0x1, P6 ;  /* 0x000000020c097211 */ /* 0x000fc600030f0eff */
[----:B------:R0:W-:Y:S01]  /*45770*/  @P3 STG.E.U16 [R4.64], R29 ;  /* 0x0000001d04003986 */ /* 0x0001e2000c10150a */
[----:B------:R-:W-:Y:S01]  /*45780*/  IMAD R12, R28, 0x2, R3 ;  /* 0x000000021c0c7824 */ /* 0x000fe200078e0203 */
[----:B------:R-:W-:Y:S02]  /*45790*/  ISETP.LT.AND P2, PT, R26, c[0x0][0x17c], !P0 ;  /* 0x00005f001a007a0c */ /* 0x000fe40004741270 */
[----:B------:R1:W-:Y:S01]  /*457a0*/  @P4 STG.E.U16 [R8.64], R6 ;  /* 0x0000000608004986 */ /* 0x0003e2000c10150a */
[----:B0-----:R-:W-:-:S04]  /*457b0*/  LEA R4, P3, R3, R0, 0x1 ;  /* 0x0000000003047211 */ /* 0x001fc800078608ff */
[----:B------:R-:W-:Y:S01]  /*457c0*/  LEA.HI.X.SX32 R5, R3, R2, 0x1, P3 ;  /* 0x0000000203057211 */ /* 0x000fe200018f0eff */
[----:B------:R-:W-:Y:S01]  /*457d0*/  IMAD R3, R28, 0x2, R12 ;  /* 0x000000021c037824 */ /* 0x000fe200078e020c */
[----:B-1----:R-:W-:-:S03]  /*457e0*/  LEA R8, P6, R12, R0, 0x1 ;  /* 0x000000000c087211 */ /* 0x002fc600078c08ff */
[----:B------:R0:W-:Y:S01]  /*457f0*/  @P1 STG.E.U16 [R4.64], R10 ;  /* 0x0000000a04001986 */ /* 0x0001e2000c10150a */
[----:B------:R-:W-:-:S05]  /*45800*/  LEA.HI.X.SX32 R9, R12, R2, 0x1, P6 ;  /* 0x000000020c097211 */ /* 0x000fca00030f0eff */
[----:B------:R1:W-:Y:S01]  /*45810*/  @P2 STG.E.U16 [R8.64], R14 ;  /* 0x0000000e08002986 */ /* 0x0003e2000c10150a */
[----:B0-----:R-:W-:-:S04]  /*45820*/  LEA R4, P1, R3, R0, 0x1 ;  /* 0x0000000003047211 */ /* 0x001fc800078208ff */
[----:B------:R-:W-:Y:S02]  /*45830*/  LEA.HI.X.SX32 R5, R3, R2, 0x1, P1 ;  /* 0x0000000203057211 */ /* 0x000fe400008f0eff */
[----:B---3--:R-:W-:Y:S02]  /*45840*/  ISETP.LT.AND P3, PT, R24, c[0x0][0x17c], !P0 ;  /* 0x00005f0018007a0c */ /* 0x008fe40004761270 */
[----:B------:R-:W3:Y:S01]  /*45850*/  LDL.LU R24, [R1+0x1258] ;  /* 0x0012580001187983 */ /* 0x000ee20000300800 */
[----:B--2---:R-:W-:-:S03]  /*45860*/  ISETP.LT.AND P1, PT, R21, c[0x0][0x17c], !P0 ;  /* 0x00005f0015007a0c */ /* 0x004fc60004721270 */
[----:B------:R-:W2:Y:S01]  /*45870*/  LDL.LU R21, [R1+0x125c] ;  /* 0x00125c0001157983 */ /* 0x000ea20000300800 */
[----:B------:R-:W-:-:S03]  /*45880*/  ISETP.LT.AND P2, PT, R17, c[0x0][0x17c], !P0 ;  /* 0x00005f0011007a0c */ /* 0x000fc60004741270 */
[----:B------:R-:W5:Y:S01]  /*45890*/  LDL.LU R17, [R1+0x1260] ;  /* 0x0012600001117983 */ /* 0x000f620000300800 */
[----:B------:R-:W-:Y:S01]  /*458a0*/  PRMT R6, R16, 0x7632, R6 ;  /* 0x0000763210067816 */ /* 0x000fe20000000006 */
[----:B------:R-:W-:Y:S02]  /*458b0*/  IMAD R12, R28, 0x2, R3 ;  /* 0x000000021c0c7824 */ /* 0x000fe400078e0203 */
[----:B------:R0:W-:Y:S01]  /*458c0*/  @P5 STG.E.U16 [R4.64], R18 ;  /* 0x0000001204005986 */ /* 0x0001e2000c10150a */
[----:B------:R-:W-:-:S03]  /*458d0*/  ISETP.LT.AND P4, PT, R25, c[0x0][0x17c], !P0 ;  /* 0x00005f0019007a0c */ /* 0x000fc60004781270 */
[----:B------:R-:W5:Y:S01]  /*458e0*/  LDL.LU R16, [R1+0x1264] ;  /* 0x0012640001107983 */ /* 0x000f620000300800 */
[----:B-1----:R-:W-:Y:S01]  /*458f0*/  LEA R8, P6, R12, R0, 0x1 ;  /* 0x000000000c087211 */ /* 0x002fe200078c08ff */
[----:B------:R-:W-:-:S03]  /*45900*/  IMAD R3, R28, 0x2, R12 ;  /* 0x000000021c037824 */ /* 0x000fc600078e020c */
[----:B------:R-:W-:Y:S02]  /*45910*/  LEA.HI.X.SX32 R9, R12, R2, 0x1, P6 ;  /* 0x000000020c097211 */ /* 0x000fe400030f0eff */
[----:B----4-:R-:W-:Y:S02]  /*45920*/  ISETP.LT.AND P5, PT, R13, c[0x0][0x17c], !P0 ;  /* 0x00005f000d007a0c */ /* 0x010fe400047a1270 */
[----:B------:R-:W4:Y:S01]  /*45930*/  LDL.LU R13, [R1+0x1268] ;  /* 0x00126800010d7983 */ /* 0x000f220000300800 */
[----:B0-----:R-:W-:-:S03]  /*45940*/  LEA R4, P6, R3, R0, 0x1 ;  /* 0x0000000003047211 */ /* 0x001fc600078c08ff */
[----:B------:R0:W-:Y:S01]  /*45950*/  @P4 STG.E.U16 [R8.64], R22 ;  /* 0x0000001608004986 */ /* 0x0001e2000c10150a */
[----:B------:R-:W-:Y:S02]  /*45960*/  LEA.HI.X.SX32 R5, R3, R2, 0x1, P6 ;  /* 0x0000000203057211 */ /* 0x000fe400030f0eff */
[----:B------:R-:W-:Y:S01]  /*45970*/  PRMT R10, R20, 0x7632, R10 ;  /* 0x00007632140a7816 */ /* 0x000fe2000000000a */
[----:B0-----:R-:W-:-:S05]  /*45980*/  IMAD R9, R28, 0x2, R3 ;  /* 0x000000021c097824 */ /* 0x001fca00078e0203 */
[----:B------:R-:W-:Y:S01]  /*45990*/  LEA R8, P6, R9, R0, 0x1 ;  /* 0x0000000009087211 */ /* 0x000fe200078c08ff */
[----:B------:R-:W-:-:S03]  /*459a0*/  IMAD R3, R28, 0x2, R9 ;  /* 0x000000021c037824 */ /* 0x000fc600078e0209 */
[----:B------:R-:W-:Y:S01]  /*459b0*/  LEA.HI.X.SX32 R9, R9, R2, 0x1, P6 ;  /* 0x0000000209097211 */ /* 0x000fe200030f0eff */
[----:B------:R0:W-:Y:S04]  /*459c0*/  @P3 STG.E.U16 [R4.64], R6 ;  /* 0x0000000604003986 */ /* 0x0001e8000c10150a */
[----:B------:R1:W-:Y:S01]  /*459d0*/  @P1 STG.E.U16 [R8.64], R10 ;  /* 0x0000000a08001986 */ /* 0x0003e2000c10150a */
[----:B---3--:R-:W-:-:S03]  /*459e0*/  ISETP.LT.AND P4, PT, R24, c[0x0][0x17c], !P0 ;  /* 0x00005f0018007a0c */ /* 0x008fc60004781270 */
[----:B------:R-:W3:Y:S01]  /*459f0*/  LDL.LU R24, [R1+0x126c] ;  /* 0x00126c0001187983 */ /* 0x000ee20000300800 */
[----:B--2---:R-:W-:-:S03]  /*45a00*/  ISETP.LT.AND P3, PT, R21, c[0x0][0x17c], !P0 ;  /* 0x00005f0015007a0c */ /* 0x004fc60004761270 */
[----:B------:R-:W2:Y:S01]  /*45a10*/  LDL.LU R21, [R1+0x1270] ;  /* 0x0012700001157983 */ /* 0x000ea20000300800 */
[----:B-----5:R-:W-:-:S03]  /*45a20*/  ISETP.LT.AND P1, PT, R17, c[0x0][0x17c], !P0 ;  /* 0x00005f0011007a0c */ /* 0x020fc60004721270 */
[----:B------:R-:W5:Y:S01]  /*45a30*/  LDL.LU R17, [R1+0x1274] ;  /* 0x0012740001117983 */ /* 0x000f620000300800 */
[----:B0-----:R-:W-:Y:S01]  /*45a40*/  LEA R4, P6, R3, R0, 0x1 ;  /* 0x0000000003047211 */ /* 0x001fe200078c08ff */
[----:B------:R-:W-:Y:S01]  /*45a50*/  IMAD R12, R28, 0x2, R3 ;  /* 0x000000021c0c7824 */ /* 0x000fe200078e0203 */
[----:B------:R-:W-:Y:S02]  /*45a60*/  PRMT R6, R29, 0x7632, R6 ;  /* 0x000076321d067816 */ /* 0x000fe40000000006 */
[----:B------:R-:W-:Y:S02]  /*45a70*/  LEA.HI.X.SX32 R5, R3, R2, 0x1, P6 ;  /* 0x0000000203057211 */ /* 0x000fe400030f0eff */
[----:B-1----:R-:W-:-:S03]  /*45a80*/  LEA R8, P6, R12, R0, 0x1 ;  /* 0x000000000c087211 */ /* 0x002fc600078c08ff */
[----:B------:R0:W-:Y:S01]  /*45a90*/  @P2 STG.E.U16 [R4.64], R6 ;  /* 0x0000000604002986 */ /* 0x0001e2000c10150a */
[----:B------:R-:W-:Y:S02]  /*45aa0*/  LEA.HI.X.SX32 R9, R12, R2, 0x1, P6 ;  /* 0x000000020c097211 */ /* 0x000fe400030f0eff */
[----:B0-----:R-:W-:-:S05]  /*45ab0*/  PRMT R5, R6, 0x7632, R5 ;  /* 0x0000763206057816 */ /* 0x001fca0000000005 */
[----:B------:R0:W-:Y:S01]  /*45ac0*/  @P5 STG.E.U16 [R8.64], R5 ;  /* 0x0000000508005986 */ /* 0x0001e2000c10150a */
[----:B----4-:R-:W-:-:S03]  /*45ad0*/  ISETP.LT.AND P5, PT, R13, c[0x0][0x17c], !P0 ;  /* 0x00005f000d007a0c */ /* 0x010fc600047a1270 */
[----:B------:R-:W4:Y:S04]  /*45ae0*/  LDL.LU R13, [R1+0x1278] ;  /* 0x00127800010d7983 */ /* 0x000f280000300800 */
[----:B------:R-:W4:Y:S01]  /*45af0*/  LDL.LU R20, [R1+0x2c] ;  /* 0x00002c0001147983 */ /* 0x000f220000300800 */
[----:B------:R-:W-:Y:S01]  /*45b00*/  IMAD R3, R28, 0x2, R12 ;  /* 0x000000021c037824 */ /* 0x000fe200078e020c */
[----:B------:R-:W-:Y:S02]  /*45b10*/  ISETP.LT.AND P2, PT, R16, c[0x0][0x17c], !P0 ;  /* 0x00005f0010007a0c */ /* 0x000fe40004741270 */
[----:B------:R-:W4:Y:S01]  /*45b20*/  LDL.LU R16, [R1+0x1c] ;  /* 0x00001c0001107983 */ /* 0x000f220000300800 */
[----:B------:R-:W-:Y:S01]  /*45b30*/  IMAD R6, R28, 0x2, R3 ;  /* 0x000000021c067824 */ /* 0x000fe200078e0203 */
[----:B------:R-:W-:-:S02]  /*45b40*/  LEA R4, P6, R3, R0, 0x1 ;  /* 0x0000000003047211 */ /* 0x000fc400078c08ff */
[----:B------:R-:W4:Y:S01]  /*45b50*/  LDL.LU R12, [R1+0x127c] ;  /* 0x00127c00010c7983 */ /* 0x000f220000300800 */
[----:B------:R-:W-:-:S03]  /*45b60*/  PRMT R10, R10, 0x7632, R10 ;  /* 0x000076320a0a7816 */ /* 0x000fc6000000000a */
[----:B------:R-:W4:Y:S01]  /*45b70*/  LDL.LU R29, [R1+0xc] ;  /* 0x00000c00011d7983 */ /* 0x000f220000300800 */
[----:B0-----:R-:W-:Y:S01]  /*45b80*/  LEA.HI.X.SX32 R5, R3, R2, 0x1, P6 ;  /* 0x0000000203057211 */ /* 0x001fe200030f0eff */
[----:B------:R-:W-:Y:S01]  /*45b90*/  IMAD R3, R28, 0x2, R6 ;  /* 0x000000021c037824 */ /* 0x000fe200078e0206 */
[C---:B------:R-:W-:Y:S01]  /*45ba0*/  LEA R8, P6, R6.reuse, R0, 0x1 ;  /* 0x0000000006087211 */ /* 0x040fe200078c08ff */
[----:B------:R-:W4:Y:S03]  /*45bb0*/  LDL.LU R25, [R1+0x1280] ;  /* 0x0012800001197983 */ /* 0x000f260000300800 */
[----:B------:R-:W-:Y:S01]  /*45bc0*/  LEA.HI.X.SX32 R9, R6, R2, 0x1, P6 ;  /* 0x0000000206097211 */ /* 0x000fe200030f0eff */
[----:B------:R0:W-:Y:S01]  /*45bd0*/  @P4 STG.E.U16 [R4.64], R10 ;  /* 0x0000000a04004986 */ /* 0x0001e2000c10150a */
[----:B------:R-:W-:Y:S02]  /*45be0*/  PRMT R14, R14, 0x7632, R14 ;  /* 0x000076320e0e7816 */ /* 0x000fe4000000000e */
[----:B------:R-:W-:-:S02]  /*45bf0*/  PRMT R18, R18, 0x7632, R18 ;  /* 0x0000763212127816 */ /* 0x000fc40000000012 */
[C---:B0-----:R-:W-:Y:S01]  /*45c00*/  LEA R4, P6, R3.reuse, R0, 0x1 ;  /* 0x0000000003047211 */ /* 0x041fe200078c08ff */
[----:B------:R-:W-:Y:S03]  /*45c10*/  @P3 STG.E.U16 [R8.64], R14 ;  /* 0x0000000e08003986 */ /* 0x000fe6000c10150a */
[----:B------:R-:W-:-:S05]  /*45c20*/  LEA.HI.X.SX32 R5, R3, R2, 0x1, P6 ;  /* 0x0000000203057211 */ /* 0x000fca00030f0eff */
[----:B------:R0:W-:Y:S01]  /*45c30*/  @P1 STG.E.U16 [R4.64], R18 ;  /* 0x0000001204001986 */ /* 0x0001e2000c10150a */
[----:B---3--:R-:W-:-:S03]  /*45c40*/  ISETP.LT.AND P4, PT, R24, c[0x0][0x17c], !P0 ;  /* 0x00005f0018007a0c */ /* 0x008fc60004781270 */
[----:B------:R-:W3:Y:S01]  /*45c50*/  LDL.LU R24, [R1+0x1284] ;  /* 0x0012840001187983 */ /* 0x000ee20000300800 */
[----:B--2---:R-:W-:-:S03]  /*45c60*/  ISETP.LT.AND P3, PT, R21, c[0x0][0x17c], !P0 ;  /* 0x00005f0015007a0c */ /* 0x004fc60004761270 */
[----:B------:R-:W2:Y:S01]  /*45c70*/  LDL.LU R21, [R1+0x1288] ;  /* 0x0012880001157983 */ /* 0x000ea20000300800 */
[----:B-----5:R-:W-:-:S03]  /*45c80*/  ISETP.LT.AND P1, PT, R17, c[0x0][0x17c], !P0 ;  /* 0x00005f0011007a0c */ /* 0x020fc60004721270 */
[----:B0-----:R-:W5:Y:S04]  /*45c90*/  LDL.LU R18, [R1+0x128c] ;  /* 0x00128c0001127983 */ /* 0x001f680000300800 */
[----:B------:R-:W2:Y:S04]  /*45ca0*/  LDL.LU R17, [R1+0x1294] ;  /* 0x0012940001117983 */ /* 0x000ea80000300800 */
[----:B------:R-:W2:Y:S01]  /*45cb0*/  LDL.LU R14, [R1+0x1290] ;  /* 0x00129000010e7983 */ /* 0x000ea20000300800 */
[----:B------:R-:W-:-:S04]  /*45cc0*/  IMAD R6, R28, 0x2, R3 ;  /* 0x000000021c067824 */ /* 0x000fc800078e0203 */
[----:B------:R-:W-:Y:S01]  /*45cd0*/  IMAD R3, R28, 0x2, R6 ;  /* 0x000000021c037824 */ /* 0x000fe200078e0206 */
[----:B------:R-:W-:Y:S02]  /*45ce0*/  LEA R8, P6, R6, R0, 0x1 ;  /* 0x0000000006087211 */ /* 0x000fe400078c08ff */
[----:B------:R-:W-:Y:S02]  /*45cf0*/  PRMT R22, R22, 0x7632, R22 ;  /* 0x0000763216167816 */ /* 0x000fe40000000016 */
[----:B------:R-:W-:Y:S01]  /*45d00*/  LEA.HI.X.SX32 R9, R6, R2, 0x1, P6 ;  /* 0x0000000206097211 */ /* 0x000fe200030f0eff */
[----:B------:R-:W-:Y:S01]  /*45d10*/  IMAD R6, R28, 0x2, R3 ;  /* 0x000000021c067824 */ /* 0x000fe200078e0203 */
[----:B------:R-:W-:-:S03]  /*45d20*/  LEA R4, P6, R3, R0, 0x1 ;  /* 0x0000000003047211 */ /* 0x000fc600078c08ff */
[----:B------:R0:W-:Y:S01]  /*45d30*/  @P2 STG.E.U16 [R8.64], R22 ;  /* 0x0000001608002986 */ /* 0x0001e2000c10150a */
[----:B------:R-:W-:Y:S01]  /*45d40*/  LEA.HI.X.SX32 R5, R3, R2, 0x1, P6 ;  /* 0x0000000203057211 */ /* 0x000fe200030f0eff */
[----:B------:R-:W-:Y:S01]  /*45d50*/  IMAD R3, R28, 0x2, R6 ;  /* 0x000000021c037824 */ /* 0x000fe200078e0206 */
[----:B----4-:R-:W-:-:S03]  /*45d60*/  ISETP.LT.AND P2, PT, R13, c[0x0][0x17c], !P0 ;  /* 0x00005f000d007a0c */ /* 0x010fc60004741270 */
[----:B------:R-:W-:Y:S01]  /*45d70*/  IMAD R13, R28, 0x2, R3 ;  /* 0x000000021c0d7824 */ /* 0x000fe200078e0203 */
[C---:B0-----:R-:W-:Y:S01]  /*45d80*/  LEA R8, P6, R6.reuse, R0, 0x1 ;  /* 0x0000000006087211 */ /* 0x041fe200078c08ff */
[----:B------:R0:W-:Y:S03]  /*45d90*/  @P5 STG.E.U16 [R4.64], R20 ;  /* 0x0000001404005986 */ /* 0x0001e6000c10150a */
[----:B------:R-:W-:-:S05]  /*45da0*/  LEA.HI.X.SX32 R9, R6, R2, 0x1, P6 ;  /* 0x0000000206097211 */ /* 0x000fca00030f0eff */
[----:B------:R1:W-:Y:S01]  /*45db0*/  @P4 STG.E.U16 [R8.64], R16 ;  /* 0x0000001008004986 */ /* 0x0003e2000c10150a */
[----:B0-----:R-:W-:-:S04]  /*45dc0*/  LEA R4, P6, R3, R0, 0x1 ;  /* 0x0000000003047211 */ /* 0x001fc800078c08ff */
[----:B------:R-:W-:Y:S01]  /*45dd0*/  LEA.HI.X.SX32 R5, R3, R2, 0x1, P6 ;  /* 0x0000000203057211 */ /* 0x000fe200030f0eff */
[----:B------:R-:W-:Y:S01]  /*45de0*/  IMAD R3, R28, 0x2, R13 ;  /* 0x000000021c037824 */ /* 0x000fe200078e020d */
[----:B-1----:R-:W-:-:S03]  /*45df0*/  LEA R8, P6, R13, R0, 0x1 ;  /* 0x000000000d087211 */ /* 0x002fc600078c08ff */
[----:B------:R0:W-:Y:S01]  /*45e00*/  @P3 STG.E.U16 [R4.64], R29 ;  /* 0x0000001d04003986 */ /* 0x0001e2000c10150a */
[----:B------:R-:W-:Y:S01]  /*45e10*/  LEA.HI.X.SX32 R9, R13, R2, 0x1, P6 ;  /* 0x000000020d097211 */ /* 0x000fe200030f0eff */
[----:B------:R-:W-:Y:S01]  /*45e20*/  IMAD R13, R28, 0x2, R3 ;  /* 0x000000021c0d7824 */ /* 0x000fe200078e0203 */
[----:B------:R-:W-:Y:S02]  /*45e30*/  ISETP.LT.AND P5, PT, R12, c[0x0][0x17c], !P0 ;  /* 0x00005f000c007a0c */ /* 0x000fe400047a1270 */
[----:B------:R-:W-:Y:S01]  /*45e40*/  ISETP.LT.AND P4, PT, R25, c[0x0][0x17c], !P0 ;  /* 0x00005f0019007a0c */ /* 0x000fe20004781270 */
[----:B------:R1:W-:Y:S01]  /*45e50*/  @P1 STG.E.U16 [R8.64], R7 ;  /* 0x0000000708001986 */ /* 0x0003e2000c10150a */
[----:B0-----:R-:W-:-:S03]  /*45e60*/  LEA R4, P6, R3, R0, 0x1 ;  /* 0x0000000003047211 */ /* 0x001fc600078c08ff */
[----:B------:R-:W4:Y:S01]  /*45e70*/  LDL.LU R12, [R1+0x1298] ;  /* 0x00129800010c7983 */ /* 0x000f220000300800 */
[----:B------:R-:W-:Y:S01]  /*45e80*/  LEA.HI.X.SX32 R5, R3, R2, 0x1, P6 ;  /* 0x0000000203057211 */ /* 0x000fe200030f0eff */
[----:B------:R-:W-:Y:S02]  /*45e90*/  IMAD R3, R28, 0x2, R13 ;  /* 0x000000021c037824 */ /* 0x000fe400078e020d */
[----:B------:R-:W4:Y:S01]  /*45ea0*/  LDL.LU R22, [R1+0x129c] ;  /* 0x00129c0001167983 */ /* 0x000f220000300800 */
[----:B-1----:R-:W-:-:S03]  /*45eb0*/  LEA R8, P6, R13, R0, 0x1 ;  /* 0x000000000d087211 */ /* 0x002fc600078c08ff */
[----:B------:R0:W-:Y:S01]  /*45ec0*/  @P2 STG.E.U16 [R4.64], R11 ;  /* 0x0000000b04002986 */ /* 0x0001e2000c10150a */
[----:B------:R-:W-:Y:S02]  /*45ed0*/  LEA.HI.X.SX32 R9, R13, R2, 0x1, P6 ;  /* 0x000000020d097211 */ /* 0x000fe400030f0eff */
[----:B0-----:R-:W-:-:S04]  /*45ee0*/  LEA R4, P6, R3, R0, 0x1 ;  /* 0x0000000003047211 */ /* 0x001fc800078c08ff */
[----:B------:R-:W-:Y:S01]  /*45ef0*/  LEA.HI.X.SX32 R5, R3, R2, 0x1, P6 ;  /* 0x0000000203057211 */ /* 0x000fe200030f0eff */
[----:B------:R0:W-:Y:S04]  /*45f00*/  @P5 STG.E.U16 [R8.64], R15 ;  /* 0x0000000f08005986 */ /* 0x0001e8000c10150a */
[----:B------:R1:W-:Y:S01]  /*45f10*/  @P4 STG.E.U16 [R4.64], R19 ;  /* 0x0000001304004986 */ /* 0x0003e2000c10150a */
[----:B-----5:R-:W-:-:S03]  /*45f20*/  ISETP.LT.AND P2, PT, R18, c[0x0][0x17c], !P0 ;  /* 0x00005f0012007a0c */ /* 0x020fc60004741270 */
[----:B------:R-:W5:Y:S01]  /*45f30*/  LDL.LU R18, [R1+0x12a0] ;  /* 0x0012a00001127983 */ /* 0x000f620000300800 */
[----:B--2---:R-:W-:-:S03]  /*45f40*/  ISETP.LT.AND P4, PT, R14, c[0x0][0x17c], !P0 ;  /* 0x00005f000e007a0c */ /* 0x004fc60004781270 */
[----:B------:R-:W2:Y:S01]  /*45f50*/  LDL.LU R14, [R1+0x1230] ;  /* 0x00123000010e7983 */ /* 0x000ea20000300800 */
[----:B------:R-:W-:Y:S01]  /*45f60*/  IMAD R13, R28, 0x2, R3 ;  /* 0x000000021c0d7824 */ /* 0x000fe200078e0203 */
[----:B------:R-:W-:Y:S02]  /*45f70*/  ISETP.LT.AND P5, PT, R17, c[0x0][0x17c], !P0 ;  /* 0x00005f0011007a0c */ /* 0x000fe400047a1270 */
[----:B---3--:R-:W-:Y:S01]  /*45f80*/  ISETP.LT.AND P3, PT, R24, c[0x0][0x17c], !P0 ;  /* 0x00005f0018007a0c */ /* 0x008fe20004761270 */
[C---:B------:R-:W-:Y:S01]  /*45f90*/  IMAD R17, R28.reuse, 0x2, R13 ;  /* 0x000000021c117824 */ /* 0x040fe200078e020d */
[----:B------:R-:W-:Y:S02]  /*45fa0*/  ISETP.LT.AND P1, PT, R21, c[0x0][0x17c], !P0 ;  /* 0x00005f0015007a0c */ /* 0x000fe40004721270 */
[----:B0-----:R-:W-:Y:S01]  /*45fb0*/  LEA R8, P6, R13, R0, 0x1 ;  /* 0x000000000d087211 */ /* 0x001fe200078c08ff */
[----:B------:R-:W-:-:S03]  /*45fc0*/  IMAD R21, R28, 0x2, R17 ;  /* 0x000000021c157824 */ /* 0x000fc600078e0211 */
[----:B------:R-:W-:Y:S01]  /*45fd0*/  LEA.HI.X.SX32 R9, R13, R2, 0x1, P6 ;  /* 0x000000020d097211 */ /* 0x000fe200030f0eff */
[----:B------:R-:W-:Y:S01]  /*45fe0*/  IMAD R3, R28, 0x2, R21 ;  /* 0x000000021c037824 */ /* 0x000fe200078e0215 */
[----:B-1----:R-:W-:-:S03]  /*45ff0*/  LEA R4, P6, R17, R0, 0x1 ;  /* 0x0000000011047211 */ /* 0x002fc600078c08ff */
[C---:B------:R-:W-:Y:S01]  /*46000*/  IMAD R13, R28.reuse, 0x2, R3 ;  /* 0x000000021c0d7824 */ /* 0x040fe200078e0203 */
[----:B------:R0:W-:Y:S01]  /*46010*/  @P3 STG.E.U16 [R8.64], R23 ;  /* 0x0000001708003986 */ /* 0x0001e2000c10150a */
[----:B------:R-:W-:Y:S02]  /*46020*/  LEA.HI.X.SX32 R5, R17, R2, 0x1, P6 ;  /* 0x0000000211057211 */ /* 0x000fe400030f0eff */
[----:B------:R-:W-:Y:S01]  /*46030*/  IMAD R17, R28, 0x2, R13 ;  /* 0x000000021c117824 */ /* 0x000fe200078e020d */
[----:B------:R-:W-:Y:S02]  /*46040*/  PRMT R6, R20, 0x7632, R6 ;  /* 0x0000763214067816 */ /* 0x000fe40000000006 */
[----:B0-----:R-:W-:-:S03]  /*46050*/  LEA R8, P6, R21, R0, 0x1 ;  /* 0x0000000015087211 */ /* 0x001fc600078c08ff */
[----:B------:R0:W-:Y:S01]  /*46060*/  @P1 STG.E.U16 [R4.64], R6 ;  /* 0x0000000604001986 */ /* 0x0001e2000c10150a */
[----:B------:R-:W-:Y:S01]  /*46070*/  LEA.HI.X.SX32 R9, R21, R2, 0x1, P6 ;  /* 0x0000000215097211 */ /* 0x000fe200030f0eff */
[----:B------:R-:W-:Y:S01]  /*46080*/  IMAD R21, R28, 0x2, R17 ;  /* 0x000000021c157824 */ /* 0x000fe200078e0211 */
[----:B------:R-:W-:-:S03]  /*46090*/  PRMT R7, R16, 0x7632, R7 ;  /* 0x0000763210077816 */ /* 0x000fc60000000007 */
[C---:B------:R-:W-:Y:S01]  /*460a0*/  IMAD R25, R28.reuse, 0x2, R21 ;  /* 0x000000021c197824 */ /* 0x040fe200078e0215 */
[C---:B0-----:R-:W-:Y:S01]  /*460b0*/  LEA R4, P1, R3.reuse, R0, 0x1 ;  /* 0x0000000003047211 */ /* 0x041fe200078208ff */
[----:B------:R0:W-:Y:S03]  /*460c0*/  @P2 STG.E.U16 [R8.64], R7 ;  /* 0x0000000708002986 */ /* 0x0001e6000c10150a */
[----:B------:R-:W-:Y:S01]  /*460d0*/  LEA.HI.X.SX32 R5, R3, R2, 0x1, P1 ;  /* 0x0000000203057211 */ /* 0x000fe200008f0eff */
[----:B------:R-:W-:Y:S01]  /*460e0*/  IMAD R3, R28, 0x2, R25 ;  /* 0x000000021c037824 */ /* 0x000fe200078e0219 */
[-C--:B------:R-:W-:Y:S02]  /*460f0*/  LEA R20, P6, R21, R0.reuse, 0x1 ;  /* 0x0000000015147211 */ /* 0x080fe400078c08ff */
[----:B0-----:R-:W-:Y:S02]  /*46100*/  LEA R8, P1, R17, R0, 0x1 ;  /* 0x0000000011087211 */ /* 0x001fe400078208ff */
[----:B----4-:R-:W-:-:S02]  /*46110*/  ISETP.LT.AND P3, PT, R12, c[0x0][0x17c], !P0 ;  /* 0x00005f000c007a0c */ /* 0x010fc40004761270 */
[----:B------:R-:W-:Y:S02]  /*46120*/  LEA R12, P2, R13, R0, 0x1 ;  /* 0x000000000d0c7211 */ /* 0x000fe400078408ff */
[----:B------:R-:W-:Y:S02]  /*46130*/  LEA.HI.X.SX32 R9, R17, R2, 0x1, P1 ;  /* 0x0000000211097211 */ /* 0x000fe400008f0eff */
[----:B------:R-:W-:Y:S02]  /*46140*/  LEA R16, P1, R3, R0, 0x1 ;  /* 0x0000000003107211 */ /* 0x000fe400078208ff */
[-C--:B------:R-:W-:Y:S02]  /*46150*/  LEA.HI.X.SX32 R13, R13, R2.reuse, 0x1, P2 ;  /* 0x000000020d0d7211 */ /* 0x080fe400010f0eff */
[----:B------:R-:W-:Y:S02]  /*46160*/  LEA.HI.X.SX32 R21, R21, R2, 0x1, P6 ;  /* 0x0000000215157211 */ /* 0x000fe400030f0eff */
[----:B------:R-:W-:-:S02]  /*46170*/  ISETP.LT.AND P2, PT, R22, c[0x0][0x17c], !P0 ;  /* 0x00005f0016007a0c */ /* 0x000fc40004741270 */
[----:B------:R-:W-:Y:S02]  /*46180*/  LEA R24, P6, R25, R0, 0x1 ;  /* 0x0000000019187211 */ /* 0x000fe400078c08ff */
[-C--:B------:R-:W-:Y:S02]  /*46190*/  LEA.HI.X.SX32 R17, R3, R2.reuse, 0x1, P1 ;  /* 0x0000000203117211 */ /* 0x080fe400008f0eff */
[----:B------:R-:W-:Y:S02]  /*461a0*/  LEA.HI.X.SX32 R25, R25, R2, 0x1, P6 ;  /* 0x0000000219197211 */ /* 0x000fe400030f0eff */
[----:B------:R-:W-:Y:S02]  /*461b0*/  PRMT R2, R29, 0x7632, R2 ;  /* 0x000076321d027816 */ /* 0x000fe40000000002 */
[----:B------:R-:W-:Y:S02]  /*461c0*/  PRMT R6, R7, 0x7632, R6 ;  /* 0x0000763207067816 */ /* 0x000fe40000000006 */
[----:B------:R-:W-:-:S02]  /*461d0*/  PRMT R11, R11, 0x7632, R11 ;  /* 0x000076320b0b7816 */ /* 0x000fc4000000000b */
[----:B------:R-:W-:Y:S01]  /*461e0*/  PRMT R10, R15, 0x7632, R10 ;  /* 0x000076320f0a7816 */ /* 0x000fe2000000000a */
[----:B------:R0:W-:Y:S01]  /*461f0*/  @P5 STG.E.U16 [R4.64], R2 ;  /* 0x0000000204005986 */ /* 0x0001e2000c10150a */
[----:B------:R-:W-:-:S03]  /*46200*/  PRMT R19, R19, 0x7632, R19 ;  /* 0x0000763213137816 */ /* 0x000fc60000000013 */
[----:B------:R0:W-:Y:S04]  /*46210*/  @P4 STG.E.U16 [R12.64], R6 ;  /* 0x000000060c004986 */ /* 0x0001e8000c10150a */
[----:B------:R0:W-:Y:S04]  /*46220*/  @P3 STG.E.U16 [R8.64], R11 ;  /* 0x0000000b08003986 */ /* 0x0001e8000c10150a */
[----:B------:R0:W-:Y:S01]  /*46230*/  @P2 STG.E.U16 [R20.64], R10 ;  /* 0x0000000a14002986 */ /* 0x0001e2000c10150a */
[----:B-----5:R-:W-:Y:S02]  /*46240*/  ISETP.LT.AND P1, PT, R18, c[0x0][0x17c], !P0 ;  /* 0x00005f0012007a0c */ /* 0x020fe40004721270 */
[----:B--2---:R-:W-:-:S11]  /*46250*/  ISETP.LT.AND P0, PT, R14, c[0x0][0x17c], !P0 ;  /* 0x00005f000e007a0c */ /* 0x004fd60004701270 */
[----:B------:R0:W-:Y:S02]  /*46260*/  @P1 STG.E.U16 [R24.64], R19 ;  /* 0x0000001318001986 */ /* 0x0001e4000c10150a */
[----:B------:R-:W-:Y:S05]  /*46270*/  @!P0 EXIT ;  /* 0x000000000000894d */ /* 0x000fea0003800000 */
[----:B0-----:R-:W-:-:S05]  /*46280*/  PRMT R8, R23, 0x7632, R8 ;  /* 0x0000763217087816 */ /* 0x001fca0000000008 */
[----:B------:R-:W-:Y:S01]  /*46290*/  STG.E.U16 [R16.64], R8 ;  /* 0x0000000810007986 */ /* 0x000fe2000c10150a */
[----:B------:R-:W-:Y:S05]  /*462a0*/  EXIT ;  /* 0x000000000000794d */ /* 0x000fea0003800000 */
.L_x_4:
[----:B------:R-:W-:-:S00]  /*462b0*/  BRA `(.L_x_4) ;  /* 0xfffffff000007947 */ /* 0x000fc0000383ffff */
[----:B------:R-:W-:-:S00]  /*462c0*/  NOP ;  /* 0x0000000000007918 */ /* 0x000fc00000000000 */
        /* <DEDUP_REMOVED lines=11> */
.L_x_5:


//--------------------- .nv.shared.matmul_kernel  --------------------------
	.section	.nv.shared.matmul_kernel,"aw",@nobits
	.sectionflags	@""
	.align	16
